//
// Generated by NVIDIA NVVM Compiler
//
// Compiler Build ID: CL-36424714
// Cuda compilation tools, release 13.0, V13.0.88
// Based on NVVM 20.0.0
//

.version 9.0
.target sm_100
.address_size 64

	// .globl	_Z26assign_points_to_centroidsPKfS0_PiS1_iii
// _ZZN3cub18CUB_300001_SM_10006detail6reduce28DeviceReduceSingleTileKernelINS2_10policy_hubIijN4cuda3std3__44plusIiEEE10Policy1000EN6thrust24THRUST_300001_SM_1000_NS10device_ptrIiEEPijS9_iiNS7_10__identityEEEvT0_T1_T2_T3_T4_T6_E12temp_storage has been demoted
// _ZZN3cub18CUB_300001_SM_10006detail6reduce18DeviceReduceKernelINS2_10policy_hubIijN4cuda3std3__44plusIiEEE10Policy1000EN6thrust24THRUST_300001_SM_1000_NS10device_ptrIiEEjS9_iNS7_10__identityEEEvT0_PT3_T1_NS0_13GridEvenShareISK_EET2_T4_E12temp_storage has been demoted
// _ZZN3cub18CUB_300001_SM_10006detail6reduce28DeviceReduceSingleTileKernelINS2_10policy_hubIijN4cuda3std3__44plusIiEEE10Policy1000EPiSC_iS9_iiNS7_10__identityEEEvT0_T1_T2_T3_T4_T6_E12temp_storage has been demoted
// _ZZN3cub18CUB_300001_SM_10006detail6reduce28DeviceReduceSingleTileKernelINS2_10policy_hubIiyN4cuda3std3__44plusIiEEE10Policy1000EN6thrust24THRUST_300001_SM_1000_NS10device_ptrIiEEPiyS9_iiNS7_10__identityEEEvT0_T1_T2_T3_T4_T6_E12temp_storage has been demoted
// _ZZN3cub18CUB_300001_SM_10006detail6reduce18DeviceReduceKernelINS2_10policy_hubIiyN4cuda3std3__44plusIiEEE10Policy1000EN6thrust24THRUST_300001_SM_1000_NS10device_ptrIiEEyS9_iNS7_10__identityEEEvT0_PT3_T1_NS0_13GridEvenShareISK_EET2_T4_E12temp_storage has been demoted
// _ZZN3cub18CUB_300001_SM_10006detail6reduce28DeviceReduceSingleTileKernelINS2_10policy_hubIiyN4cuda3std3__44plusIiEEE10Policy1000EPiSC_iS9_iiNS7_10__identityEEEvT0_T1_T2_T3_T4_T6_E12temp_storage has been demoted
// _ZZN3cub18CUB_300001_SM_10006detail10radix_sort31DeviceRadixSortSingleTileKernelINS1_5radix10policy_hubIifyE10Policy1000ELNS0_9SortOrderE0EifyNS1_21identity_decomposer_tEEEvPKT1_PSA_PKT2_PSE_T3_iiT4_E12temp_storage has been demoted
// _ZZN3cub18CUB_300001_SM_10006detail10radix_sort30DeviceRadixSortHistogramKernelINS1_5radix10policy_hubIifyE10Policy1000ELNS0_9SortOrderE0EiyNS1_21identity_decomposer_tEEEvPT2_PKT1_SA_iiT3_E12temp_storage has been demoted
// _ZZN3cub18CUB_300001_SM_10006detail10radix_sort33DeviceRadixSortExclusiveSumKernelINS1_5radix10policy_hubIifyE10Policy1000EyEEvPT0_E12temp_storage has been demoted
// _ZZN3cub18CUB_300001_SM_10006detail10radix_sort29DeviceRadixSortOnesweepKernelINS1_5radix10policy_hubIifyE10Policy1000ELNS0_9SortOrderE0EifyiiNS1_21identity_decomposer_tEEEvPT5_SB_PT3_PKSC_PT1_PKSG_PT2_PKSK_T4_iiT6_E1s has been demoted
// _ZZN3cub18CUB_300001_SM_10006detail10radix_sort31DeviceRadixSortSingleTileKernelINS1_5radix10policy_hubIiiyE10Policy1000ELNS0_9SortOrderE0EiiyNS1_21identity_decomposer_tEEEvPKT1_PSA_PKT2_PSE_T3_iiT4_E12temp_storage has been demoted
// _ZZN3cub18CUB_300001_SM_10006detail10radix_sort30DeviceRadixSortHistogramKernelINS1_5radix10policy_hubIiiyE10Policy1000ELNS0_9SortOrderE0EiyNS1_21identity_decomposer_tEEEvPT2_PKT1_SA_iiT3_E12temp_storage has been demoted
// _ZZN3cub18CUB_300001_SM_10006detail10radix_sort33DeviceRadixSortExclusiveSumKernelINS1_5radix10policy_hubIiiyE10Policy1000EyEEvPT0_E12temp_storage has been demoted
// _ZZN3cub18CUB_300001_SM_10006detail10radix_sort29DeviceRadixSortOnesweepKernelINS1_5radix10policy_hubIiiyE10Policy1000ELNS0_9SortOrderE0EiiyiiNS1_21identity_decomposer_tEEEvPT5_SB_PT3_PKSC_PT1_PKSG_PT2_PKSK_T4_iiT6_E1s has been demoted
.global .align 1 .b8 _ZN30_INTERNAL_a10baaf1_4_k_cu_main4cuda3std3__45__cpo5beginE[1];
.global .align 1 .b8 _ZN30_INTERNAL_a10baaf1_4_k_cu_main4cuda3std3__45__cpo3endE[1];
.global .align 1 .b8 _ZN30_INTERNAL_a10baaf1_4_k_cu_main4cuda3std3__45__cpo6cbeginE[1];
.global .align 1 .b8 _ZN30_INTERNAL_a10baaf1_4_k_cu_main4cuda3std3__45__cpo4cendE[1];
.global .align 1 .b8 _ZN30_INTERNAL_a10baaf1_4_k_cu_main4cuda3std3__45__cpo6rbeginE[1];
.global .align 1 .b8 _ZN30_INTERNAL_a10baaf1_4_k_cu_main4cuda3std3__45__cpo4rendE[1];
.global .align 1 .b8 _ZN30_INTERNAL_a10baaf1_4_k_cu_main4cuda3std3__45__cpo7crbeginE[1];
.global .align 1 .b8 _ZN30_INTERNAL_a10baaf1_4_k_cu_main4cuda3std3__45__cpo5crendE[1];
.global .align 1 .b8 _ZN30_INTERNAL_a10baaf1_4_k_cu_main4cuda3std3__432_GLOBAL__N__a10baaf1_4_k_cu_main6ignoreE[1];
.global .align 1 .b8 _ZN30_INTERNAL_a10baaf1_4_k_cu_main4cuda3std3__419piecewise_constructE[1];
.global .align 1 .b8 _ZN30_INTERNAL_a10baaf1_4_k_cu_main4cuda3std3__48in_placeE[1];
.global .align 1 .b8 _ZN30_INTERNAL_a10baaf1_4_k_cu_main4cuda3std3__420unreachable_sentinelE[1];
.global .align 1 .b8 _ZN30_INTERNAL_a10baaf1_4_k_cu_main4cuda3std3__47nulloptE[1];
.global .align 1 .b8 _ZN30_INTERNAL_a10baaf1_4_k_cu_main4cuda3std3__48unexpectE[1];
.global .align 1 .b8 _ZN30_INTERNAL_a10baaf1_4_k_cu_main4cuda3std6ranges3__45__cpo4swapE[1];
.global .align 1 .b8 _ZN30_INTERNAL_a10baaf1_4_k_cu_main4cuda3std6ranges3__45__cpo9iter_moveE[1];
.global .align 1 .b8 _ZN30_INTERNAL_a10baaf1_4_k_cu_main4cuda3std6ranges3__45__cpo5beginE[1];
.global .align 1 .b8 _ZN30_INTERNAL_a10baaf1_4_k_cu_main4cuda3std6ranges3__45__cpo3endE[1];
.global .align 1 .b8 _ZN30_INTERNAL_a10baaf1_4_k_cu_main4cuda3std6ranges3__45__cpo6cbeginE[1];
.global .align 1 .b8 _ZN30_INTERNAL_a10baaf1_4_k_cu_main4cuda3std6ranges3__45__cpo4cendE[1];
.global .align 1 .b8 _ZN30_INTERNAL_a10baaf1_4_k_cu_main4cuda3std6ranges3__45__cpo7advanceE[1];
.global .align 1 .b8 _ZN30_INTERNAL_a10baaf1_4_k_cu_main4cuda3std6ranges3__45__cpo9iter_swapE[1];
.global .align 1 .b8 _ZN30_INTERNAL_a10baaf1_4_k_cu_main4cuda3std6ranges3__45__cpo4nextE[1];
.global .align 1 .b8 _ZN30_INTERNAL_a10baaf1_4_k_cu_main4cuda3std6ranges3__45__cpo4prevE[1];
.global .align 1 .b8 _ZN30_INTERNAL_a10baaf1_4_k_cu_main4cuda3std6ranges3__45__cpo4dataE[1];
.global .align 1 .b8 _ZN30_INTERNAL_a10baaf1_4_k_cu_main4cuda3std6ranges3__45__cpo5cdataE[1];
.global .align 1 .b8 _ZN30_INTERNAL_a10baaf1_4_k_cu_main4cuda3std6ranges3__45__cpo4sizeE[1];
.global .align 1 .b8 _ZN30_INTERNAL_a10baaf1_4_k_cu_main4cuda3std6ranges3__45__cpo5ssizeE[1];
.global .align 1 .b8 _ZN30_INTERNAL_a10baaf1_4_k_cu_main4cuda3std6ranges3__45__cpo8distanceE[1];
.global .align 1 .b8 _ZN30_INTERNAL_a10baaf1_4_k_cu_main6thrust24THRUST_300001_SM_1000_NS8cuda_cub3parE[1];
.global .align 1 .b8 _ZN30_INTERNAL_a10baaf1_4_k_cu_main6thrust24THRUST_300001_SM_1000_NS8cuda_cub10par_nosyncE[1];
.global .align 1 .b8 _ZN30_INTERNAL_a10baaf1_4_k_cu_main6thrust24THRUST_300001_SM_1000_NS6system6detail10sequential3seqE[1];
.global .align 1 .b8 _ZN30_INTERNAL_a10baaf1_4_k_cu_main6thrust24THRUST_300001_SM_1000_NS6system3cpp3parE[1];
.global .align 1 .b8 _ZN30_INTERNAL_a10baaf1_4_k_cu_main6thrust24THRUST_300001_SM_1000_NS12placeholders2_1E[1];
.global .align 1 .b8 _ZN30_INTERNAL_a10baaf1_4_k_cu_main6thrust24THRUST_300001_SM_1000_NS12placeholders2_2E[1];
.global .align 1 .b8 _ZN30_INTERNAL_a10baaf1_4_k_cu_main6thrust24THRUST_300001_SM_1000_NS12placeholders2_3E[1];
.global .align 1 .b8 _ZN30_INTERNAL_a10baaf1_4_k_cu_main6thrust24THRUST_300001_SM_1000_NS12placeholders2_4E[1];
.global .align 1 .b8 _ZN30_INTERNAL_a10baaf1_4_k_cu_main6thrust24THRUST_300001_SM_1000_NS12placeholders2_5E[1];
.global .align 1 .b8 _ZN30_INTERNAL_a10baaf1_4_k_cu_main6thrust24THRUST_300001_SM_1000_NS12placeholders2_6E[1];
.global .align 1 .b8 _ZN30_INTERNAL_a10baaf1_4_k_cu_main6thrust24THRUST_300001_SM_1000_NS12placeholders2_7E[1];
.global .align 1 .b8 _ZN30_INTERNAL_a10baaf1_4_k_cu_main6thrust24THRUST_300001_SM_1000_NS12placeholders2_8E[1];
.global .align 1 .b8 _ZN30_INTERNAL_a10baaf1_4_k_cu_main6thrust24THRUST_300001_SM_1000_NS12placeholders2_9E[1];
.global .align 1 .b8 _ZN30_INTERNAL_a10baaf1_4_k_cu_main6thrust24THRUST_300001_SM_1000_NS12placeholders3_10E[1];
.global .align 1 .b8 _ZN30_INTERNAL_a10baaf1_4_k_cu_main6thrust24THRUST_300001_SM_1000_NS3seqE[1];
.global .align 1 .b8 _ZN30_INTERNAL_a10baaf1_4_k_cu_main6thrust24THRUST_300001_SM_1000_NS6deviceE[1];
.extern .shared .align 16 .b8 shared_mem[];
.extern .shared .align 16 .b8 sdata_f[];
.extern .shared .align 16 .b8 sdata[];
.extern .shared .align 16 .b8 _ZN6thrust24THRUST_300001_SM_1000_NS8cuda_cub4core6detail5shmemE[];

.visible .entry _Z26assign_points_to_centroidsPKfS0_PiS1_iii(
	.param .u64 .ptr .align 1 _Z26assign_points_to_centroidsPKfS0_PiS1_iii_param_0,
	.param .u64 .ptr .align 1 _Z26assign_points_to_centroidsPKfS0_PiS1_iii_param_1,
	.param .u64 .ptr .align 1 _Z26assign_points_to_centroidsPKfS0_PiS1_iii_param_2,
	.param .u64 .ptr .align 1 _Z26assign_points_to_centroidsPKfS0_PiS1_iii_param_3,
	.param .u32 _Z26assign_points_to_centroidsPKfS0_PiS1_iii_param_4,
	.param .u32 _Z26assign_points_to_centroidsPKfS0_PiS1_iii_param_5,
	.param .u32 _Z26assign_points_to_centroidsPKfS0_PiS1_iii_param_6
)
{
	.reg .pred 	%p<20>;
	.reg .b32 	%r<118>;
	.reg .b32 	%f<96>;
	.reg .b64 	%rd<71>;

	ld.param.u64 	%rd9, [_Z26assign_points_to_centroidsPKfS0_PiS1_iii_param_0];
	ld.param.u64 	%rd10, [_Z26assign_points_to_centroidsPKfS0_PiS1_iii_param_1];
	ld.param.u64 	%rd8, [_Z26assign_points_to_centroidsPKfS0_PiS1_iii_param_2];
	ld.param.u64 	%rd11, [_Z26assign_points_to_centroidsPKfS0_PiS1_iii_param_3];
	ld.param.u32 	%r65, [_Z26assign_points_to_centroidsPKfS0_PiS1_iii_param_4];
	ld.param.u32 	%r66, [_Z26assign_points_to_centroidsPKfS0_PiS1_iii_param_5];
	ld.param.u32 	%r67, [_Z26assign_points_to_centroidsPKfS0_PiS1_iii_param_6];
	cvta.to.global.u64 	%rd1, %rd10;
	cvta.to.global.u64 	%rd2, %rd9;
	cvta.to.global.u64 	%rd3, %rd11;
	mov.u32 	%r68, %ctaid.x;
	mov.u32 	%r69, %ntid.x;
	mov.u32 	%r70, %tid.x;
	mad.lo.s32 	%r1, %r68, %r69, %r70;
	setp.ge.s32 	%p1, %r1, %r66;
	@%p1 bra 	$L__BB0_25;
	cvta.to.global.u64 	%rd12, %rd8;
	mul.wide.s32 	%rd13, %r1, 4;
	add.s64 	%rd4, %rd12, %rd13;
	ld.global.u32 	%r2, [%rd4];
	setp.lt.s32 	%p2, %r67, 1;
	mov.b32 	%r117, -1;
	@%p2 bra 	$L__BB0_22;
	setp.lt.s32 	%p3, %r65, 1;
	@%p3 bra 	$L__BB0_16;
	and.b32  	%r3, %r65, 7;
	and.b32  	%r4, %r65, 3;
	and.b32  	%r5, %r65, 2147483640;
	and.b32  	%r6, %r65, 1;
	neg.s32 	%r7, %r5;
	shl.b32 	%r8, %r67, 3;
	mul.lo.s32 	%r9, %r67, 3;
	shl.b32 	%r10, %r67, 2;
	mul.lo.s32 	%r11, %r67, 5;
	mul.lo.s32 	%r12, %r67, 6;
	mul.lo.s32 	%r13, %r67, 7;
	shl.b32 	%r14, %r66, 3;
	mov.f32 	%f84, 0f7F7FFFFF;
	mov.b32 	%r117, -1;
	mov.b32 	%r95, 0;
	mul.wide.s32 	%rd58, %r66, 4;
	mul.wide.u32 	%rd39, %r8, 4;
$L__BB0_4:
	setp.lt.u32 	%p10, %r65, 8;
	mov.f32 	%f92, 0f00000000;
	mov.b32 	%r107, 0;
	@%p10 bra 	$L__BB0_7;
	add.s32 	%r104, %r67, %r95;
	shl.b32 	%r81, %r67, 1;
	add.s32 	%r103, %r81, %r95;
	add.s32 	%r102, %r9, %r95;
	add.s32 	%r101, %r10, %r95;
	add.s32 	%r100, %r11, %r95;
	add.s32 	%r99, %r12, %r95;
	add.s32 	%r98, %r13, %r95;
	mul.wide.u32 	%rd14, %r95, 4;
	add.s64 	%rd70, %rd1, %rd14;
	mov.f32 	%f92, 0f00000000;
	mov.u32 	%r97, %r1;
	mov.u32 	%r105, %r7;
$L__BB0_6:
	.pragma "nounroll";
	mul.wide.s32 	%rd15, %r97, 4;
	add.s64 	%rd16, %rd2, %rd15;
	ld.global.f32 	%f26, [%rd16];
	ld.global.f32 	%f27, [%rd70];
	sub.f32 	%f28, %f26, %f27;
	fma.rn.f32 	%f29, %f28, %f28, %f92;
	add.s64 	%rd18, %rd16, %rd58;
	ld.global.f32 	%f30, [%rd18];
	mul.wide.u32 	%rd19, %r104, 4;
	add.s64 	%rd20, %rd1, %rd19;
	ld.global.f32 	%f31, [%rd20];
	sub.f32 	%f32, %f30, %f31;
	fma.rn.f32 	%f33, %f32, %f32, %f29;
	add.s64 	%rd21, %rd18, %rd58;
	ld.global.f32 	%f34, [%rd21];
	mul.wide.u32 	%rd22, %r103, 4;
	add.s64 	%rd23, %rd1, %rd22;
	ld.global.f32 	%f35, [%rd23];
	sub.f32 	%f36, %f34, %f35;
	fma.rn.f32 	%f37, %f36, %f36, %f33;
	add.s64 	%rd24, %rd21, %rd58;
	ld.global.f32 	%f38, [%rd24];
	mul.wide.u32 	%rd25, %r102, 4;
	add.s64 	%rd26, %rd1, %rd25;
	ld.global.f32 	%f39, [%rd26];
	sub.f32 	%f40, %f38, %f39;
	fma.rn.f32 	%f41, %f40, %f40, %f37;
	add.s64 	%rd27, %rd24, %rd58;
	ld.global.f32 	%f42, [%rd27];
	mul.wide.u32 	%rd28, %r101, 4;
	add.s64 	%rd29, %rd1, %rd28;
	ld.global.f32 	%f43, [%rd29];
	sub.f32 	%f44, %f42, %f43;
	fma.rn.f32 	%f45, %f44, %f44, %f41;
	add.s64 	%rd30, %rd27, %rd58;
	ld.global.f32 	%f46, [%rd30];
	mul.wide.u32 	%rd31, %r100, 4;
	add.s64 	%rd32, %rd1, %rd31;
	ld.global.f32 	%f47, [%rd32];
	sub.f32 	%f48, %f46, %f47;
	fma.rn.f32 	%f49, %f48, %f48, %f45;
	add.s64 	%rd33, %rd30, %rd58;
	ld.global.f32 	%f50, [%rd33];
	mul.wide.u32 	%rd34, %r99, 4;
	add.s64 	%rd35, %rd1, %rd34;
	ld.global.f32 	%f51, [%rd35];
	sub.f32 	%f52, %f50, %f51;
	fma.rn.f32 	%f53, %f52, %f52, %f49;
	add.s64 	%rd36, %rd33, %rd58;
	ld.global.f32 	%f54, [%rd36];
	mul.wide.u32 	%rd37, %r98, 4;
	add.s64 	%rd38, %rd1, %rd37;
	ld.global.f32 	%f55, [%rd38];
	sub.f32 	%f56, %f54, %f55;
	fma.rn.f32 	%f92, %f56, %f56, %f53;
	add.s32 	%r105, %r105, 8;
	add.s32 	%r104, %r104, %r8;
	add.s32 	%r103, %r103, %r8;
	add.s32 	%r102, %r102, %r8;
	add.s32 	%r101, %r101, %r8;
	add.s32 	%r100, %r100, %r8;
	add.s32 	%r99, %r99, %r8;
	add.s32 	%r98, %r98, %r8;
	add.s64 	%rd70, %rd70, %rd39;
	add.s32 	%r97, %r97, %r14;
	setp.ne.s32 	%p11, %r105, 0;
	mov.u32 	%r107, %r5;
	@%p11 bra 	$L__BB0_6;
$L__BB0_7:
	setp.eq.s32 	%p12, %r3, 0;
	@%p12 bra 	$L__BB0_15;
	add.s32 	%r82, %r3, -1;
	setp.lt.u32 	%p13, %r82, 3;
	@%p13 bra 	$L__BB0_10;
	mad.lo.s32 	%r83, %r107, %r66, %r1;
	mul.wide.s32 	%rd40, %r83, 4;
	add.s64 	%rd41, %rd2, %rd40;
	ld.global.f32 	%f58, [%rd41];
	mad.lo.s32 	%r84, %r107, %r67, %r95;
	mul.wide.u32 	%rd42, %r84, 4;
	add.s64 	%rd43, %rd1, %rd42;
	ld.global.f32 	%f59, [%rd43];
	sub.f32 	%f60, %f58, %f59;
	fma.rn.f32 	%f61, %f60, %f60, %f92;
	add.s64 	%rd45, %rd41, %rd58;
	ld.global.f32 	%f62, [%rd45];
	add.s32 	%r85, %r84, %r67;
	mul.wide.u32 	%rd46, %r85, 4;
	add.s64 	%rd47, %rd1, %rd46;
	ld.global.f32 	%f63, [%rd47];
	sub.f32 	%f64, %f62, %f63;
	fma.rn.f32 	%f65, %f64, %f64, %f61;
	add.s64 	%rd48, %rd45, %rd58;
	ld.global.f32 	%f66, [%rd48];
	add.s32 	%r86, %r85, %r67;
	mul.wide.u32 	%rd49, %r86, 4;
	add.s64 	%rd50, %rd1, %rd49;
	ld.global.f32 	%f67, [%rd50];
	sub.f32 	%f68, %f66, %f67;
	fma.rn.f32 	%f69, %f68, %f68, %f65;
	add.s64 	%rd51, %rd48, %rd58;
	ld.global.f32 	%f70, [%rd51];
	add.s32 	%r87, %r86, %r67;
	mul.wide.u32 	%rd52, %r87, 4;
	add.s64 	%rd53, %rd1, %rd52;
	ld.global.f32 	%f71, [%rd53];
	sub.f32 	%f72, %f70, %f71;
	fma.rn.f32 	%f92, %f72, %f72, %f69;
	add.s32 	%r107, %r107, 4;
$L__BB0_10:
	setp.eq.s32 	%p14, %r4, 0;
	@%p14 bra 	$L__BB0_15;
	setp.eq.s32 	%p15, %r4, 1;
	@%p15 bra 	$L__BB0_13;
	mad.lo.s32 	%r88, %r107, %r66, %r1;
	mul.wide.s32 	%rd54, %r88, 4;
	add.s64 	%rd55, %rd2, %rd54;
	ld.global.f32 	%f74, [%rd55];
	mad.lo.s32 	%r89, %r107, %r67, %r95;
	mul.wide.u32 	%rd56, %r89, 4;
	add.s64 	%rd57, %rd1, %rd56;
	ld.global.f32 	%f75, [%rd57];
	sub.f32 	%f76, %f74, %f75;
	fma.rn.f32 	%f77, %f76, %f76, %f92;
	add.s64 	%rd59, %rd55, %rd58;
	ld.global.f32 	%f78, [%rd59];
	add.s32 	%r90, %r89, %r67;
	mul.wide.u32 	%rd60, %r90, 4;
	add.s64 	%rd61, %rd1, %rd60;
	ld.global.f32 	%f79, [%rd61];
	sub.f32 	%f80, %f78, %f79;
	fma.rn.f32 	%f92, %f80, %f80, %f77;
	add.s32 	%r107, %r107, 2;
$L__BB0_13:
	setp.eq.s32 	%p16, %r6, 0;
	@%p16 bra 	$L__BB0_15;
	mad.lo.s32 	%r91, %r107, %r66, %r1;
	mul.wide.s32 	%rd62, %r91, 4;
	add.s64 	%rd63, %rd2, %rd62;
	ld.global.f32 	%f81, [%rd63];
	mad.lo.s32 	%r92, %r107, %r67, %r95;
	mul.wide.u32 	%rd64, %r92, 4;
	add.s64 	%rd65, %rd1, %rd64;
	ld.global.f32 	%f82, [%rd65];
	sub.f32 	%f83, %f81, %f82;
	fma.rn.f32 	%f92, %f83, %f83, %f92;
$L__BB0_15:
	setp.lt.f32 	%p17, %f92, %f84;
	selp.f32 	%f84, %f92, %f84, %p17;
	selp.b32 	%r117, %r95, %r117, %p17;
	add.s32 	%r95, %r95, 1;
	setp.eq.s32 	%p18, %r95, %r67;
	@%p18 bra 	$L__BB0_22;
	bra.uni 	$L__BB0_4;
$L__BB0_16:
	and.b32  	%r49, %r67, 3;
	setp.lt.u32 	%p4, %r67, 4;
	mov.f32 	%f94, 0f7F7FFFFF;
	mov.b32 	%r117, -1;
	mov.b32 	%r114, 0;
	@%p4 bra 	$L__BB0_19;
	and.b32  	%r114, %r67, 2147483644;
	mov.f32 	%f94, 0f7F7FFFFF;
	mov.b32 	%r117, -1;
	mov.b32 	%r109, 0;
$L__BB0_18:
	setp.gt.f32 	%p5, %f94, 0f00000000;
	selp.f32 	%f94, 0f00000000, %f94, %p5;
	selp.b32 	%r117, %r109, %r117, %p5;
	add.s32 	%r109, %r109, 4;
	setp.ne.s32 	%p6, %r109, %r114;
	@%p6 bra 	$L__BB0_18;
$L__BB0_19:
	setp.eq.s32 	%p7, %r49, 0;
	@%p7 bra 	$L__BB0_22;
	mov.b32 	%r116, 0;
$L__BB0_21:
	.pragma "nounroll";
	setp.gt.f32 	%p8, %f94, 0f00000000;
	selp.f32 	%f94, 0f00000000, %f94, %p8;
	selp.b32 	%r117, %r114, %r117, %p8;
	add.s32 	%r114, %r114, 1;
	add.s32 	%r116, %r116, 1;
	setp.ne.s32 	%p9, %r116, %r49;
	@%p9 bra 	$L__BB0_21;
$L__BB0_22:
	setp.eq.s32 	%p19, %r2, %r117;
	@%p19 bra 	$L__BB0_24;
	mul.wide.s32 	%rd66, %r1, 4;
	add.s64 	%rd67, %rd3, %rd66;
	mov.b32 	%r93, 1;
	st.global.u32 	[%rd67], %r93;
	st.global.u32 	[%rd4], %r117;
	bra.uni 	$L__BB0_25;
$L__BB0_24:
	mul.wide.s32 	%rd68, %r1, 4;
	add.s64 	%rd69, %rd3, %rd68;
	mov.b32 	%r94, 0;
	st.global.u32 	[%rd69], %r94;
$L__BB0_25:
	ret;

}
	// .globl	_Z12reduce_arrayIiLj512EEvPT_S1_i
.visible .entry _Z12reduce_arrayIiLj512EEvPT_S1_i(
	.param .u64 .ptr .align 1 _Z12reduce_arrayIiLj512EEvPT_S1_i_param_0,
	.param .u64 .ptr .align 1 _Z12reduce_arrayIiLj512EEvPT_S1_i_param_1,
	.param .u32 _Z12reduce_arrayIiLj512EEvPT_S1_i_param_2
)
{
	.reg .pred 	%p<8>;
	.reg .b32 	%r<44>;
	.reg .b64 	%rd<11>;

	ld.param.u64 	%rd3, [_Z12reduce_arrayIiLj512EEvPT_S1_i_param_0];
	ld.param.u64 	%rd2, [_Z12reduce_arrayIiLj512EEvPT_S1_i_param_1];
	ld.param.u32 	%r10, [_Z12reduce_arrayIiLj512EEvPT_S1_i_param_2];
	cvta.to.global.u64 	%rd1, %rd3;
	mov.u32 	%r1, %tid.x;
	mov.u32 	%r2, %ctaid.x;
	mov.u32 	%r3, %ntid.x;
	mad.lo.s32 	%r4, %r2, %r3, %r1;
	setp.ge.u32 	%p1, %r4, %r10;
	mov.b32 	%r43, 0;
	@%p1 bra 	$L__BB1_3;
	mul.wide.u32 	%rd4, %r4, 4;
	add.s64 	%rd5, %rd1, %rd4;
	ld.global.u32 	%r43, [%rd5];
	add.s32 	%r6, %r4, %r3;
	setp.ge.u32 	%p2, %r6, %r10;
	@%p2 bra 	$L__BB1_3;
	mul.wide.u32 	%rd6, %r6, 4;
	add.s64 	%rd7, %rd1, %rd6;
	ld.global.u32 	%r12, [%rd7];
	add.s32 	%r43, %r12, %r43;
$L__BB1_3:
	shl.b32 	%r13, %r1, 2;
	mov.u32 	%r14, shared_mem;
	add.s32 	%r9, %r14, %r13;
	st.shared.u32 	[%r9], %r43;
	bar.sync 	0;
	setp.gt.u32 	%p3, %r1, 255;
	@%p3 bra 	$L__BB1_5;
	ld.shared.u32 	%r15, [%r9+1024];
	ld.shared.u32 	%r16, [%r9];
	add.s32 	%r17, %r16, %r15;
	st.shared.u32 	[%r9], %r17;
$L__BB1_5:
	bar.sync 	0;
	setp.gt.u32 	%p4, %r1, 127;
	@%p4 bra 	$L__BB1_7;
	ld.shared.u32 	%r18, [%r9+512];
	ld.shared.u32 	%r19, [%r9];
	add.s32 	%r20, %r19, %r18;
	st.shared.u32 	[%r9], %r20;
$L__BB1_7:
	bar.sync 	0;
	setp.gt.u32 	%p5, %r1, 63;
	@%p5 bra 	$L__BB1_9;
	ld.shared.u32 	%r21, [%r9+256];
	ld.shared.u32 	%r22, [%r9];
	add.s32 	%r23, %r22, %r21;
	st.shared.u32 	[%r9], %r23;
$L__BB1_9:
	bar.sync 	0;
	setp.gt.u32 	%p6, %r1, 31;
	@%p6 bra 	$L__BB1_12;
	ld.volatile.shared.u32 	%r24, [%r9+128];
	ld.volatile.shared.u32 	%r25, [%r9];
	add.s32 	%r26, %r25, %r24;
	st.volatile.shared.u32 	[%r9], %r26;
	ld.volatile.shared.u32 	%r27, [%r9+64];
	ld.volatile.shared.u32 	%r28, [%r9];
	add.s32 	%r29, %r28, %r27;
	st.volatile.shared.u32 	[%r9], %r29;
	ld.volatile.shared.u32 	%r30, [%r9+32];
	ld.volatile.shared.u32 	%r31, [%r9];
	add.s32 	%r32, %r31, %r30;
	st.volatile.shared.u32 	[%r9], %r32;
	ld.volatile.shared.u32 	%r33, [%r9+16];
	ld.volatile.shared.u32 	%r34, [%r9];
	add.s32 	%r35, %r34, %r33;
	st.volatile.shared.u32 	[%r9], %r35;
	ld.volatile.shared.u32 	%r36, [%r9+8];
	ld.volatile.shared.u32 	%r37, [%r9];
	add.s32 	%r38, %r37, %r36;
	st.volatile.shared.u32 	[%r9], %r38;
	ld.volatile.shared.u32 	%r39, [%r9+4];
	ld.volatile.shared.u32 	%r40, [%r9];
	add.s32 	%r41, %r40, %r39;
	st.volatile.shared.u32 	[%r9], %r41;
	setp.ne.s32 	%p7, %r1, 0;
	@%p7 bra 	$L__BB1_12;
	ld.shared.u32 	%r42, [shared_mem];
	cvta.to.global.u64 	%rd8, %rd2;
	mul.wide.u32 	%rd9, %r2, 4;
	add.s64 	%rd10, %rd8, %rd9;
	st.global.u32 	[%rd10], %r42;
$L__BB1_12:
	ret;

}
	// .globl	_Z20reduce_centroid_sumsILj512EEvPKfPKiiPfi
.visible .entry _Z20reduce_centroid_sumsILj512EEvPKfPKiiPfi(
	.param .u64 .ptr .align 1 _Z20reduce_centroid_sumsILj512EEvPKfPKiiPfi_param_0,
	.param .u64 .ptr .align 1 _Z20reduce_centroid_sumsILj512EEvPKfPKiiPfi_param_1,
	.param .u32 _Z20reduce_centroid_sumsILj512EEvPKfPKiiPfi_param_2,
	.param .u64 .ptr .align 1 _Z20reduce_centroid_sumsILj512EEvPKfPKiiPfi_param_3,
	.param .u32 _Z20reduce_centroid_sumsILj512EEvPKfPKiiPfi_param_4
)
{
	.reg .pred 	%p<10>;
	.reg .b32 	%r<15>;
	.reg .b32 	%f<39>;
	.reg .b64 	%rd<17>;

	ld.param.u64 	%rd4, [_Z20reduce_centroid_sumsILj512EEvPKfPKiiPfi_param_0];
	ld.param.u64 	%rd5, [_Z20reduce_centroid_sumsILj512EEvPKfPKiiPfi_param_1];
	ld.param.u32 	%r7, [_Z20reduce_centroid_sumsILj512EEvPKfPKiiPfi_param_2];
	ld.param.u64 	%rd3, [_Z20reduce_centroid_sumsILj512EEvPKfPKiiPfi_param_3];
	ld.param.u32 	%r8, [_Z20reduce_centroid_sumsILj512EEvPKfPKiiPfi_param_4];
	cvta.to.global.u64 	%rd1, %rd4;
	cvta.to.global.u64 	%rd2, %rd5;
	mov.u32 	%r1, %tid.x;
	mov.u32 	%r2, %ctaid.x;
	mov.u32 	%r3, %ntid.x;
	mul.lo.s32 	%r9, %r3, %r2;
	shl.b32 	%r10, %r9, 1;
	add.s32 	%r4, %r10, %r1;
	setp.ge.u32 	%p1, %r4, %r8;
	mov.f32 	%f38, 0f00000000;
	@%p1 bra 	$L__BB2_3;
	mul.wide.u32 	%rd6, %r4, 4;
	add.s64 	%rd7, %rd2, %rd6;
	ld.global.u32 	%r11, [%rd7];
	setp.ne.s32 	%p2, %r11, %r7;
	@%p2 bra 	$L__BB2_3;
	add.s64 	%rd9, %rd1, %rd6;
	ld.global.f32 	%f38, [%rd9];
$L__BB2_3:
	add.s32 	%r5, %r4, %r3;
	setp.ge.u32 	%p3, %r5, %r8;
	@%p3 bra 	$L__BB2_6;
	mul.wide.u32 	%rd10, %r5, 4;
	add.s64 	%rd11, %rd2, %rd10;
	ld.global.u32 	%r12, [%rd11];
	setp.ne.s32 	%p4, %r12, %r7;
	@%p4 bra 	$L__BB2_6;
	add.s64 	%rd13, %rd1, %rd10;
	ld.global.f32 	%f7, [%rd13];
	add.f32 	%f38, %f38, %f7;
$L__BB2_6:
	shl.b32 	%r13, %r1, 2;
	mov.u32 	%r14, sdata_f;
	add.s32 	%r6, %r14, %r13;
	st.shared.f32 	[%r6], %f38;
	bar.sync 	0;
	setp.gt.u32 	%p5, %r1, 255;
	@%p5 bra 	$L__BB2_8;
	ld.shared.f32 	%f8, [%r6+1024];
	ld.shared.f32 	%f9, [%r6];
	add.f32 	%f10, %f8, %f9;
	st.shared.f32 	[%r6], %f10;
$L__BB2_8:
	bar.sync 	0;
	setp.gt.u32 	%p6, %r1, 127;
	@%p6 bra 	$L__BB2_10;
	ld.shared.f32 	%f11, [%r6+512];
	ld.shared.f32 	%f12, [%r6];
	add.f32 	%f13, %f11, %f12;
	st.shared.f32 	[%r6], %f13;
$L__BB2_10:
	bar.sync 	0;
	setp.gt.u32 	%p7, %r1, 63;
	@%p7 bra 	$L__BB2_12;
	ld.shared.f32 	%f14, [%r6+256];
	ld.shared.f32 	%f15, [%r6];
	add.f32 	%f16, %f14, %f15;
	st.shared.f32 	[%r6], %f16;
$L__BB2_12:
	bar.sync 	0;
	setp.gt.u32 	%p8, %r1, 31;
	@%p8 bra 	$L__BB2_15;
	ld.volatile.shared.f32 	%f17, [%r6+128];
	ld.volatile.shared.f32 	%f18, [%r6];
	add.f32 	%f19, %f17, %f18;
	st.volatile.shared.f32 	[%r6], %f19;
	ld.volatile.shared.f32 	%f20, [%r6+64];
	ld.volatile.shared.f32 	%f21, [%r6];
	add.f32 	%f22, %f20, %f21;
	st.volatile.shared.f32 	[%r6], %f22;
	ld.volatile.shared.f32 	%f23, [%r6+32];
	ld.volatile.shared.f32 	%f24, [%r6];
	add.f32 	%f25, %f23, %f24;
	st.volatile.shared.f32 	[%r6], %f25;
	ld.volatile.shared.f32 	%f26, [%r6+16];
	ld.volatile.shared.f32 	%f27, [%r6];
	add.f32 	%f28, %f26, %f27;
	st.volatile.shared.f32 	[%r6], %f28;
	ld.volatile.shared.f32 	%f29, [%r6+8];
	ld.volatile.shared.f32 	%f30, [%r6];
	add.f32 	%f31, %f29, %f30;
	st.volatile.shared.f32 	[%r6], %f31;
	ld.volatile.shared.f32 	%f32, [%r6+4];
	ld.volatile.shared.f32 	%f33, [%r6];
	add.f32 	%f34, %f32, %f33;
	st.volatile.shared.f32 	[%r6], %f34;
	setp.ne.s32 	%p9, %r1, 0;
	@%p9 bra 	$L__BB2_15;
	ld.shared.f32 	%f35, [sdata_f];
	cvta.to.global.u64 	%rd14, %rd3;
	mul.wide.u32 	%rd15, %r2, 4;
	add.s64 	%rd16, %rd14, %rd15;
	st.global.f32 	[%rd16], %f35;
$L__BB2_15:
	ret;

}
	// .globl	_Z22reduce_centroid_countsILj512EEvPKiiPii
.visible .entry _Z22reduce_centroid_countsILj512EEvPKiiPii(
	.param .u64 .ptr .align 1 _Z22reduce_centroid_countsILj512EEvPKiiPii_param_0,
	.param .u32 _Z22reduce_centroid_countsILj512EEvPKiiPii_param_1,
	.param .u64 .ptr .align 1 _Z22reduce_centroid_countsILj512EEvPKiiPii_param_2,
	.param .u32 _Z22reduce_centroid_countsILj512EEvPKiiPii_param_3
)
{
	.reg .pred 	%p<10>;
	.reg .b32 	%r<52>;
	.reg .b64 	%rd<11>;

	ld.param.u64 	%rd3, [_Z22reduce_centroid_countsILj512EEvPKiiPii_param_0];
	ld.param.u32 	%r11, [_Z22reduce_centroid_countsILj512EEvPKiiPii_param_1];
	ld.param.u64 	%rd2, [_Z22reduce_centroid_countsILj512EEvPKiiPii_param_2];
	ld.param.u32 	%r12, [_Z22reduce_centroid_countsILj512EEvPKiiPii_param_3];
	cvta.to.global.u64 	%rd1, %rd3;
	mov.u32 	%r1, %tid.x;
	mov.u32 	%r2, %ctaid.x;
	mov.u32 	%r3, %ntid.x;
	mul.lo.s32 	%r14, %r3, %r2;
	shl.b32 	%r15, %r14, 1;
	add.s32 	%r4, %r15, %r1;
	setp.ge.u32 	%p1, %r4, %r12;
	mov.b32 	%r50, 0;
	@%p1 bra 	$L__BB3_2;
	mul.wide.u32 	%rd4, %r4, 4;
	add.s64 	%rd5, %rd1, %rd4;
	ld.global.u32 	%r16, [%rd5];
	setp.eq.s32 	%p2, %r16, %r11;
	selp.u32 	%r50, 1, 0, %p2;
$L__BB3_2:
	add.s32 	%r7, %r4, %r3;
	setp.ge.u32 	%p3, %r7, %r12;
	mov.b32 	%r51, 0;
	@%p3 bra 	$L__BB3_4;
	mul.wide.u32 	%rd6, %r7, 4;
	add.s64 	%rd7, %rd1, %rd6;
	ld.global.u32 	%r18, [%rd7];
	setp.eq.s32 	%p4, %r18, %r11;
	selp.u32 	%r51, 1, 0, %p4;
$L__BB3_4:
	add.s32 	%r19, %r51, %r50;
	shl.b32 	%r20, %r1, 2;
	mov.u32 	%r21, sdata;
	add.s32 	%r10, %r21, %r20;
	st.shared.u32 	[%r10], %r19;
	bar.sync 	0;
	setp.gt.u32 	%p5, %r1, 255;
	@%p5 bra 	$L__BB3_6;
	ld.shared.u32 	%r22, [%r10+1024];
	ld.shared.u32 	%r23, [%r10];
	add.s32 	%r24, %r23, %r22;
	st.shared.u32 	[%r10], %r24;
$L__BB3_6:
	bar.sync 	0;
	setp.gt.u32 	%p6, %r1, 127;
	@%p6 bra 	$L__BB3_8;
	ld.shared.u32 	%r25, [%r10+512];
	ld.shared.u32 	%r26, [%r10];
	add.s32 	%r27, %r26, %r25;
	st.shared.u32 	[%r10], %r27;
$L__BB3_8:
	bar.sync 	0;
	setp.gt.u32 	%p7, %r1, 63;
	@%p7 bra 	$L__BB3_10;
	ld.shared.u32 	%r28, [%r10+256];
	ld.shared.u32 	%r29, [%r10];
	add.s32 	%r30, %r29, %r28;
	st.shared.u32 	[%r10], %r30;
$L__BB3_10:
	bar.sync 	0;
	setp.gt.u32 	%p8, %r1, 31;
	@%p8 bra 	$L__BB3_13;
	ld.volatile.shared.u32 	%r31, [%r10+128];
	ld.volatile.shared.u32 	%r32, [%r10];
	add.s32 	%r33, %r32, %r31;
	st.volatile.shared.u32 	[%r10], %r33;
	ld.volatile.shared.u32 	%r34, [%r10+64];
	ld.volatile.shared.u32 	%r35, [%r10];
	add.s32 	%r36, %r35, %r34;
	st.volatile.shared.u32 	[%r10], %r36;
	ld.volatile.shared.u32 	%r37, [%r10+32];
	ld.volatile.shared.u32 	%r38, [%r10];
	add.s32 	%r39, %r38, %r37;
	st.volatile.shared.u32 	[%r10], %r39;
	ld.volatile.shared.u32 	%r40, [%r10+16];
	ld.volatile.shared.u32 	%r41, [%r10];
	add.s32 	%r42, %r41, %r40;
	st.volatile.shared.u32 	[%r10], %r42;
	ld.volatile.shared.u32 	%r43, [%r10+8];
	ld.volatile.shared.u32 	%r44, [%r10];
	add.s32 	%r45, %r44, %r43;
	st.volatile.shared.u32 	[%r10], %r45;
	ld.volatile.shared.u32 	%r46, [%r10+4];
	ld.volatile.shared.u32 	%r47, [%r10];
	add.s32 	%r48, %r47, %r46;
	st.volatile.shared.u32 	[%r10], %r48;
	setp.ne.s32 	%p9, %r1, 0;
	@%p9 bra 	$L__BB3_13;
	ld.shared.u32 	%r49, [sdata];
	cvta.to.global.u64 	%rd8, %rd2;
	mul.wide.u32 	%rd9, %r2, 4;
	add.s64 	%rd10, %rd8, %rd9;
	st.global.u32 	[%rd10], %r49;
$L__BB3_13:
	ret;

}
	// .globl	_Z12reduce_arrayIfLj512EEvPT_S1_i
.visible .entry _Z12reduce_arrayIfLj512EEvPT_S1_i(
	.param .u64 .ptr .align 1 _Z12reduce_arrayIfLj512EEvPT_S1_i_param_0,
	.param .u64 .ptr .align 1 _Z12reduce_arrayIfLj512EEvPT_S1_i_param_1,
	.param .u32 _Z12reduce_arrayIfLj512EEvPT_S1_i_param_2
)
{
	.reg .pred 	%p<8>;
	.reg .b32 	%r<10>;
	.reg .b32 	%f<35>;
	.reg .b64 	%rd<11>;

	ld.param.u64 	%rd3, [_Z12reduce_arrayIfLj512EEvPT_S1_i_param_0];
	ld.param.u64 	%rd2, [_Z12reduce_arrayIfLj512EEvPT_S1_i_param_1];
	ld.param.u32 	%r7, [_Z12reduce_arrayIfLj512EEvPT_S1_i_param_2];
	cvta.to.global.u64 	%rd1, %rd3;
	mov.u32 	%r1, %tid.x;
	mov.u32 	%r2, %ctaid.x;
	mov.u32 	%r3, %ntid.x;
	mad.lo.s32 	%r4, %r2, %r3, %r1;
	setp.ge.u32 	%p1, %r4, %r7;
	mov.f32 	%f34, 0f00000000;
	@%p1 bra 	$L__BB4_3;
	mul.wide.u32 	%rd4, %r4, 4;
	add.s64 	%rd5, %rd1, %rd4;
	ld.global.f32 	%f34, [%rd5];
	add.s32 	%r5, %r4, %r3;
	setp.ge.u32 	%p2, %r5, %r7;
	@%p2 bra 	$L__BB4_3;
	mul.wide.u32 	%rd6, %r5, 4;
	add.s64 	%rd7, %rd1, %rd6;
	ld.global.f32 	%f5, [%rd7];
	add.f32 	%f34, %f34, %f5;
$L__BB4_3:
	shl.b32 	%r8, %r1, 2;
	mov.u32 	%r9, shared_mem;
	add.s32 	%r6, %r9, %r8;
	st.shared.f32 	[%r6], %f34;
	bar.sync 	0;
	setp.gt.u32 	%p3, %r1, 255;
	@%p3 bra 	$L__BB4_5;
	ld.shared.f32 	%f6, [%r6+1024];
	ld.shared.f32 	%f7, [%r6];
	add.f32 	%f8, %f6, %f7;
	st.shared.f32 	[%r6], %f8;
$L__BB4_5:
	bar.sync 	0;
	setp.gt.u32 	%p4, %r1, 127;
	@%p4 bra 	$L__BB4_7;
	ld.shared.f32 	%f9, [%r6+512];
	ld.shared.f32 	%f10, [%r6];
	add.f32 	%f11, %f9, %f10;
	st.shared.f32 	[%r6], %f11;
$L__BB4_7:
	bar.sync 	0;
	setp.gt.u32 	%p5, %r1, 63;
	@%p5 bra 	$L__BB4_9;
	ld.shared.f32 	%f12, [%r6+256];
	ld.shared.f32 	%f13, [%r6];
	add.f32 	%f14, %f12, %f13;
	st.shared.f32 	[%r6], %f14;
$L__BB4_9:
	bar.sync 	0;
	setp.gt.u32 	%p6, %r1, 31;
	@%p6 bra 	$L__BB4_12;
	ld.volatile.shared.f32 	%f15, [%r6+128];
	ld.volatile.shared.f32 	%f16, [%r6];
	add.f32 	%f17, %f15, %f16;
	st.volatile.shared.f32 	[%r6], %f17;
	ld.volatile.shared.f32 	%f18, [%r6+64];
	ld.volatile.shared.f32 	%f19, [%r6];
	add.f32 	%f20, %f18, %f19;
	st.volatile.shared.f32 	[%r6], %f20;
	ld.volatile.shared.f32 	%f21, [%r6+32];
	ld.volatile.shared.f32 	%f22, [%r6];
	add.f32 	%f23, %f21, %f22;
	st.volatile.shared.f32 	[%r6], %f23;
	ld.volatile.shared.f32 	%f24, [%r6+16];
	ld.volatile.shared.f32 	%f25, [%r6];
	add.f32 	%f26, %f24, %f25;
	st.volatile.shared.f32 	[%r6], %f26;
	ld.volatile.shared.f32 	%f27, [%r6+8];
	ld.volatile.shared.f32 	%f28, [%r6];
	add.f32 	%f29, %f27, %f28;
	st.volatile.shared.f32 	[%r6], %f29;
	ld.volatile.shared.f32 	%f30, [%r6+4];
	ld.volatile.shared.f32 	%f31, [%r6];
	add.f32 	%f32, %f30, %f31;
	st.volatile.shared.f32 	[%r6], %f32;
	setp.ne.s32 	%p7, %r1, 0;
	@%p7 bra 	$L__BB4_12;
	ld.shared.f32 	%f33, [shared_mem];
	cvta.to.global.u64 	%rd8, %rd2;
	mul.wide.u32 	%rd9, %r2, 4;
	add.s64 	%rd10, %rd8, %rd9;
	st.global.f32 	[%rd10], %f33;
$L__BB4_12:
	ret;

}
	// .globl	_ZN6thrust24THRUST_300001_SM_1000_NS8cuda_cub4core6detail13_kernel_agentINS1_15__reduce_by_key9InitAgentIN3cub18CUB_300001_SM_100024ReduceByKeyScanTileStateIfiLb1EEEiPiEEJSA_iSB_EEEvDpT0_
.visible .entry _ZN6thrust24THRUST_300001_SM_1000_NS8cuda_cub4core6detail13_kernel_agentINS1_15__reduce_by_key9InitAgentIN3cub18CUB_300001_SM_100024ReduceByKeyScanTileStateIfiLb1EEEiPiEEJSA_iSB_EEEvDpT0_(
	.param .align 8 .b8 _ZN6thrust24THRUST_300001_SM_1000_NS8cuda_cub4core6detail13_kernel_agentINS1_15__reduce_by_key9InitAgentIN3cub18CUB_300001_SM_100024ReduceByKeyScanTileStateIfiLb1EEEiPiEEJSA_iSB_EEEvDpT0__param_0[8],
	.param .u32 _ZN6thrust24THRUST_300001_SM_1000_NS8cuda_cub4core6detail13_kernel_agentINS1_15__reduce_by_key9InitAgentIN3cub18CUB_300001_SM_100024ReduceByKeyScanTileStateIfiLb1EEEiPiEEJSA_iSB_EEEvDpT0__param_1,
	.param .u64 .ptr .align 1 _ZN6thrust24THRUST_300001_SM_1000_NS8cuda_cub4core6detail13_kernel_agentINS1_15__reduce_by_key9InitAgentIN3cub18CUB_300001_SM_100024ReduceByKeyScanTileStateIfiLb1EEEiPiEEJSA_iSB_EEEvDpT0__param_2
)
.maxntid 128
{
	.reg .pred 	%p<6>;
	.reg .b32 	%r<9>;
	.reg .b64 	%rd<12>;

	ld.param.u64 	%rd3, [_ZN6thrust24THRUST_300001_SM_1000_NS8cuda_cub4core6detail13_kernel_agentINS1_15__reduce_by_key9InitAgentIN3cub18CUB_300001_SM_100024ReduceByKeyScanTileStateIfiLb1EEEiPiEEJSA_iSB_EEEvDpT0__param_0];
	ld.param.u32 	%r4, [_ZN6thrust24THRUST_300001_SM_1000_NS8cuda_cub4core6detail13_kernel_agentINS1_15__reduce_by_key9InitAgentIN3cub18CUB_300001_SM_100024ReduceByKeyScanTileStateIfiLb1EEEiPiEEJSA_iSB_EEEvDpT0__param_1];
	ld.param.u64 	%rd2, [_ZN6thrust24THRUST_300001_SM_1000_NS8cuda_cub4core6detail13_kernel_agentINS1_15__reduce_by_key9InitAgentIN3cub18CUB_300001_SM_100024ReduceByKeyScanTileStateIfiLb1EEEiPiEEJSA_iSB_EEEvDpT0__param_2];
	cvta.to.global.u64 	%rd1, %rd3;
	mov.u32 	%r1, %ctaid.x;
	mov.u32 	%r5, %ntid.x;
	mov.u32 	%r2, %tid.x;
	mad.lo.s32 	%r3, %r1, %r5, %r2;
	setp.ge.s32 	%p1, %r3, %r4;
	@%p1 bra 	$L__BB5_2;
	mul.wide.s32 	%rd4, %r3, 16;
	add.s64 	%rd5, %rd1, %rd4;
	mov.b64 	%rd6, 99;
	mov.b64 	%rd7, 0;
	st.global.v2.u64 	[%rd5+512], {%rd7, %rd6};
$L__BB5_2:
	setp.ne.s32 	%p2, %r1, 0;
	setp.gt.u32 	%p3, %r2, 31;
	or.pred  	%p4, %p2, %p3;
	@%p4 bra 	$L__BB5_4;
	mul.wide.u32 	%rd8, %r2, 16;
	add.s64 	%rd9, %rd1, %rd8;
	mov.b64 	%rd10, 0;
	st.global.v2.u64 	[%rd9], {%rd10, %rd10};
$L__BB5_4:
	or.b32  	%r7, %r1, %r2;
	setp.ne.s32 	%p5, %r7, 0;
	@%p5 bra 	$L__BB5_6;
	cvta.to.global.u64 	%rd11, %rd2;
	mov.b32 	%r8, 0;
	st.global.u32 	[%rd11], %r8;
$L__BB5_6:
	ret;

}
	// .globl	_ZN6thrust24THRUST_300001_SM_1000_NS8cuda_cub4core6detail13_kernel_agentINS1_15__reduce_by_key16ReduceByKeyAgentINS0_6detail15normal_iteratorINS0_10device_ptrIiEEEENS8_INS9_IfEEEESB_SD_N4cuda3std3__48equal_toIiEENSG_4plusIfEEPiiEEJSB_SD_SB_SD_SL_N3cub18CUB_300001_SM_100024ReduceByKeyScanTileStateIfiLb1EEESI_SK_iiEEEvDpT0_
.visible .entry _ZN6thrust24THRUST_300001_SM_1000_NS8cuda_cub4core6detail13_kernel_agentINS1_15__reduce_by_key16ReduceByKeyAgentINS0_6detail15normal_iteratorINS0_10device_ptrIiEEEENS8_INS9_IfEEEESB_SD_N4cuda3std3__48equal_toIiEENSG_4plusIfEEPiiEEJSB_SD_SB_SD_SL_N3cub18CUB_300001_SM_100024ReduceByKeyScanTileStateIfiLb1EEESI_SK_iiEEEvDpT0_(
	.param .align 8 .b8 _ZN6thrust24THRUST_300001_SM_1000_NS8cuda_cub4core6detail13_kernel_agentINS1_15__reduce_by_key16ReduceByKeyAgentINS0_6detail15normal_iteratorINS0_10device_ptrIiEEEENS8_INS9_IfEEEESB_SD_N4cuda3std3__48equal_toIiEENSG_4plusIfEEPiiEEJSB_SD_SB_SD_SL_N3cub18CUB_300001_SM_100024ReduceByKeyScanTileStateIfiLb1EEESI_SK_iiEEEvDpT0__param_0[8],
	.param .align 8 .b8 _ZN6thrust24THRUST_300001_SM_1000_NS8cuda_cub4core6detail13_kernel_agentINS1_15__reduce_by_key16ReduceByKeyAgentINS0_6detail15normal_iteratorINS0_10device_ptrIiEEEENS8_INS9_IfEEEESB_SD_N4cuda3std3__48equal_toIiEENSG_4plusIfEEPiiEEJSB_SD_SB_SD_SL_N3cub18CUB_300001_SM_100024ReduceByKeyScanTileStateIfiLb1EEESI_SK_iiEEEvDpT0__param_1[8],
	.param .align 8 .b8 _ZN6thrust24THRUST_300001_SM_1000_NS8cuda_cub4core6detail13_kernel_agentINS1_15__reduce_by_key16ReduceByKeyAgentINS0_6detail15normal_iteratorINS0_10device_ptrIiEEEENS8_INS9_IfEEEESB_SD_N4cuda3std3__48equal_toIiEENSG_4plusIfEEPiiEEJSB_SD_SB_SD_SL_N3cub18CUB_300001_SM_100024ReduceByKeyScanTileStateIfiLb1EEESI_SK_iiEEEvDpT0__param_2[8],
	.param .align 8 .b8 _ZN6thrust24THRUST_300001_SM_1000_NS8cuda_cub4core6detail13_kernel_agentINS1_15__reduce_by_key16ReduceByKeyAgentINS0_6detail15normal_iteratorINS0_10device_ptrIiEEEENS8_INS9_IfEEEESB_SD_N4cuda3std3__48equal_toIiEENSG_4plusIfEEPiiEEJSB_SD_SB_SD_SL_N3cub18CUB_300001_SM_100024ReduceByKeyScanTileStateIfiLb1EEESI_SK_iiEEEvDpT0__param_3[8],
	.param .u64 .ptr .align 1 _ZN6thrust24THRUST_300001_SM_1000_NS8cuda_cub4core6detail13_kernel_agentINS1_15__reduce_by_key16ReduceByKeyAgentINS0_6detail15normal_iteratorINS0_10device_ptrIiEEEENS8_INS9_IfEEEESB_SD_N4cuda3std3__48equal_toIiEENSG_4plusIfEEPiiEEJSB_SD_SB_SD_SL_N3cub18CUB_300001_SM_100024ReduceByKeyScanTileStateIfiLb1EEESI_SK_iiEEEvDpT0__param_4,
	.param .align 8 .b8 _ZN6thrust24THRUST_300001_SM_1000_NS8cuda_cub4core6detail13_kernel_agentINS1_15__reduce_by_key16ReduceByKeyAgentINS0_6detail15normal_iteratorINS0_10device_ptrIiEEEENS8_INS9_IfEEEESB_SD_N4cuda3std3__48equal_toIiEENSG_4plusIfEEPiiEEJSB_SD_SB_SD_SL_N3cub18CUB_300001_SM_100024ReduceByKeyScanTileStateIfiLb1EEESI_SK_iiEEEvDpT0__param_5[8],
	.param .align 1 .b8 _ZN6thrust24THRUST_300001_SM_1000_NS8cuda_cub4core6detail13_kernel_agentINS1_15__reduce_by_key16ReduceByKeyAgentINS0_6detail15normal_iteratorINS0_10device_ptrIiEEEENS8_INS9_IfEEEESB_SD_N4cuda3std3__48equal_toIiEENSG_4plusIfEEPiiEEJSB_SD_SB_SD_SL_N3cub18CUB_300001_SM_100024ReduceByKeyScanTileStateIfiLb1EEESI_SK_iiEEEvDpT0__param_6[1],
	.param .align 1 .b8 _ZN6thrust24THRUST_300001_SM_1000_NS8cuda_cub4core6detail13_kernel_agentINS1_15__reduce_by_key16ReduceByKeyAgentINS0_6detail15normal_iteratorINS0_10device_ptrIiEEEENS8_INS9_IfEEEESB_SD_N4cuda3std3__48equal_toIiEENSG_4plusIfEEPiiEEJSB_SD_SB_SD_SL_N3cub18CUB_300001_SM_100024ReduceByKeyScanTileStateIfiLb1EEESI_SK_iiEEEvDpT0__param_7[1],
	.param .u32 _ZN6thrust24THRUST_300001_SM_1000_NS8cuda_cub4core6detail13_kernel_agentINS1_15__reduce_by_key16ReduceByKeyAgentINS0_6detail15normal_iteratorINS0_10device_ptrIiEEEENS8_INS9_IfEEEESB_SD_N4cuda3std3__48equal_toIiEENSG_4plusIfEEPiiEEJSB_SD_SB_SD_SL_N3cub18CUB_300001_SM_100024ReduceByKeyScanTileStateIfiLb1EEESI_SK_iiEEEvDpT0__param_8,
	.param .u32 _ZN6thrust24THRUST_300001_SM_1000_NS8cuda_cub4core6detail13_kernel_agentINS1_15__reduce_by_key16ReduceByKeyAgentINS0_6detail15normal_iteratorINS0_10device_ptrIiEEEENS8_INS9_IfEEEESB_SD_N4cuda3std3__48equal_toIiEENSG_4plusIfEEPiiEEJSB_SD_SB_SD_SL_N3cub18CUB_300001_SM_100024ReduceByKeyScanTileStateIfiLb1EEESI_SK_iiEEEvDpT0__param_9
)
.maxntid 256
{
	.reg .pred 	%p<470>;
	.reg .b32 	%r<1628>;
	.reg .b32 	%f<490>;
	.reg .b64 	%rd<340>;

	ld.param.u64 	%rd1, [_ZN6thrust24THRUST_300001_SM_1000_NS8cuda_cub4core6detail13_kernel_agentINS1_15__reduce_by_key16ReduceByKeyAgentINS0_6detail15normal_iteratorINS0_10device_ptrIiEEEENS8_INS9_IfEEEESB_SD_N4cuda3std3__48equal_toIiEENSG_4plusIfEEPiiEEJSB_SD_SB_SD_SL_N3cub18CUB_300001_SM_100024ReduceByKeyScanTileStateIfiLb1EEESI_SK_iiEEEvDpT0__param_5];
	ld.param.u64 	%rd2, [_ZN6thrust24THRUST_300001_SM_1000_NS8cuda_cub4core6detail13_kernel_agentINS1_15__reduce_by_key16ReduceByKeyAgentINS0_6detail15normal_iteratorINS0_10device_ptrIiEEEENS8_INS9_IfEEEESB_SD_N4cuda3std3__48equal_toIiEENSG_4plusIfEEPiiEEJSB_SD_SB_SD_SL_N3cub18CUB_300001_SM_100024ReduceByKeyScanTileStateIfiLb1EEESI_SK_iiEEEvDpT0__param_0];
	ld.param.u64 	%rd3, [_ZN6thrust24THRUST_300001_SM_1000_NS8cuda_cub4core6detail13_kernel_agentINS1_15__reduce_by_key16ReduceByKeyAgentINS0_6detail15normal_iteratorINS0_10device_ptrIiEEEENS8_INS9_IfEEEESB_SD_N4cuda3std3__48equal_toIiEENSG_4plusIfEEPiiEEJSB_SD_SB_SD_SL_N3cub18CUB_300001_SM_100024ReduceByKeyScanTileStateIfiLb1EEESI_SK_iiEEEvDpT0__param_1];
	ld.param.u64 	%rd58, [_ZN6thrust24THRUST_300001_SM_1000_NS8cuda_cub4core6detail13_kernel_agentINS1_15__reduce_by_key16ReduceByKeyAgentINS0_6detail15normal_iteratorINS0_10device_ptrIiEEEENS8_INS9_IfEEEESB_SD_N4cuda3std3__48equal_toIiEENSG_4plusIfEEPiiEEJSB_SD_SB_SD_SL_N3cub18CUB_300001_SM_100024ReduceByKeyScanTileStateIfiLb1EEESI_SK_iiEEEvDpT0__param_3];
	ld.param.u64 	%rd59, [_ZN6thrust24THRUST_300001_SM_1000_NS8cuda_cub4core6detail13_kernel_agentINS1_15__reduce_by_key16ReduceByKeyAgentINS0_6detail15normal_iteratorINS0_10device_ptrIiEEEENS8_INS9_IfEEEESB_SD_N4cuda3std3__48equal_toIiEENSG_4plusIfEEPiiEEJSB_SD_SB_SD_SL_N3cub18CUB_300001_SM_100024ReduceByKeyScanTileStateIfiLb1EEESI_SK_iiEEEvDpT0__param_2];
	ld.param.u32 	%r344, [_ZN6thrust24THRUST_300001_SM_1000_NS8cuda_cub4core6detail13_kernel_agentINS1_15__reduce_by_key16ReduceByKeyAgentINS0_6detail15normal_iteratorINS0_10device_ptrIiEEEENS8_INS9_IfEEEESB_SD_N4cuda3std3__48equal_toIiEENSG_4plusIfEEPiiEEJSB_SD_SB_SD_SL_N3cub18CUB_300001_SM_100024ReduceByKeyScanTileStateIfiLb1EEESI_SK_iiEEEvDpT0__param_8];
	cvta.to.global.u64 	%rd4, %rd59;
	cvta.to.global.u64 	%rd5, %rd58;
	mov.u32 	%r1, %ctaid.x;
	mul.lo.s32 	%r2, %r1, 2304;
	sub.s32 	%r3, %r344, %r2;
	setp.lt.s32 	%p12, %r3, 2305;
	@%p12 bra 	$L__BB6_122;
	setp.ne.s32 	%p289, %r1, 0;
	@%p289 bra 	$L__BB6_52;
	mov.u32 	%r1556, %tid.x;
	and.b32  	%r1364, %r1556, 31;
	and.b32  	%r1365, %r1556, 992;
	add.s32 	%r1366, %r2, %r1364;
	mad.lo.s32 	%r1367, %r1365, 9, %r1366;
	mul.wide.u32 	%rd294, %r1367, 4;
	add.s64 	%rd276, %rd2, %rd294;
	// begin inline asm
	ld.global.nc.u32 %r1343, [%rd276];
	// end inline asm
	add.s64 	%rd277, %rd276, 128;
	// begin inline asm
	ld.global.nc.u32 %r1344, [%rd277];
	// end inline asm
	add.s64 	%rd278, %rd276, 256;
	// begin inline asm
	ld.global.nc.u32 %r1345, [%rd278];
	// end inline asm
	add.s64 	%rd279, %rd276, 384;
	// begin inline asm
	ld.global.nc.u32 %r1346, [%rd279];
	// end inline asm
	add.s64 	%rd280, %rd276, 512;
	// begin inline asm
	ld.global.nc.u32 %r1347, [%rd280];
	// end inline asm
	add.s64 	%rd281, %rd276, 640;
	// begin inline asm
	ld.global.nc.u32 %r1348, [%rd281];
	// end inline asm
	add.s64 	%rd282, %rd276, 768;
	// begin inline asm
	ld.global.nc.u32 %r1349, [%rd282];
	// end inline asm
	add.s64 	%rd283, %rd276, 896;
	// begin inline asm
	ld.global.nc.u32 %r1350, [%rd283];
	// end inline asm
	add.s64 	%rd284, %rd276, 1024;
	// begin inline asm
	ld.global.nc.u32 %r1351, [%rd284];
	// end inline asm
	// begin inline asm
	mov.u32 %r1352, %laneid;
	// end inline asm
	shr.u32 	%r6, %r1556, 5;
	mad.lo.s32 	%r1368, %r6, 288, %r1352;
	shl.b32 	%r1369, %r1368, 2;
	mov.u32 	%r1370, _ZN6thrust24THRUST_300001_SM_1000_NS8cuda_cub4core6detail5shmemE;
	add.s32 	%r1371, %r1370, %r1369;
	st.shared.u32 	[%r1371], %r1343;
	st.shared.u32 	[%r1371+128], %r1344;
	st.shared.u32 	[%r1371+256], %r1345;
	st.shared.u32 	[%r1371+384], %r1346;
	st.shared.u32 	[%r1371+512], %r1347;
	st.shared.u32 	[%r1371+640], %r1348;
	st.shared.u32 	[%r1371+768], %r1349;
	st.shared.u32 	[%r1371+896], %r1350;
	st.shared.u32 	[%r1371+1024], %r1351;
	bar.warp.sync 	-1;
	shl.b32 	%r1372, %r1352, 5;
	add.s32 	%r1373, %r1371, %r1372;
	ld.shared.u32 	%r7, [%r1373];
	ld.shared.u32 	%r8, [%r1373+4];
	ld.shared.u32 	%r9, [%r1373+8];
	ld.shared.u32 	%r10, [%r1373+12];
	ld.shared.u32 	%r11, [%r1373+16];
	ld.shared.u32 	%r12, [%r1373+20];
	ld.shared.u32 	%r13, [%r1373+24];
	ld.shared.u32 	%r14, [%r1373+28];
	ld.shared.u32 	%r15, [%r1373+32];
	bar.sync 	0;
	add.s64 	%rd285, %rd3, %rd294;
	// begin inline asm
	ld.global.nc.u32 %r1353, [%rd285];
	// end inline asm
	add.s64 	%rd286, %rd285, 128;
	// begin inline asm
	ld.global.nc.u32 %r1354, [%rd286];
	// end inline asm
	add.s64 	%rd287, %rd285, 256;
	// begin inline asm
	ld.global.nc.u32 %r1355, [%rd287];
	// end inline asm
	add.s64 	%rd288, %rd285, 384;
	// begin inline asm
	ld.global.nc.u32 %r1356, [%rd288];
	// end inline asm
	add.s64 	%rd289, %rd285, 512;
	// begin inline asm
	ld.global.nc.u32 %r1357, [%rd289];
	// end inline asm
	add.s64 	%rd290, %rd285, 640;
	// begin inline asm
	ld.global.nc.u32 %r1358, [%rd290];
	// end inline asm
	add.s64 	%rd291, %rd285, 768;
	// begin inline asm
	ld.global.nc.u32 %r1359, [%rd291];
	// end inline asm
	add.s64 	%rd292, %rd285, 896;
	// begin inline asm
	ld.global.nc.u32 %r1360, [%rd292];
	// end inline asm
	add.s64 	%rd293, %rd285, 1024;
	// begin inline asm
	ld.global.nc.u32 %r1361, [%rd293];
	// end inline asm
	st.shared.u32 	[%r1371], %r1353;
	st.shared.u32 	[%r1371+128], %r1354;
	st.shared.u32 	[%r1371+256], %r1355;
	st.shared.u32 	[%r1371+384], %r1356;
	st.shared.u32 	[%r1371+512], %r1357;
	st.shared.u32 	[%r1371+640], %r1358;
	st.shared.u32 	[%r1371+768], %r1359;
	st.shared.u32 	[%r1371+896], %r1360;
	st.shared.u32 	[%r1371+1024], %r1361;
	bar.warp.sync 	-1;
	ld.shared.f32 	%f1, [%r1373];
	ld.shared.f32 	%f2, [%r1373+4];
	ld.shared.f32 	%f3, [%r1373+8];
	ld.shared.f32 	%f4, [%r1373+12];
	ld.shared.f32 	%f5, [%r1373+16];
	ld.shared.f32 	%f6, [%r1373+20];
	ld.shared.f32 	%f7, [%r1373+24];
	ld.shared.f32 	%f8, [%r1373+28];
	ld.shared.f32 	%f9, [%r1373+32];
	bar.sync 	0;
	shl.b32 	%r1374, %r1556, 2;
	add.s32 	%r1375, %r1370, %r1374;
	add.s32 	%r16, %r1375, 1148;
	st.shared.u32 	[%r1375+1148], %r15;
	bar.sync 	0;
	setp.eq.s32 	%p399, %r1556, 0;
	mov.b32 	%r1550, 0;
	@%p399 bra 	$L__BB6_4;
	ld.shared.u32 	%r1551, [%r16+-4];
	setp.ne.s32 	%p400, %r1551, %r7;
	selp.u32 	%r1550, 1, 0, %p400;
$L__BB6_4:
	setp.ne.s32 	%p401, %r7, %r8;
	selp.u32 	%r1436, 1, 0, %p401;
	setp.ne.s32 	%p402, %r8, %r9;
	selp.u32 	%r1437, 1, 0, %p402;
	setp.ne.s32 	%p403, %r9, %r10;
	selp.u32 	%r1438, 1, 0, %p403;
	setp.ne.s32 	%p404, %r10, %r11;
	selp.u32 	%r1439, 1, 0, %p404;
	setp.ne.s32 	%p405, %r11, %r12;
	selp.u32 	%r1440, 1, 0, %p405;
	setp.ne.s32 	%p406, %r12, %r13;
	selp.u32 	%r1441, 1, 0, %p406;
	setp.ne.s32 	%p407, %r13, %r14;
	selp.u32 	%r1442, 1, 0, %p407;
	setp.ne.s32 	%p408, %r14, %r15;
	selp.u32 	%r1443, 1, 0, %p408;
	add.s32 	%r1444, %r1550, %r1436;
	add.f32 	%f408, %f1, %f2;
	selp.f32 	%f409, %f2, %f408, %p401;
	add.s32 	%r21, %r1444, %r1437;
	add.f32 	%f410, %f409, %f3;
	selp.f32 	%f411, %f3, %f410, %p402;
	add.s32 	%r1445, %r21, %r1438;
	add.f32 	%f412, %f411, %f4;
	selp.f32 	%f413, %f4, %f412, %p403;
	add.s32 	%r1446, %r1445, %r1439;
	add.f32 	%f414, %f413, %f5;
	selp.f32 	%f415, %f5, %f414, %p404;
	add.s32 	%r1447, %r1446, %r1440;
	add.f32 	%f416, %f415, %f6;
	selp.f32 	%f417, %f6, %f416, %p405;
	add.s32 	%r22, %r1447, %r1441;
	add.f32 	%f418, %f417, %f7;
	selp.f32 	%f419, %f7, %f418, %p406;
	add.s32 	%r23, %r22, %r1442;
	add.f32 	%f420, %f419, %f8;
	selp.f32 	%f421, %f8, %f420, %p407;
	add.s32 	%r1377, %r23, %r1443;
	add.f32 	%f422, %f421, %f9;
	selp.f32 	%f423, %f9, %f422, %p408;
	mov.b32 	%r1433, 1;
	mov.b32 	%r1434, 0;
	mov.b32 	%r1435, -1;
	// begin inline asm
	shfl.sync.up.b32 %r1376, %r1377, %r1433, %r1434, %r1435;
	// end inline asm
	mov.b32 	%r1382, %f423;
	// begin inline asm
	shfl.sync.up.b32 %r1381, %r1382, %r1433, %r1434, %r1435;
	// end inline asm
	mov.b32 	%f424, %r1381;
	setp.eq.s32 	%p409, %r1377, 0;
	add.f32 	%f425, %f423, %f424;
	selp.f32 	%f426, %f425, %f423, %p409;
	setp.lt.s32 	%p410, %r1352, 1;
	selp.f32 	%f427, %f423, %f426, %p410;
	selp.b32 	%r1448, 0, %r1376, %p410;
	add.s32 	%r1387, %r1448, %r1377;
	mov.b32 	%r1393, 2;
	// begin inline asm
	shfl.sync.up.b32 %r1386, %r1387, %r1393, %r1434, %r1435;
	// end inline asm
	mov.b32 	%r1392, %f427;
	// begin inline asm
	shfl.sync.up.b32 %r1391, %r1392, %r1393, %r1434, %r1435;
	// end inline asm
	mov.b32 	%f428, %r1391;
	setp.eq.s32 	%p411, %r1387, 0;
	add.f32 	%f429, %f427, %f428;
	selp.f32 	%f430, %f429, %f427, %p411;
	setp.lt.s32 	%p412, %r1352, 2;
	selp.f32 	%f431, %f427, %f430, %p412;
	selp.b32 	%r1449, 0, %r1386, %p412;
	add.s32 	%r1397, %r1449, %r1387;
	mov.b32 	%r1403, 4;
	// begin inline asm
	shfl.sync.up.b32 %r1396, %r1397, %r1403, %r1434, %r1435;
	// end inline asm
	mov.b32 	%r1402, %f431;
	// begin inline asm
	shfl.sync.up.b32 %r1401, %r1402, %r1403, %r1434, %r1435;
	// end inline asm
	mov.b32 	%f432, %r1401;
	setp.eq.s32 	%p413, %r1397, 0;
	add.f32 	%f433, %f431, %f432;
	selp.f32 	%f434, %f433, %f431, %p413;
	setp.lt.s32 	%p414, %r1352, 4;
	selp.f32 	%f435, %f431, %f434, %p414;
	selp.b32 	%r1450, 0, %r1396, %p414;
	add.s32 	%r1407, %r1450, %r1397;
	mov.b32 	%r1413, 8;
	// begin inline asm
	shfl.sync.up.b32 %r1406, %r1407, %r1413, %r1434, %r1435;
	// end inline asm
	mov.b32 	%r1412, %f435;
	// begin inline asm
	shfl.sync.up.b32 %r1411, %r1412, %r1413, %r1434, %r1435;
	// end inline asm
	mov.b32 	%f436, %r1411;
	setp.eq.s32 	%p415, %r1407, 0;
	add.f32 	%f437, %f435, %f436;
	selp.f32 	%f438, %f437, %f435, %p415;
	setp.lt.s32 	%p416, %r1352, 8;
	selp.f32 	%f439, %f435, %f438, %p416;
	selp.b32 	%r1451, 0, %r1406, %p416;
	add.s32 	%r1417, %r1451, %r1407;
	mov.b32 	%r1423, 16;
	// begin inline asm
	shfl.sync.up.b32 %r1416, %r1417, %r1423, %r1434, %r1435;
	// end inline asm
	mov.b32 	%r1422, %f439;
	// begin inline asm
	shfl.sync.up.b32 %r1421, %r1422, %r1423, %r1434, %r1435;
	// end inline asm
	mov.b32 	%f440, %r1421;
	setp.eq.s32 	%p417, %r1417, 0;
	add.f32 	%f441, %f439, %f440;
	selp.f32 	%f10, %f441, %f439, %p417;
	setp.lt.s32 	%p418, %r1352, 16;
	selp.f32 	%f442, %f439, %f10, %p418;
	selp.b32 	%r1452, 0, %r1416, %p418;
	add.s32 	%r1427, %r1452, %r1417;
	// begin inline asm
	shfl.sync.up.b32 %r1426, %r1427, %r1433, %r1434, %r1435;
	// end inline asm
	mov.b32 	%r1432, %f442;
	// begin inline asm
	shfl.sync.up.b32 %r1431, %r1432, %r1433, %r1434, %r1435;
	// end inline asm
	setp.ne.s32 	%p419, %r1352, 31;
	@%p419 bra 	$L__BB6_6;
	shl.b32 	%r1453, %r6, 3;
	mov.u32 	%r1454, _ZN6thrust24THRUST_300001_SM_1000_NS8cuda_cub4core6detail5shmemE;
	add.s32 	%r1455, %r1454, %r1453;
	mov.b32 	%r1456, %f10;
	st.shared.v2.u32 	[%r1455], {%r1427, %r1456};
$L__BB6_6:
	mov.b32 	%f443, %r1431;
	setp.ne.s32 	%p420, %r13, %r14;
	setp.ne.s32 	%p421, %r12, %r13;
	setp.ne.s32 	%p422, %r11, %r12;
	setp.ne.s32 	%p423, %r10, %r11;
	setp.ne.s32 	%p424, %r9, %r10;
	setp.ne.s32 	%p425, %r8, %r9;
	setp.ne.s32 	%p426, %r7, %r8;
	setp.ne.s32 	%p427, %r1556, 0;
	bar.sync 	0;
	ld.shared.v4.u32 	{%r27, %r1457, %r28, %r1458}, [_ZN6thrust24THRUST_300001_SM_1000_NS8cuda_cub4core6detail5shmemE];
	mov.b32 	%f444, %r1458;
	mov.b32 	%f445, %r1457;
	add.s32 	%r1459, %r28, %r27;
	setp.eq.s32 	%p428, %r28, 0;
	add.f32 	%f446, %f445, %f444;
	selp.f32 	%f447, %f446, %f444, %p428;
	setp.eq.s32 	%p429, %r6, 2;
	selp.f32 	%f448, %f447, %f445, %p429;
	selp.b32 	%r1460, %r1459, %r27, %p429;
	ld.shared.v4.u32 	{%r29, %r1461, %r30, %r1462}, [_ZN6thrust24THRUST_300001_SM_1000_NS8cuda_cub4core6detail5shmemE+16];
	mov.b32 	%f449, %r1462;
	mov.b32 	%f450, %r1461;
	add.s32 	%r1463, %r29, %r1459;
	setp.eq.s32 	%p430, %r29, 0;
	add.f32 	%f451, %f447, %f450;
	selp.f32 	%f452, %f451, %f450, %p430;
	setp.eq.s32 	%p431, %r6, 3;
	selp.f32 	%f453, %f452, %f448, %p431;
	selp.b32 	%r1464, %r1463, %r1460, %p431;
	add.s32 	%r1465, %r30, %r1463;
	setp.eq.s32 	%p432, %r30, 0;
	add.f32 	%f454, %f452, %f449;
	selp.f32 	%f455, %f454, %f449, %p432;
	setp.eq.s32 	%p433, %r6, 4;
	selp.f32 	%f456, %f455, %f453, %p433;
	selp.b32 	%r1466, %r1465, %r1464, %p433;
	ld.shared.v4.u32 	{%r31, %r1467, %r32, %r1468}, [_ZN6thrust24THRUST_300001_SM_1000_NS8cuda_cub4core6detail5shmemE+32];
	mov.b32 	%f457, %r1468;
	mov.b32 	%f458, %r1467;
	add.s32 	%r1469, %r31, %r1465;
	setp.eq.s32 	%p434, %r31, 0;
	add.f32 	%f459, %f455, %f458;
	selp.f32 	%f460, %f459, %f458, %p434;
	setp.eq.s32 	%p435, %r6, 5;
	selp.f32 	%f461, %f460, %f456, %p435;
	selp.b32 	%r1470, %r1469, %r1466, %p435;
	add.s32 	%r1471, %r32, %r1469;
	setp.eq.s32 	%p436, %r32, 0;
	add.f32 	%f462, %f460, %f457;
	selp.f32 	%f463, %f462, %f457, %p436;
	setp.eq.s32 	%p437, %r6, 6;
	selp.f32 	%f464, %f463, %f461, %p437;
	selp.b32 	%r1472, %r1471, %r1470, %p437;
	ld.shared.v4.u32 	{%r33, %r1473, %r34, %r1474}, [_ZN6thrust24THRUST_300001_SM_1000_NS8cuda_cub4core6detail5shmemE+48];
	mov.b32 	%f465, %r1474;
	mov.b32 	%f466, %r1473;
	add.s32 	%r1475, %r33, %r1471;
	setp.eq.s32 	%p438, %r33, 0;
	add.f32 	%f467, %f463, %f466;
	selp.f32 	%f468, %f467, %f466, %p438;
	setp.eq.s32 	%p439, %r6, 7;
	selp.f32 	%f469, %f468, %f464, %p439;
	selp.b32 	%r1476, %r1475, %r1472, %p439;
	add.s32 	%r35, %r34, %r1475;
	setp.eq.s32 	%p440, %r34, 0;
	add.f32 	%f470, %f468, %f465;
	selp.f32 	%f11, %f470, %f465, %p440;
	setp.eq.s32 	%p441, %r1476, 0;
	add.f32 	%f471, %f469, 0f00000000;
	selp.f32 	%f472, %f471, %f469, %p441;
	setp.lt.u32 	%p442, %r1556, 32;
	selp.f32 	%f473, 0f00000000, %f472, %p442;
	selp.b32 	%r1477, 0, %r1476, %p442;
	setp.eq.s32 	%p443, %r1426, 0;
	add.f32 	%f474, %f473, %f443;
	selp.f32 	%f475, %f474, %f443, %p443;
	setp.eq.s32 	%p444, %r1352, 0;
	selp.f32 	%f12, %f473, %f475, %p444;
	selp.b32 	%r1478, 0, %r1426, %p444;
	add.s32 	%r36, %r1477, %r1478;
	add.s32 	%r37, %r36, %r1550;
	setp.eq.s32 	%p445, %r1550, 0;
	add.f32 	%f476, %f1, %f12;
	selp.f32 	%f13, %f476, %f1, %p445;
	selp.u32 	%r1479, 1, 0, %p426;
	add.s32 	%r1480, %r1550, %r1479;
	add.s32 	%r38, %r1480, %r36;
	add.f32 	%f477, %f13, %f2;
	selp.f32 	%f14, %f2, %f477, %p426;
	add.s32 	%r39, %r21, %r36;
	add.f32 	%f478, %f14, %f3;
	selp.f32 	%f15, %f3, %f478, %p425;
	selp.u32 	%r1481, 1, 0, %p424;
	add.s32 	%r40, %r39, %r1481;
	add.f32 	%f479, %f15, %f4;
	selp.f32 	%f16, %f4, %f479, %p424;
	selp.u32 	%r1482, 1, 0, %p423;
	add.s32 	%r41, %r40, %r1482;
	add.f32 	%f480, %f16, %f5;
	selp.f32 	%f17, %f5, %f480, %p423;
	selp.u32 	%r1483, 1, 0, %p422;
	add.s32 	%r42, %r41, %r1483;
	add.f32 	%f481, %f17, %f6;
	selp.f32 	%f18, %f6, %f481, %p422;
	add.s32 	%r43, %r22, %r36;
	add.f32 	%f482, %f18, %f7;
	selp.f32 	%f19, %f7, %f482, %p421;
	add.s32 	%r44, %r23, %r36;
	add.f32 	%f483, %f19, %f8;
	selp.f32 	%f20, %f8, %f483, %p420;
	@%p427 bra 	$L__BB6_8;
	add.s64 	%rd295, %rd1, 512;
	mov.b32 	%r1484, %f11;
	mov.b64 	%rd296, {%r35, %r1484};
	mov.b64 	%rd297, 101;
	// begin inline asm
	st.relaxed.gpu.v2.u64 [%rd295], {%rd296, %rd297};
	// end inline asm
$L__BB6_8:
	setp.lt.s32 	%p446, %r35, 257;
	@%p446 bra 	$L__BB6_34;
	bar.sync 	0;
	@%p445 bra 	$L__BB6_11;
	shl.b32 	%r1485, %r36, 3;
	mov.u32 	%r1486, _ZN6thrust24THRUST_300001_SM_1000_NS8cuda_cub4core6detail5shmemE;
	add.s32 	%r1487, %r1486, %r1485;
	mov.b32 	%r1488, %f12;
	st.shared.v2.u32 	[%r1487], {%r1551, %r1488};
$L__BB6_11:
	setp.eq.s32 	%p457, %r7, %r8;
	@%p457 bra 	$L__BB6_13;
	shl.b32 	%r1489, %r37, 3;
	mov.u32 	%r1490, _ZN6thrust24THRUST_300001_SM_1000_NS8cuda_cub4core6detail5shmemE;
	add.s32 	%r1491, %r1490, %r1489;
	mov.b32 	%r1492, %f13;
	st.shared.v2.u32 	[%r1491], {%r7, %r1492};
$L__BB6_13:
	setp.eq.s32 	%p458, %r8, %r9;
	@%p458 bra 	$L__BB6_15;
	shl.b32 	%r1493, %r38, 3;
	mov.u32 	%r1494, _ZN6thrust24THRUST_300001_SM_1000_NS8cuda_cub4core6detail5shmemE;
	add.s32 	%r1495, %r1494, %r1493;
	mov.b32 	%r1496, %f14;
	st.shared.v2.u32 	[%r1495], {%r8, %r1496};
$L__BB6_15:
	setp.eq.s32 	%p459, %r9, %r10;
	@%p459 bra 	$L__BB6_17;
	shl.b32 	%r1497, %r39, 3;
	mov.u32 	%r1498, _ZN6thrust24THRUST_300001_SM_1000_NS8cuda_cub4core6detail5shmemE;
	add.s32 	%r1499, %r1498, %r1497;
	mov.b32 	%r1500, %f15;
	st.shared.v2.u32 	[%r1499], {%r9, %r1500};
$L__BB6_17:
	setp.eq.s32 	%p460, %r10, %r11;
	@%p460 bra 	$L__BB6_19;
	shl.b32 	%r1501, %r40, 3;
	mov.u32 	%r1502, _ZN6thrust24THRUST_300001_SM_1000_NS8cuda_cub4core6detail5shmemE;
	add.s32 	%r1503, %r1502, %r1501;
	mov.b32 	%r1504, %f16;
	st.shared.v2.u32 	[%r1503], {%r10, %r1504};
$L__BB6_19:
	setp.eq.s32 	%p461, %r11, %r12;
	@%p461 bra 	$L__BB6_21;
	shl.b32 	%r1505, %r41, 3;
	mov.u32 	%r1506, _ZN6thrust24THRUST_300001_SM_1000_NS8cuda_cub4core6detail5shmemE;
	add.s32 	%r1507, %r1506, %r1505;
	mov.b32 	%r1508, %f17;
	st.shared.v2.u32 	[%r1507], {%r11, %r1508};
$L__BB6_21:
	setp.eq.s32 	%p462, %r12, %r13;
	@%p462 bra 	$L__BB6_23;
	shl.b32 	%r1509, %r42, 3;
	mov.u32 	%r1510, _ZN6thrust24THRUST_300001_SM_1000_NS8cuda_cub4core6detail5shmemE;
	add.s32 	%r1511, %r1510, %r1509;
	mov.b32 	%r1512, %f18;
	st.shared.v2.u32 	[%r1511], {%r12, %r1512};
$L__BB6_23:
	setp.eq.s32 	%p463, %r13, %r14;
	@%p463 bra 	$L__BB6_25;
	shl.b32 	%r1513, %r43, 3;
	mov.u32 	%r1514, _ZN6thrust24THRUST_300001_SM_1000_NS8cuda_cub4core6detail5shmemE;
	add.s32 	%r1515, %r1514, %r1513;
	mov.b32 	%r1516, %f19;
	st.shared.v2.u32 	[%r1515], {%r13, %r1516};
$L__BB6_25:
	setp.eq.s32 	%p464, %r14, %r15;
	@%p464 bra 	$L__BB6_27;
	shl.b32 	%r1517, %r44, 3;
	mov.u32 	%r1518, _ZN6thrust24THRUST_300001_SM_1000_NS8cuda_cub4core6detail5shmemE;
	add.s32 	%r1519, %r1518, %r1517;
	mov.b32 	%r1520, %f20;
	st.shared.v2.u32 	[%r1519], {%r14, %r1520};
$L__BB6_27:
	bar.sync 	0;
	setp.ge.u32 	%p465, %r1556, %r35;
	@%p465 bra 	$L__BB6_322;
	add.s32 	%r1521, %r28, %r29;
	add.s32 	%r1522, %r1521, %r30;
	add.s32 	%r1523, %r1522, %r31;
	add.s32 	%r1524, %r1523, %r32;
	add.s32 	%r1525, %r1524, %r33;
	add.s32 	%r1526, %r1525, %r34;
	add.s32 	%r1527, %r1526, %r27;
	not.b32 	%r1528, %r1556;
	add.s32 	%r45, %r1527, %r1528;
	and.b32  	%r1529, %r45, 768;
	setp.eq.s32 	%p466, %r1529, 768;
	@%p466 bra 	$L__BB6_31;
	shr.u32 	%r1530, %r45, 8;
	add.s32 	%r1531, %r1530, 1;
	and.b32  	%r1532, %r1531, 3;
	mul.wide.u32 	%rd325, %r1556, 4;
	add.s64 	%rd331, %rd5, %rd325;
	add.s64 	%rd330, %rd4, %rd325;
	shl.b32 	%r1533, %r1556, 3;
	mov.u32 	%r1534, _ZN6thrust24THRUST_300001_SM_1000_NS8cuda_cub4core6detail5shmemE;
	add.s32 	%r1553, %r1534, %r1533;
	neg.s32 	%r1552, %r1532;
	shl.b32 	%r1535, %r1531, 8;
	and.b32  	%r1536, %r1535, 768;
	add.s32 	%r1556, %r1556, %r1536;
$L__BB6_30:
	.pragma "nounroll";
	ld.shared.v2.u32 	{%r1537, %r1538}, [%r1553];
	st.global.u32 	[%rd330], %r1537;
	st.global.u32 	[%rd331], %r1538;
	add.s64 	%rd331, %rd331, 1024;
	add.s64 	%rd330, %rd330, 1024;
	add.s32 	%r1553, %r1553, 2048;
	add.s32 	%r1552, %r1552, 1;
	setp.ne.s32 	%p467, %r1552, 0;
	@%p467 bra 	$L__BB6_30;
$L__BB6_31:
	setp.lt.u32 	%p468, %r45, 768;
	@%p468 bra 	$L__BB6_322;
	mul.wide.u32 	%rd326, %r1556, 4;
	add.s64 	%rd327, %rd326, 2048;
	add.s64 	%rd333, %rd4, %rd327;
	add.s64 	%rd332, %rd5, %rd327;
	shl.b32 	%r1539, %r1556, 3;
	mov.u32 	%r1540, _ZN6thrust24THRUST_300001_SM_1000_NS8cuda_cub4core6detail5shmemE;
	add.s32 	%r1541, %r1539, %r1540;
	add.s32 	%r1555, %r1541, 4096;
$L__BB6_33:
	ld.shared.v2.u32 	{%r1542, %r1543}, [%r1555+-4096];
	st.global.u32 	[%rd333+-2048], %r1542;
	st.global.u32 	[%rd332+-2048], %r1543;
	ld.shared.v2.u32 	{%r1544, %r1545}, [%r1555+-2048];
	st.global.u32 	[%rd333+-1024], %r1544;
	st.global.u32 	[%rd332+-1024], %r1545;
	ld.shared.v2.u32 	{%r1546, %r1547}, [%r1555];
	st.global.u32 	[%rd333], %r1546;
	st.global.u32 	[%rd332], %r1547;
	ld.shared.v2.u32 	{%r1548, %r1549}, [%r1555+2048];
	st.global.u32 	[%rd333+1024], %r1548;
	st.global.u32 	[%rd332+1024], %r1549;
	add.s32 	%r1556, %r1556, 1024;
	add.s64 	%rd333, %rd333, 4096;
	add.s64 	%rd332, %rd332, 4096;
	add.s32 	%r1555, %r1555, 8192;
	setp.lt.s32 	%p469, %r1556, %r35;
	@%p469 bra 	$L__BB6_33;
	bra.uni 	$L__BB6_322;
$L__BB6_34:
	@%p445 bra 	$L__BB6_36;
	mul.wide.s32 	%rd298, %r36, 4;
	add.s64 	%rd299, %rd4, %rd298;
	st.global.u32 	[%rd299], %r1551;
	add.s64 	%rd300, %rd5, %rd298;
	st.global.f32 	[%rd300], %f12;
$L__BB6_36:
	setp.eq.s32 	%p448, %r7, %r8;
	@%p448 bra 	$L__BB6_38;
	mul.wide.s32 	%rd301, %r37, 4;
	add.s64 	%rd302, %rd4, %rd301;
	st.global.u32 	[%rd302], %r7;
	add.s64 	%rd303, %rd5, %rd301;
	st.global.f32 	[%rd303], %f13;
$L__BB6_38:
	setp.eq.s32 	%p449, %r8, %r9;
	@%p449 bra 	$L__BB6_40;
	mul.wide.s32 	%rd304, %r38, 4;
	add.s64 	%rd305, %rd4, %rd304;
	st.global.u32 	[%rd305], %r8;
	add.s64 	%rd306, %rd5, %rd304;
	st.global.f32 	[%rd306], %f14;
$L__BB6_40:
	setp.eq.s32 	%p450, %r9, %r10;
	@%p450 bra 	$L__BB6_42;
	mul.wide.s32 	%rd307, %r39, 4;
	add.s64 	%rd308, %rd4, %rd307;
	st.global.u32 	[%rd308], %r9;
	add.s64 	%rd309, %rd5, %rd307;
	st.global.f32 	[%rd309], %f15;
$L__BB6_42:
	setp.eq.s32 	%p451, %r10, %r11;
	@%p451 bra 	$L__BB6_44;
	mul.wide.s32 	%rd310, %r40, 4;
	add.s64 	%rd311, %rd4, %rd310;
	st.global.u32 	[%rd311], %r10;
	add.s64 	%rd312, %rd5, %rd310;
	st.global.f32 	[%rd312], %f16;
$L__BB6_44:
	setp.eq.s32 	%p452, %r11, %r12;
	@%p452 bra 	$L__BB6_46;
	mul.wide.s32 	%rd313, %r41, 4;
	add.s64 	%rd314, %rd4, %rd313;
	st.global.u32 	[%rd314], %r11;
	add.s64 	%rd315, %rd5, %rd313;
	st.global.f32 	[%rd315], %f17;
$L__BB6_46:
	setp.eq.s32 	%p453, %r12, %r13;
	@%p453 bra 	$L__BB6_48;
	mul.wide.s32 	%rd316, %r42, 4;
	add.s64 	%rd317, %rd4, %rd316;
	st.global.u32 	[%rd317], %r12;
	add.s64 	%rd318, %rd5, %rd316;
	st.global.f32 	[%rd318], %f18;
$L__BB6_48:
	setp.eq.s32 	%p454, %r13, %r14;
	@%p454 bra 	$L__BB6_50;
	mul.wide.s32 	%rd319, %r43, 4;
	add.s64 	%rd320, %rd4, %rd319;
	st.global.u32 	[%rd320], %r13;
	add.s64 	%rd321, %rd5, %rd319;
	st.global.f32 	[%rd321], %f19;
$L__BB6_50:
	setp.eq.s32 	%p455, %r14, %r15;
	@%p455 bra 	$L__BB6_322;
	mul.wide.s32 	%rd322, %r44, 4;
	add.s64 	%rd323, %rd4, %rd322;
	st.global.u32 	[%rd323], %r14;
	add.s64 	%rd324, %rd5, %rd322;
	st.global.f32 	[%rd324], %f20;
	bra.uni 	$L__BB6_322;
$L__BB6_52:
	mov.u32 	%r1569, %tid.x;
	and.b32  	%r984, %r1569, 31;
	and.b32  	%r985, %r1569, 992;
	add.s32 	%r986, %r2, %r984;
	mad.lo.s32 	%r60, %r985, 9, %r986;
	mul.wide.u32 	%rd211, %r60, 4;
	add.s64 	%rd202, %rd2, %rd211;
	// begin inline asm
	ld.global.nc.u32 %r973, [%rd202];
	// end inline asm
	add.s64 	%rd203, %rd202, 128;
	// begin inline asm
	ld.global.nc.u32 %r974, [%rd203];
	// end inline asm
	add.s64 	%rd204, %rd202, 256;
	// begin inline asm
	ld.global.nc.u32 %r975, [%rd204];
	// end inline asm
	add.s64 	%rd205, %rd202, 384;
	// begin inline asm
	ld.global.nc.u32 %r976, [%rd205];
	// end inline asm
	add.s64 	%rd206, %rd202, 512;
	// begin inline asm
	ld.global.nc.u32 %r977, [%rd206];
	// end inline asm
	add.s64 	%rd207, %rd202, 640;
	// begin inline asm
	ld.global.nc.u32 %r978, [%rd207];
	// end inline asm
	add.s64 	%rd208, %rd202, 768;
	// begin inline asm
	ld.global.nc.u32 %r979, [%rd208];
	// end inline asm
	add.s64 	%rd209, %rd202, 896;
	// begin inline asm
	ld.global.nc.u32 %r980, [%rd209];
	// end inline asm
	add.s64 	%rd210, %rd202, 1024;
	// begin inline asm
	ld.global.nc.u32 %r981, [%rd210];
	// end inline asm
	// begin inline asm
	mov.u32 %r982, %laneid;
	// end inline asm
	shr.u32 	%r62, %r1569, 5;
	mad.lo.s32 	%r987, %r62, 288, %r982;
	shl.b32 	%r988, %r987, 2;
	mov.u32 	%r989, _ZN6thrust24THRUST_300001_SM_1000_NS8cuda_cub4core6detail5shmemE;
	add.s32 	%r63, %r989, %r988;
	st.shared.u32 	[%r63], %r973;
	st.shared.u32 	[%r63+128], %r974;
	st.shared.u32 	[%r63+256], %r975;
	st.shared.u32 	[%r63+384], %r976;
	st.shared.u32 	[%r63+512], %r977;
	st.shared.u32 	[%r63+640], %r978;
	st.shared.u32 	[%r63+768], %r979;
	st.shared.u32 	[%r63+896], %r980;
	st.shared.u32 	[%r63+1024], %r981;
	bar.warp.sync 	-1;
	shl.b32 	%r990, %r982, 5;
	add.s32 	%r64, %r63, %r990;
	ld.shared.u32 	%r65, [%r64];
	ld.shared.u32 	%r66, [%r64+4];
	ld.shared.u32 	%r67, [%r64+8];
	ld.shared.u32 	%r68, [%r64+12];
	ld.shared.u32 	%r69, [%r64+16];
	ld.shared.u32 	%r70, [%r64+20];
	ld.shared.u32 	%r71, [%r64+24];
	ld.shared.u32 	%r72, [%r64+28];
	ld.shared.u32 	%r73, [%r64+32];
	setp.ne.s32 	%p290, %r1569, 0;
	mov.b32 	%r1558, 0;
	@%p290 bra 	$L__BB6_54;
	mul.wide.u32 	%rd213, %r2, 4;
	add.s64 	%rd214, %rd2, %rd213;
	add.s64 	%rd212, %rd214, -4;
	// begin inline asm
	ld.global.nc.u32 %r1558, [%rd212];
	// end inline asm
$L__BB6_54:
	setp.eq.s32 	%p291, %r1569, 0;
	bar.sync 	0;
	add.s64 	%rd215, %rd3, %rd211;
	// begin inline asm
	ld.global.nc.u32 %r992, [%rd215];
	// end inline asm
	add.s64 	%rd216, %rd215, 128;
	// begin inline asm
	ld.global.nc.u32 %r993, [%rd216];
	// end inline asm
	add.s64 	%rd217, %rd215, 256;
	// begin inline asm
	ld.global.nc.u32 %r994, [%rd217];
	// end inline asm
	add.s64 	%rd218, %rd215, 384;
	// begin inline asm
	ld.global.nc.u32 %r995, [%rd218];
	// end inline asm
	add.s64 	%rd219, %rd215, 512;
	// begin inline asm
	ld.global.nc.u32 %r996, [%rd219];
	// end inline asm
	add.s64 	%rd220, %rd215, 640;
	// begin inline asm
	ld.global.nc.u32 %r997, [%rd220];
	// end inline asm
	add.s64 	%rd221, %rd215, 768;
	// begin inline asm
	ld.global.nc.u32 %r998, [%rd221];
	// end inline asm
	add.s64 	%rd222, %rd215, 896;
	// begin inline asm
	ld.global.nc.u32 %r999, [%rd222];
	// end inline asm
	add.s64 	%rd223, %rd215, 1024;
	// begin inline asm
	ld.global.nc.u32 %r1000, [%rd223];
	// end inline asm
	st.shared.u32 	[%r63], %r992;
	st.shared.u32 	[%r63+128], %r993;
	st.shared.u32 	[%r63+256], %r994;
	st.shared.u32 	[%r63+384], %r995;
	st.shared.u32 	[%r63+512], %r996;
	st.shared.u32 	[%r63+640], %r997;
	st.shared.u32 	[%r63+768], %r998;
	st.shared.u32 	[%r63+896], %r999;
	st.shared.u32 	[%r63+1024], %r1000;
	bar.warp.sync 	-1;
	ld.shared.f32 	%f21, [%r64];
	ld.shared.f32 	%f22, [%r64+4];
	ld.shared.f32 	%f23, [%r64+8];
	ld.shared.f32 	%f24, [%r64+12];
	ld.shared.f32 	%f25, [%r64+16];
	ld.shared.f32 	%f26, [%r64+20];
	ld.shared.f32 	%f27, [%r64+24];
	ld.shared.f32 	%f28, [%r64+28];
	ld.shared.f32 	%f29, [%r64+32];
	bar.sync 	0;
	shl.b32 	%r1001, %r1569, 2;
	add.s32 	%r1003, %r989, %r1001;
	add.s32 	%r76, %r1003, 1148;
	st.shared.u32 	[%r1003+1148], %r73;
	bar.sync 	0;
	@%p291 bra 	$L__BB6_56;
	ld.shared.u32 	%r1558, [%r76+-4];
$L__BB6_56:
	setp.ne.s32 	%p292, %r1558, %r65;
	selp.u32 	%r1064, 1, 0, %p292;
	setp.ne.s32 	%p293, %r65, %r66;
	selp.u32 	%r1065, 1, 0, %p293;
	setp.ne.s32 	%p294, %r66, %r67;
	selp.u32 	%r1066, 1, 0, %p294;
	setp.ne.s32 	%p295, %r67, %r68;
	selp.u32 	%r1067, 1, 0, %p295;
	setp.ne.s32 	%p296, %r68, %r69;
	selp.u32 	%r1068, 1, 0, %p296;
	setp.ne.s32 	%p297, %r69, %r70;
	selp.u32 	%r1069, 1, 0, %p297;
	setp.ne.s32 	%p298, %r70, %r71;
	selp.u32 	%r1070, 1, 0, %p298;
	setp.ne.s32 	%p299, %r71, %r72;
	selp.u32 	%r1071, 1, 0, %p299;
	setp.ne.s32 	%p300, %r72, %r73;
	selp.u32 	%r1072, 1, 0, %p300;
	add.s32 	%r1073, %r1065, %r1064;
	add.f32 	%f291, %f21, %f22;
	selp.f32 	%f292, %f22, %f291, %p293;
	add.s32 	%r1074, %r1073, %r1066;
	add.f32 	%f293, %f292, %f23;
	selp.f32 	%f294, %f23, %f293, %p294;
	add.s32 	%r1075, %r1074, %r1067;
	add.f32 	%f295, %f294, %f24;
	selp.f32 	%f296, %f24, %f295, %p295;
	add.s32 	%r1076, %r1075, %r1068;
	add.f32 	%f297, %f296, %f25;
	selp.f32 	%f298, %f25, %f297, %p296;
	add.s32 	%r1077, %r1076, %r1069;
	add.f32 	%f299, %f298, %f26;
	selp.f32 	%f300, %f26, %f299, %p297;
	add.s32 	%r1078, %r1077, %r1070;
	add.f32 	%f301, %f300, %f27;
	selp.f32 	%f302, %f27, %f301, %p298;
	add.s32 	%r1079, %r1078, %r1071;
	add.f32 	%f303, %f302, %f28;
	selp.f32 	%f304, %f28, %f303, %p299;
	add.s32 	%r1005, %r1079, %r1072;
	add.f32 	%f305, %f304, %f29;
	selp.f32 	%f306, %f29, %f305, %p300;
	mov.b32 	%r1061, 1;
	mov.b32 	%r1062, 0;
	mov.b32 	%r1063, -1;
	// begin inline asm
	shfl.sync.up.b32 %r1004, %r1005, %r1061, %r1062, %r1063;
	// end inline asm
	mov.b32 	%r1010, %f306;
	// begin inline asm
	shfl.sync.up.b32 %r1009, %r1010, %r1061, %r1062, %r1063;
	// end inline asm
	mov.b32 	%f307, %r1009;
	setp.eq.s32 	%p301, %r1005, 0;
	add.f32 	%f308, %f306, %f307;
	selp.f32 	%f309, %f308, %f306, %p301;
	setp.lt.s32 	%p302, %r982, 1;
	selp.b32 	%r1080, 0, %r1004, %p302;
	add.s32 	%r1015, %r1080, %r1005;
	selp.f32 	%f310, %f306, %f309, %p302;
	mov.b32 	%r1021, 2;
	// begin inline asm
	shfl.sync.up.b32 %r1014, %r1015, %r1021, %r1062, %r1063;
	// end inline asm
	mov.b32 	%r1020, %f310;
	// begin inline asm
	shfl.sync.up.b32 %r1019, %r1020, %r1021, %r1062, %r1063;
	// end inline asm
	mov.b32 	%f311, %r1019;
	setp.eq.s32 	%p303, %r1015, 0;
	add.f32 	%f312, %f310, %f311;
	selp.f32 	%f313, %f312, %f310, %p303;
	setp.lt.s32 	%p304, %r982, 2;
	selp.b32 	%r1081, 0, %r1014, %p304;
	add.s32 	%r1025, %r1081, %r1015;
	selp.f32 	%f314, %f310, %f313, %p304;
	mov.b32 	%r1031, 4;
	// begin inline asm
	shfl.sync.up.b32 %r1024, %r1025, %r1031, %r1062, %r1063;
	// end inline asm
	mov.b32 	%r1030, %f314;
	// begin inline asm
	shfl.sync.up.b32 %r1029, %r1030, %r1031, %r1062, %r1063;
	// end inline asm
	mov.b32 	%f315, %r1029;
	setp.eq.s32 	%p305, %r1025, 0;
	add.f32 	%f316, %f314, %f315;
	selp.f32 	%f317, %f316, %f314, %p305;
	setp.lt.s32 	%p306, %r982, 4;
	selp.b32 	%r1082, 0, %r1024, %p306;
	add.s32 	%r1035, %r1082, %r1025;
	selp.f32 	%f318, %f314, %f317, %p306;
	mov.b32 	%r1041, 8;
	// begin inline asm
	shfl.sync.up.b32 %r1034, %r1035, %r1041, %r1062, %r1063;
	// end inline asm
	mov.b32 	%r1040, %f318;
	// begin inline asm
	shfl.sync.up.b32 %r1039, %r1040, %r1041, %r1062, %r1063;
	// end inline asm
	mov.b32 	%f319, %r1039;
	setp.eq.s32 	%p307, %r1035, 0;
	add.f32 	%f320, %f318, %f319;
	selp.f32 	%f321, %f320, %f318, %p307;
	setp.lt.s32 	%p308, %r982, 8;
	selp.b32 	%r1083, 0, %r1034, %p308;
	add.s32 	%r1045, %r1083, %r1035;
	selp.f32 	%f322, %f318, %f321, %p308;
	mov.b32 	%r1051, 16;
	// begin inline asm
	shfl.sync.up.b32 %r1044, %r1045, %r1051, %r1062, %r1063;
	// end inline asm
	mov.b32 	%r1050, %f322;
	// begin inline asm
	shfl.sync.up.b32 %r1049, %r1050, %r1051, %r1062, %r1063;
	// end inline asm
	mov.b32 	%f323, %r1049;
	setp.eq.s32 	%p309, %r1045, 0;
	add.f32 	%f324, %f322, %f323;
	selp.f32 	%f30, %f324, %f322, %p309;
	setp.lt.s32 	%p310, %r982, 16;
	selp.b32 	%r1084, 0, %r1044, %p310;
	add.s32 	%r1055, %r1084, %r1045;
	selp.f32 	%f325, %f322, %f30, %p310;
	// begin inline asm
	shfl.sync.up.b32 %r1561, %r1055, %r1061, %r1062, %r1063;
	// end inline asm
	mov.b32 	%r1060, %f325;
	// begin inline asm
	shfl.sync.up.b32 %r1059, %r1060, %r1061, %r1062, %r1063;
	// end inline asm
	mov.b32 	%f485, %r1059;
	setp.ne.s32 	%p311, %r982, 31;
	@%p311 bra 	$L__BB6_58;
	shl.b32 	%r1085, %r62, 3;
	mov.u32 	%r1086, _ZN6thrust24THRUST_300001_SM_1000_NS8cuda_cub4core6detail5shmemE;
	add.s32 	%r1087, %r1086, %r1085;
	mov.b32 	%r1088, %f30;
	st.shared.v2.u32 	[%r1087], {%r1055, %r1088};
$L__BB6_58:
	bar.sync 	0;
	ld.shared.v4.u32 	{%r1089, %r1090, %r1091, %r1092}, [_ZN6thrust24THRUST_300001_SM_1000_NS8cuda_cub4core6detail5shmemE];
	mov.b32 	%f326, %r1092;
	mov.b32 	%f327, %r1090;
	add.s32 	%r1093, %r1091, %r1089;
	setp.eq.s32 	%p312, %r1091, 0;
	add.f32 	%f328, %f327, %f326;
	selp.f32 	%f329, %f328, %f326, %p312;
	setp.eq.s32 	%p313, %r62, 2;
	selp.b32 	%r1094, %r1093, %r1089, %p313;
	selp.f32 	%f330, %f329, %f327, %p313;
	ld.shared.v4.u32 	{%r1095, %r1096, %r1097, %r1098}, [_ZN6thrust24THRUST_300001_SM_1000_NS8cuda_cub4core6detail5shmemE+16];
	mov.b32 	%f331, %r1098;
	mov.b32 	%f332, %r1096;
	add.s32 	%r1099, %r1095, %r1093;
	setp.eq.s32 	%p314, %r1095, 0;
	add.f32 	%f333, %f329, %f332;
	selp.f32 	%f334, %f333, %f332, %p314;
	setp.eq.s32 	%p315, %r62, 3;
	selp.b32 	%r1100, %r1099, %r1094, %p315;
	selp.f32 	%f335, %f334, %f330, %p315;
	add.s32 	%r1101, %r1097, %r1099;
	setp.eq.s32 	%p316, %r1097, 0;
	add.f32 	%f336, %f334, %f331;
	selp.f32 	%f337, %f336, %f331, %p316;
	setp.eq.s32 	%p317, %r62, 4;
	selp.b32 	%r1102, %r1101, %r1100, %p317;
	selp.f32 	%f338, %f337, %f335, %p317;
	ld.shared.v4.u32 	{%r1103, %r1104, %r1105, %r1106}, [_ZN6thrust24THRUST_300001_SM_1000_NS8cuda_cub4core6detail5shmemE+32];
	mov.b32 	%f339, %r1106;
	mov.b32 	%f340, %r1104;
	add.s32 	%r1107, %r1103, %r1101;
	setp.eq.s32 	%p318, %r1103, 0;
	add.f32 	%f341, %f337, %f340;
	selp.f32 	%f342, %f341, %f340, %p318;
	setp.eq.s32 	%p319, %r62, 5;
	selp.b32 	%r1108, %r1107, %r1102, %p319;
	selp.f32 	%f343, %f342, %f338, %p319;
	add.s32 	%r1109, %r1105, %r1107;
	setp.eq.s32 	%p320, %r1105, 0;
	add.f32 	%f344, %f342, %f339;
	selp.f32 	%f345, %f344, %f339, %p320;
	setp.eq.s32 	%p321, %r62, 6;
	selp.b32 	%r1110, %r1109, %r1108, %p321;
	selp.f32 	%f346, %f345, %f343, %p321;
	ld.shared.v4.u32 	{%r1111, %r1112, %r1113, %r1114}, [_ZN6thrust24THRUST_300001_SM_1000_NS8cuda_cub4core6detail5shmemE+48];
	mov.b32 	%f347, %r1114;
	mov.b32 	%f348, %r1112;
	add.s32 	%r1115, %r1111, %r1109;
	setp.eq.s32 	%p322, %r1111, 0;
	add.f32 	%f349, %f345, %f348;
	selp.f32 	%f350, %f349, %f348, %p322;
	setp.eq.s32 	%p323, %r62, 7;
	selp.b32 	%r81, %r1115, %r1110, %p323;
	selp.f32 	%f32, %f350, %f346, %p323;
	add.s32 	%r82, %r1113, %r1115;
	setp.eq.s32 	%p324, %r1113, 0;
	add.f32 	%f351, %f350, %f347;
	selp.f32 	%f33, %f351, %f347, %p324;
	setp.lt.u32 	%p325, %r1569, 32;
	@%p325 bra 	$L__BB6_60;
	setp.eq.s32 	%p326, %r1561, 0;
	add.f32 	%f352, %f32, %f485;
	selp.f32 	%f353, %f352, %f485, %p326;
	setp.eq.s32 	%p327, %r982, 0;
	selp.b32 	%r1116, 0, %r1561, %p327;
	add.s32 	%r1561, %r81, %r1116;
	selp.f32 	%f485, %f32, %f353, %p327;
	bra.uni 	$L__BB6_76;
$L__BB6_60:
	setp.ne.s32 	%p328, %r1569, 0;
	mul.wide.u32 	%rd225, %r1, 16;
	add.s64 	%rd18, %rd1, %rd225;
	@%p328 bra 	$L__BB6_62;
	st.shared.u32 	[_ZN6thrust24THRUST_300001_SM_1000_NS8cuda_cub4core6detail5shmemE+116], %r82;
	st.shared.f32 	[_ZN6thrust24THRUST_300001_SM_1000_NS8cuda_cub4core6detail5shmemE+120], %f33;
	add.s64 	%rd226, %rd18, 512;
	mov.b32 	%r1117, %f33;
	mov.b64 	%rd227, {%r82, %r1117};
	mov.b64 	%rd228, 100;
	// begin inline asm
	st.relaxed.gpu.v2.u64 [%rd226], {%rd227, %rd228};
	// end inline asm
$L__BB6_62:
	mov.u32 	%r1118, %nctaid.x;
	setp.gt.u32 	%p329, %r1118, 499;
	@%p329 bra 	$L__BB6_64;
	membar.cta;
	bra.uni 	$L__BB6_65;
$L__BB6_64:
	mov.b32 	%r1119, 450;
	// begin inline asm
	nanosleep.u32 %r1119;
	// end inline asm
$L__BB6_65:
	mul.wide.u32 	%rd229, %r1569, 16;
	xor.b64  	%rd230, %rd229, -16;
	add.s64 	%rd231, %rd18, %rd230;
	add.s64 	%rd19, %rd231, 512;
$L__BB6_66:
	// begin inline asm
	ld.relaxed.gpu.v2.u64 {%rd232, %rd334}, [%rd19];
	// end inline asm
	setp.eq.s64 	%p330, %rd334, 99;
	mov.b32 	%r1120, -1;
	vote.sync.any.pred 	%p331, %p330, %r1120;
	@%p331 bra 	$L__BB6_66;
	mov.b64 	{%r1173, %r1129}, %rd232;
	mov.b32 	%f354, %r1129;
	cvt.u32.u64 	%r1124, %rd232;
	setp.eq.s64 	%p332, %rd334, 101;
	mov.b32 	%r1172, -1;
	vote.sync.ballot.b32 	%r1174, %p332, %r1172;
	// begin inline asm
	mov.u32 %r1122, %lanemask_ge;
	// end inline asm
	and.b32  	%r1175, %r1174, %r1122;
	or.b32  	%r1176, %r1175, -2147483648;
	add.s32 	%r1177, %r1176, -1;
	not.b32 	%r1178, %r1176;
	and.b32  	%r1179, %r1178, %r1177;
	popc.b32 	%r1126, %r1179;
	mov.b32 	%r1130, 1;
	// begin inline asm
	shfl.sync.down.b32 %r1123, %r1124, %r1130, %r1126, %r1172;
	// end inline asm
	// begin inline asm
	shfl.sync.down.b32 %r1128, %r1129, %r1130, %r1126, %r1172;
	// end inline asm
	mov.b32 	%f355, %r1128;
	setp.lt.s32 	%p334, %r982, %r1126;
	setp.eq.s32 	%p335, %r1124, 0;
	add.f32 	%f356, %f354, %f355;
	selp.b32 	%r1180, %r1123, 0, %p334;
	add.s32 	%r1134, %r1180, %r1124;
	selp.f32 	%f357, %f356, %f354, %p335;
	selp.f32 	%f358, %f357, %f354, %p334;
	mov.b32 	%r1140, 2;
	// begin inline asm
	shfl.sync.down.b32 %r1133, %r1134, %r1140, %r1126, %r1172;
	// end inline asm
	mov.b32 	%r1139, %f358;
	// begin inline asm
	shfl.sync.down.b32 %r1138, %r1139, %r1140, %r1126, %r1172;
	// end inline asm
	mov.b32 	%f359, %r1138;
	add.s32 	%r1181, %r982, 2;
	setp.gt.s32 	%p336, %r1181, %r1126;
	setp.eq.s32 	%p337, %r1134, 0;
	add.f32 	%f360, %f358, %f359;
	selp.f32 	%f361, %f360, %f358, %p337;
	selp.b32 	%r1182, 0, %r1133, %p336;
	add.s32 	%r1144, %r1134, %r1182;
	selp.f32 	%f362, %f358, %f361, %p336;
	mov.b32 	%r1150, 4;
	// begin inline asm
	shfl.sync.down.b32 %r1143, %r1144, %r1150, %r1126, %r1172;
	// end inline asm
	mov.b32 	%r1149, %f362;
	// begin inline asm
	shfl.sync.down.b32 %r1148, %r1149, %r1150, %r1126, %r1172;
	// end inline asm
	mov.b32 	%f363, %r1148;
	add.s32 	%r1183, %r982, 4;
	setp.gt.s32 	%p338, %r1183, %r1126;
	setp.eq.s32 	%p339, %r1144, 0;
	add.f32 	%f364, %f362, %f363;
	selp.f32 	%f365, %f364, %f362, %p339;
	selp.b32 	%r1184, 0, %r1143, %p338;
	add.s32 	%r1154, %r1144, %r1184;
	selp.f32 	%f366, %f362, %f365, %p338;
	mov.b32 	%r1160, 8;
	// begin inline asm
	shfl.sync.down.b32 %r1153, %r1154, %r1160, %r1126, %r1172;
	// end inline asm
	mov.b32 	%r1159, %f366;
	// begin inline asm
	shfl.sync.down.b32 %r1158, %r1159, %r1160, %r1126, %r1172;
	// end inline asm
	mov.b32 	%f367, %r1158;
	add.s32 	%r1185, %r982, 8;
	setp.gt.s32 	%p340, %r1185, %r1126;
	setp.eq.s32 	%p341, %r1154, 0;
	add.f32 	%f368, %f366, %f367;
	selp.f32 	%f369, %f368, %f366, %p341;
	selp.b32 	%r1186, 0, %r1153, %p340;
	add.s32 	%r1164, %r1154, %r1186;
	selp.f32 	%f370, %f366, %f369, %p340;
	mov.b32 	%r1170, 16;
	// begin inline asm
	shfl.sync.down.b32 %r1163, %r1164, %r1170, %r1126, %r1172;
	// end inline asm
	mov.b32 	%r1169, %f370;
	// begin inline asm
	shfl.sync.down.b32 %r1168, %r1169, %r1170, %r1126, %r1172;
	// end inline asm
	mov.b32 	%f371, %r1168;
	add.s32 	%r1187, %r982, 16;
	setp.gt.s32 	%p342, %r1187, %r1126;
	setp.eq.s32 	%p343, %r1164, 0;
	add.f32 	%f372, %f370, %f371;
	selp.f32 	%f373, %f372, %f370, %p343;
	selp.b32 	%r1188, 0, %r1163, %p342;
	add.s32 	%r1559, %r1188, %r1164;
	selp.f32 	%f484, %f370, %f373, %p342;
	not.b32 	%r1189, %r1569;
	add.s32 	%r1560, %r1, %r1189;
	add.s64 	%rd22, %rd1, 512;
$L__BB6_68:
	setp.ne.s64 	%p344, %rd334, 101;
	mov.b32 	%r1190, -1;
	vote.sync.all.pred 	%p345, %p344, %r1190;
	not.pred 	%p346, %p345;
	@%p346 bra 	$L__BB6_72;
	mul.wide.s32 	%rd274, %r1560, 16;
	add.s64 	%rd275, %rd22, %rd274;
	add.s64 	%rd273, %rd275, -512;
$L__BB6_70:
	// begin inline asm
	ld.relaxed.gpu.v2.u64 {%rd271, %rd334}, [%rd273];
	// end inline asm
	setp.eq.s64 	%p384, %rd334, 99;
	mov.b32 	%r1274, -1;
	vote.sync.any.pred 	%p385, %p384, %r1274;
	@%p385 bra 	$L__BB6_70;
	mov.b64 	{%r1326, %r1282}, %rd271;
	mov.b32 	%f386, %r1282;
	cvt.u32.u64 	%r1277, %rd271;
	setp.eq.s64 	%p386, %rd334, 101;
	mov.b32 	%r1325, -1;
	vote.sync.ballot.b32 	%r1327, %p386, %r1325;
	and.b32  	%r1328, %r1327, %r1122;
	or.b32  	%r1329, %r1328, -2147483648;
	add.s32 	%r1330, %r1329, -1;
	not.b32 	%r1331, %r1329;
	and.b32  	%r1332, %r1331, %r1330;
	popc.b32 	%r1279, %r1332;
	mov.b32 	%r1283, 1;
	// begin inline asm
	shfl.sync.down.b32 %r1276, %r1277, %r1283, %r1279, %r1325;
	// end inline asm
	// begin inline asm
	shfl.sync.down.b32 %r1281, %r1282, %r1283, %r1279, %r1325;
	// end inline asm
	mov.b32 	%f387, %r1281;
	setp.lt.s32 	%p388, %r982, %r1279;
	setp.eq.s32 	%p389, %r1277, 0;
	add.f32 	%f388, %f386, %f387;
	selp.b32 	%r1333, %r1276, 0, %p388;
	add.s32 	%r1287, %r1333, %r1277;
	selp.f32 	%f389, %f388, %f386, %p389;
	selp.f32 	%f390, %f389, %f386, %p388;
	mov.b32 	%r1293, 2;
	// begin inline asm
	shfl.sync.down.b32 %r1286, %r1287, %r1293, %r1279, %r1325;
	// end inline asm
	mov.b32 	%r1292, %f390;
	// begin inline asm
	shfl.sync.down.b32 %r1291, %r1292, %r1293, %r1279, %r1325;
	// end inline asm
	mov.b32 	%f391, %r1291;
	add.s32 	%r1334, %r982, 2;
	setp.gt.s32 	%p390, %r1334, %r1279;
	setp.eq.s32 	%p391, %r1287, 0;
	add.f32 	%f392, %f390, %f391;
	selp.f32 	%f393, %f392, %f390, %p391;
	selp.b32 	%r1335, 0, %r1286, %p390;
	add.s32 	%r1297, %r1287, %r1335;
	selp.f32 	%f394, %f390, %f393, %p390;
	mov.b32 	%r1303, 4;
	// begin inline asm
	shfl.sync.down.b32 %r1296, %r1297, %r1303, %r1279, %r1325;
	// end inline asm
	mov.b32 	%r1302, %f394;
	// begin inline asm
	shfl.sync.down.b32 %r1301, %r1302, %r1303, %r1279, %r1325;
	// end inline asm
	mov.b32 	%f395, %r1301;
	add.s32 	%r1336, %r982, 4;
	setp.gt.s32 	%p392, %r1336, %r1279;
	setp.eq.s32 	%p393, %r1297, 0;
	add.f32 	%f396, %f394, %f395;
	selp.f32 	%f397, %f396, %f394, %p393;
	selp.b32 	%r1337, 0, %r1296, %p392;
	add.s32 	%r1307, %r1297, %r1337;
	selp.f32 	%f398, %f394, %f397, %p392;
	mov.b32 	%r1313, 8;
	// begin inline asm
	shfl.sync.down.b32 %r1306, %r1307, %r1313, %r1279, %r1325;
	// end inline asm
	mov.b32 	%r1312, %f398;
	// begin inline asm
	shfl.sync.down.b32 %r1311, %r1312, %r1313, %r1279, %r1325;
	// end inline asm
	mov.b32 	%f399, %r1311;
	add.s32 	%r1338, %r982, 8;
	setp.gt.s32 	%p394, %r1338, %r1279;
	setp.eq.s32 	%p395, %r1307, 0;
	add.f32 	%f400, %f398, %f399;
	selp.f32 	%f401, %f400, %f398, %p395;
	selp.b32 	%r1339, 0, %r1306, %p394;
	add.s32 	%r1317, %r1307, %r1339;
	selp.f32 	%f402, %f398, %f401, %p394;
	mov.b32 	%r1323, 16;
	// begin inline asm
	shfl.sync.down.b32 %r1316, %r1317, %r1323, %r1279, %r1325;
	// end inline asm
	mov.b32 	%r1322, %f402;
	// begin inline asm
	shfl.sync.down.b32 %r1321, %r1322, %r1323, %r1279, %r1325;
	// end inline asm
	mov.b32 	%f403, %r1321;
	add.s32 	%r1340, %r982, 16;
	setp.gt.s32 	%p396, %r1340, %r1279;
	setp.eq.s32 	%p397, %r1317, 0;
	add.f32 	%f404, %f402, %f403;
	selp.f32 	%f405, %f404, %f402, %p397;
	selp.b32 	%r1341, 0, %r1316, %p396;
	selp.f32 	%f406, %f402, %f405, %p396;
	add.s32 	%r1342, %r1341, %r1559;
	add.s32 	%r89, %r1342, %r1317;
	setp.eq.s32 	%p398, %r1559, 0;
	add.f32 	%f407, %f484, %f406;
	selp.f32 	%f484, %f407, %f484, %p398;
	add.s32 	%r1560, %r1560, -32;
	mov.u32 	%r1559, %r89;
	bra.uni 	$L__BB6_68;
$L__BB6_72:
	@%p328 bra 	$L__BB6_74;
	add.s32 	%r1192, %r1559, %r82;
	setp.eq.s32 	%p348, %r82, 0;
	add.f32 	%f374, %f33, %f484;
	selp.f32 	%f375, %f374, %f33, %p348;
	add.s64 	%rd235, %rd18, 512;
	mov.b32 	%r1193, %f375;
	mov.b64 	%rd236, {%r1192, %r1193};
	mov.b64 	%rd237, 101;
	// begin inline asm
	st.relaxed.gpu.v2.u64 [%rd235], {%rd236, %rd237};
	// end inline asm
	st.shared.u32 	[_ZN6thrust24THRUST_300001_SM_1000_NS8cuda_cub4core6detail5shmemE+100], %r1559;
	mov.b32 	%r1194, %f484;
	st.shared.v2.u32 	[_ZN6thrust24THRUST_300001_SM_1000_NS8cuda_cub4core6detail5shmemE+104], {%r1194, %r1192};
	st.shared.f32 	[_ZN6thrust24THRUST_300001_SM_1000_NS8cuda_cub4core6detail5shmemE+112], %f375;
$L__BB6_74:
	setp.ne.s32 	%p349, %r982, 0;
	@%p349 bra 	$L__BB6_76;
	mov.b32 	%r1195, %f484;
	st.shared.v2.u32 	[_ZN6thrust24THRUST_300001_SM_1000_NS8cuda_cub4core6detail5shmemE+72], {%r1559, %r1195};
	mov.u32 	%r1561, %r1559;
	mov.f32 	%f485, %f484;
$L__BB6_76:
	setp.eq.s32 	%p350, %r1569, 0;
	bar.sync 	0;
	@%p350 bra 	$L__BB6_78;
	ld.shared.v2.u32 	{%r1196, %r1197}, [_ZN6thrust24THRUST_300001_SM_1000_NS8cuda_cub4core6detail5shmemE+72];
	mov.b32 	%f376, %r1197;
	add.s32 	%r92, %r1196, %r1561;
	setp.eq.s32 	%p351, %r1561, 0;
	add.f32 	%f377, %f485, %f376;
	selp.f32 	%f485, %f377, %f485, %p351;
	mov.u32 	%r1561, %r92;
$L__BB6_78:
	setp.ne.s32 	%p352, %r71, %r72;
	setp.ne.s32 	%p353, %r70, %r71;
	setp.ne.s32 	%p354, %r69, %r70;
	setp.ne.s32 	%p355, %r68, %r69;
	setp.ne.s32 	%p356, %r67, %r68;
	setp.ne.s32 	%p357, %r66, %r67;
	setp.ne.s32 	%p358, %r65, %r66;
	setp.ne.s32 	%p359, %r1558, %r65;
	selp.u32 	%r1198, 1, 0, %p359;
	add.s32 	%r94, %r1561, %r1198;
	add.f32 	%f378, %f485, %f21;
	selp.f32 	%f41, %f21, %f378, %p359;
	selp.u32 	%r1199, 1, 0, %p358;
	add.s32 	%r1200, %r1199, %r1198;
	add.s32 	%r95, %r1200, %r1561;
	add.f32 	%f379, %f41, %f22;
	selp.f32 	%f42, %f22, %f379, %p358;
	selp.u32 	%r1201, 1, 0, %p357;
	add.s32 	%r96, %r95, %r1201;
	add.f32 	%f380, %f42, %f23;
	selp.f32 	%f43, %f23, %f380, %p357;
	selp.u32 	%r1202, 1, 0, %p356;
	add.s32 	%r97, %r96, %r1202;
	add.f32 	%f381, %f43, %f24;
	selp.f32 	%f44, %f24, %f381, %p356;
	selp.u32 	%r1203, 1, 0, %p355;
	add.s32 	%r98, %r97, %r1203;
	add.f32 	%f382, %f44, %f25;
	selp.f32 	%f45, %f25, %f382, %p355;
	selp.u32 	%r1204, 1, 0, %p354;
	add.s32 	%r99, %r98, %r1204;
	add.f32 	%f383, %f45, %f26;
	selp.f32 	%f46, %f26, %f383, %p354;
	selp.u32 	%r1205, 1, 0, %p353;
	add.s32 	%r100, %r99, %r1205;
	add.f32 	%f384, %f46, %f27;
	selp.f32 	%f47, %f27, %f384, %p353;
	selp.u32 	%r1206, 1, 0, %p352;
	add.s32 	%r101, %r100, %r1206;
	add.f32 	%f385, %f47, %f28;
	selp.f32 	%f48, %f28, %f385, %p352;
	ld.shared.u32 	%r102, [_ZN6thrust24THRUST_300001_SM_1000_NS8cuda_cub4core6detail5shmemE+116];
	ld.shared.u32 	%r103, [_ZN6thrust24THRUST_300001_SM_1000_NS8cuda_cub4core6detail5shmemE+100];
	setp.lt.s32 	%p360, %r102, 257;
	@%p360 bra 	$L__BB6_104;
	setp.eq.s32 	%p370, %r1558, %r65;
	bar.sync 	0;
	@%p370 bra 	$L__BB6_81;
	sub.s32 	%r1207, %r1561, %r103;
	shl.b32 	%r1208, %r1207, 3;
	mov.u32 	%r1209, _ZN6thrust24THRUST_300001_SM_1000_NS8cuda_cub4core6detail5shmemE;
	add.s32 	%r1210, %r1209, %r1208;
	mov.b32 	%r1211, %f485;
	st.shared.v2.u32 	[%r1210], {%r1558, %r1211};
$L__BB6_81:
	setp.eq.s32 	%p371, %r65, %r66;
	@%p371 bra 	$L__BB6_83;
	sub.s32 	%r1212, %r94, %r103;
	shl.b32 	%r1213, %r1212, 3;
	mov.u32 	%r1214, _ZN6thrust24THRUST_300001_SM_1000_NS8cuda_cub4core6detail5shmemE;
	add.s32 	%r1215, %r1214, %r1213;
	mov.b32 	%r1216, %f41;
	st.shared.v2.u32 	[%r1215], {%r65, %r1216};
$L__BB6_83:
	setp.eq.s32 	%p372, %r66, %r67;
	@%p372 bra 	$L__BB6_85;
	sub.s32 	%r1217, %r95, %r103;
	shl.b32 	%r1218, %r1217, 3;
	mov.u32 	%r1219, _ZN6thrust24THRUST_300001_SM_1000_NS8cuda_cub4core6detail5shmemE;
	add.s32 	%r1220, %r1219, %r1218;
	mov.b32 	%r1221, %f42;
	st.shared.v2.u32 	[%r1220], {%r66, %r1221};
$L__BB6_85:
	setp.eq.s32 	%p373, %r67, %r68;
	@%p373 bra 	$L__BB6_87;
	sub.s32 	%r1222, %r96, %r103;
	shl.b32 	%r1223, %r1222, 3;
	mov.u32 	%r1224, _ZN6thrust24THRUST_300001_SM_1000_NS8cuda_cub4core6detail5shmemE;
	add.s32 	%r1225, %r1224, %r1223;
	mov.b32 	%r1226, %f43;
	st.shared.v2.u32 	[%r1225], {%r67, %r1226};
$L__BB6_87:
	setp.eq.s32 	%p374, %r68, %r69;
	@%p374 bra 	$L__BB6_89;
	sub.s32 	%r1227, %r97, %r103;
	shl.b32 	%r1228, %r1227, 3;
	mov.u32 	%r1229, _ZN6thrust24THRUST_300001_SM_1000_NS8cuda_cub4core6detail5shmemE;
	add.s32 	%r1230, %r1229, %r1228;
	mov.b32 	%r1231, %f44;
	st.shared.v2.u32 	[%r1230], {%r68, %r1231};
$L__BB6_89:
	setp.eq.s32 	%p375, %r69, %r70;
	@%p375 bra 	$L__BB6_91;
	sub.s32 	%r1232, %r98, %r103;
	shl.b32 	%r1233, %r1232, 3;
	mov.u32 	%r1234, _ZN6thrust24THRUST_300001_SM_1000_NS8cuda_cub4core6detail5shmemE;
	add.s32 	%r1235, %r1234, %r1233;
	mov.b32 	%r1236, %f45;
	st.shared.v2.u32 	[%r1235], {%r69, %r1236};
$L__BB6_91:
	setp.eq.s32 	%p376, %r70, %r71;
	@%p376 bra 	$L__BB6_93;
	sub.s32 	%r1237, %r99, %r103;
	shl.b32 	%r1238, %r1237, 3;
	mov.u32 	%r1239, _ZN6thrust24THRUST_300001_SM_1000_NS8cuda_cub4core6detail5shmemE;
	add.s32 	%r1240, %r1239, %r1238;
	mov.b32 	%r1241, %f46;
	st.shared.v2.u32 	[%r1240], {%r70, %r1241};
$L__BB6_93:
	setp.eq.s32 	%p377, %r71, %r72;
	@%p377 bra 	$L__BB6_95;
	sub.s32 	%r1242, %r100, %r103;
	shl.b32 	%r1243, %r1242, 3;
	mov.u32 	%r1244, _ZN6thrust24THRUST_300001_SM_1000_NS8cuda_cub4core6detail5shmemE;
	add.s32 	%r1245, %r1244, %r1243;
	mov.b32 	%r1246, %f47;
	st.shared.v2.u32 	[%r1245], {%r71, %r1246};
$L__BB6_95:
	setp.eq.s32 	%p378, %r72, %r73;
	@%p378 bra 	$L__BB6_97;
	sub.s32 	%r1247, %r101, %r103;
	shl.b32 	%r1248, %r1247, 3;
	mov.u32 	%r1249, _ZN6thrust24THRUST_300001_SM_1000_NS8cuda_cub4core6detail5shmemE;
	add.s32 	%r1250, %r1249, %r1248;
	mov.b32 	%r1251, %f48;
	st.shared.v2.u32 	[%r1250], {%r72, %r1251};
$L__BB6_97:
	bar.sync 	0;
	setp.ge.s32 	%p379, %r1569, %r102;
	@%p379 bra 	$L__BB6_322;
	not.b32 	%r1252, %r1569;
	add.s32 	%r104, %r102, %r1252;
	and.b32  	%r1253, %r104, 768;
	setp.eq.s32 	%p380, %r1253, 768;
	@%p380 bra 	$L__BB6_101;
	shr.u32 	%r1254, %r104, 8;
	add.s32 	%r1255, %r1254, 1;
	and.b32  	%r1256, %r1255, 3;
	shl.b32 	%r1257, %r1569, 3;
	mov.u32 	%r1258, _ZN6thrust24THRUST_300001_SM_1000_NS8cuda_cub4core6detail5shmemE;
	add.s32 	%r1565, %r1258, %r1257;
	add.s32 	%r1564, %r1569, %r103;
	neg.s32 	%r1563, %r1256;
	shl.b32 	%r1259, %r1255, 8;
	and.b32  	%r1260, %r1259, 768;
	add.s32 	%r1569, %r1569, %r1260;
$L__BB6_100:
	.pragma "nounroll";
	mul.wide.s32 	%rd265, %r1564, 4;
	add.s64 	%rd266, %rd5, %rd265;
	add.s64 	%rd267, %rd4, %rd265;
	ld.shared.v2.u32 	{%r1261, %r1262}, [%r1565];
	st.global.u32 	[%rd267], %r1261;
	st.global.u32 	[%rd266], %r1262;
	add.s32 	%r1565, %r1565, 2048;
	add.s32 	%r1564, %r1564, 256;
	add.s32 	%r1563, %r1563, 1;
	setp.ne.s32 	%p381, %r1563, 0;
	@%p381 bra 	$L__BB6_100;
$L__BB6_101:
	setp.lt.u32 	%p382, %r104, 768;
	@%p382 bra 	$L__BB6_322;
	add.s64 	%rd26, %rd4, 2048;
	add.s32 	%r1568, %r1569, %r103;
	add.s64 	%rd27, %rd5, 2048;
	shl.b32 	%r1263, %r1569, 3;
	mov.u32 	%r1264, _ZN6thrust24THRUST_300001_SM_1000_NS8cuda_cub4core6detail5shmemE;
	add.s32 	%r1265, %r1263, %r1264;
	add.s32 	%r1567, %r1265, 4096;
$L__BB6_103:
	mul.wide.s32 	%rd268, %r1568, 4;
	add.s64 	%rd269, %rd26, %rd268;
	add.s64 	%rd270, %rd27, %rd268;
	ld.shared.v2.u32 	{%r1266, %r1267}, [%r1567+-4096];
	st.global.u32 	[%rd269+-2048], %r1266;
	st.global.u32 	[%rd270+-2048], %r1267;
	ld.shared.v2.u32 	{%r1268, %r1269}, [%r1567+-2048];
	st.global.u32 	[%rd269+-1024], %r1268;
	st.global.u32 	[%rd270+-1024], %r1269;
	ld.shared.v2.u32 	{%r1270, %r1271}, [%r1567];
	st.global.u32 	[%rd269], %r1270;
	st.global.u32 	[%rd270], %r1271;
	ld.shared.v2.u32 	{%r1272, %r1273}, [%r1567+2048];
	st.global.u32 	[%rd269+1024], %r1272;
	st.global.u32 	[%rd270+1024], %r1273;
	add.s32 	%r1569, %r1569, 1024;
	add.s32 	%r1568, %r1568, 1024;
	add.s32 	%r1567, %r1567, 8192;
	setp.lt.s32 	%p383, %r1569, %r102;
	@%p383 bra 	$L__BB6_103;
	bra.uni 	$L__BB6_322;
$L__BB6_104:
	setp.eq.s32 	%p361, %r1558, %r65;
	@%p361 bra 	$L__BB6_106;
	mul.wide.s32 	%rd238, %r1561, 4;
	add.s64 	%rd239, %rd4, %rd238;
	st.global.u32 	[%rd239], %r1558;
	add.s64 	%rd240, %rd5, %rd238;
	st.global.f32 	[%rd240], %f485;
$L__BB6_106:
	setp.eq.s32 	%p362, %r65, %r66;
	@%p362 bra 	$L__BB6_108;
	mul.wide.s32 	%rd241, %r94, 4;
	add.s64 	%rd242, %rd4, %rd241;
	st.global.u32 	[%rd242], %r65;
	add.s64 	%rd243, %rd5, %rd241;
	st.global.f32 	[%rd243], %f41;
$L__BB6_108:
	setp.eq.s32 	%p363, %r66, %r67;
	@%p363 bra 	$L__BB6_110;
	mul.wide.s32 	%rd244, %r95, 4;
	add.s64 	%rd245, %rd4, %rd244;
	st.global.u32 	[%rd245], %r66;
	add.s64 	%rd246, %rd5, %rd244;
	st.global.f32 	[%rd246], %f42;
$L__BB6_110:
	setp.eq.s32 	%p364, %r67, %r68;
	@%p364 bra 	$L__BB6_112;
	mul.wide.s32 	%rd247, %r96, 4;
	add.s64 	%rd248, %rd4, %rd247;
	st.global.u32 	[%rd248], %r67;
	add.s64 	%rd249, %rd5, %rd247;
	st.global.f32 	[%rd249], %f43;
$L__BB6_112:
	setp.eq.s32 	%p365, %r68, %r69;
	@%p365 bra 	$L__BB6_114;
	mul.wide.s32 	%rd250, %r97, 4;
	add.s64 	%rd251, %rd4, %rd250;
	st.global.u32 	[%rd251], %r68;
	add.s64 	%rd252, %rd5, %rd250;
	st.global.f32 	[%rd252], %f44;
$L__BB6_114:
	setp.eq.s32 	%p366, %r69, %r70;
	@%p366 bra 	$L__BB6_116;
	mul.wide.s32 	%rd253, %r98, 4;
	add.s64 	%rd254, %rd4, %rd253;
	st.global.u32 	[%rd254], %r69;
	add.s64 	%rd255, %rd5, %rd253;
	st.global.f32 	[%rd255], %f45;
$L__BB6_116:
	setp.eq.s32 	%p367, %r70, %r71;
	@%p367 bra 	$L__BB6_118;
	mul.wide.s32 	%rd256, %r99, 4;
	add.s64 	%rd257, %rd4, %rd256;
	st.global.u32 	[%rd257], %r70;
	add.s64 	%rd258, %rd5, %rd256;
	st.global.f32 	[%rd258], %f46;
$L__BB6_118:
	setp.eq.s32 	%p368, %r71, %r72;
	@%p368 bra 	$L__BB6_120;
	mul.wide.s32 	%rd259, %r100, 4;
	add.s64 	%rd260, %rd4, %rd259;
	st.global.u32 	[%rd260], %r71;
	add.s64 	%rd261, %rd5, %rd259;
	st.global.f32 	[%rd261], %f47;
$L__BB6_120:
	setp.eq.s32 	%p369, %r72, %r73;
	@%p369 bra 	$L__BB6_322;
	mul.wide.s32 	%rd262, %r101, 4;
	add.s64 	%rd263, %rd4, %rd262;
	st.global.u32 	[%rd263], %r72;
	add.s64 	%rd264, %rd5, %rd262;
	st.global.f32 	[%rd264], %f48;
	bra.uni 	$L__BB6_322;
$L__BB6_122:
	setp.lt.s32 	%p13, %r3, 1;
	@%p13 bra 	$L__BB6_322;
	setp.ne.s32 	%p14, %r1, 0;
	@%p14 bra 	$L__BB6_212;
	mul.wide.u32 	%rd143, %r2, 4;
	add.s64 	%rd142, %rd2, %rd143;
	// begin inline asm
	ld.global.nc.u32 %r1578, [%rd142];
	// end inline asm
	mov.u32 	%r125, %tid.x;
	and.b32  	%r741, %r125, 31;
	and.b32  	%r742, %r125, 992;
	mul.lo.s32 	%r743, %r742, 9;
	or.b32  	%r126, %r743, %r741;
	setp.ge.u32 	%p175, %r126, %r3;
	mov.u32 	%r1570, %r1578;
	@%p175 bra 	$L__BB6_126;
	mul.wide.u32 	%rd145, %r126, 4;
	add.s64 	%rd144, %rd142, %rd145;
	// begin inline asm
	ld.global.nc.u32 %r1570, [%rd144];
	// end inline asm
$L__BB6_126:
	add.s32 	%r129, %r126, 32;
	setp.ge.u32 	%p176, %r129, %r3;
	shl.b32 	%r130, %r126, 2;
	cvt.u64.u32 	%rd146, %r130;
	add.s64 	%rd29, %rd142, %rd146;
	mov.u32 	%r1571, %r1578;
	@%p176 bra 	$L__BB6_128;
	add.s64 	%rd147, %rd29, 128;
	// begin inline asm
	ld.global.nc.u32 %r1571, [%rd147];
	// end inline asm
$L__BB6_128:
	add.s32 	%r133, %r126, 64;
	setp.ge.u32 	%p177, %r133, %r3;
	mov.u32 	%r1572, %r1578;
	@%p177 bra 	$L__BB6_130;
	add.s64 	%rd148, %rd29, 256;
	// begin inline asm
	ld.global.nc.u32 %r1572, [%rd148];
	// end inline asm
$L__BB6_130:
	add.s32 	%r136, %r126, 96;
	setp.ge.u32 	%p178, %r136, %r3;
	mov.u32 	%r1573, %r1578;
	@%p178 bra 	$L__BB6_132;
	add.s64 	%rd149, %rd29, 384;
	// begin inline asm
	ld.global.nc.u32 %r1573, [%rd149];
	// end inline asm
$L__BB6_132:
	add.s32 	%r139, %r126, 128;
	setp.ge.u32 	%p179, %r139, %r3;
	mov.u32 	%r1574, %r1578;
	@%p179 bra 	$L__BB6_134;
	add.s64 	%rd150, %rd29, 512;
	// begin inline asm
	ld.global.nc.u32 %r1574, [%rd150];
	// end inline asm
$L__BB6_134:
	add.s32 	%r142, %r126, 160;
	setp.ge.u32 	%p180, %r142, %r3;
	mov.u32 	%r1575, %r1578;
	@%p180 bra 	$L__BB6_136;
	add.s64 	%rd151, %rd29, 640;
	// begin inline asm
	ld.global.nc.u32 %r1575, [%rd151];
	// end inline asm
$L__BB6_136:
	add.s32 	%r145, %r126, 192;
	setp.ge.u32 	%p181, %r145, %r3;
	mov.u32 	%r1576, %r1578;
	@%p181 bra 	$L__BB6_138;
	add.s64 	%rd152, %rd29, 768;
	// begin inline asm
	ld.global.nc.u32 %r1576, [%rd152];
	// end inline asm
$L__BB6_138:
	add.s32 	%r148, %r126, 224;
	setp.ge.u32 	%p182, %r148, %r3;
	mov.u32 	%r1577, %r1578;
	@%p182 bra 	$L__BB6_140;
	add.s64 	%rd153, %rd29, 896;
	// begin inline asm
	ld.global.nc.u32 %r1577, [%rd153];
	// end inline asm
$L__BB6_140:
	add.s32 	%r151, %r126, 256;
	setp.ge.u32 	%p183, %r151, %r3;
	@%p183 bra 	$L__BB6_142;
	add.s64 	%rd154, %rd29, 1024;
	// begin inline asm
	ld.global.nc.u32 %r1578, [%rd154];
	// end inline asm
$L__BB6_142:
	setp.ge.u32 	%p184, %r126, %r3;
	// begin inline asm
	mov.u32 %r753, %laneid;
	// end inline asm
	shr.u32 	%r155, %r125, 5;
	mad.lo.s32 	%r755, %r155, 288, %r753;
	shl.b32 	%r756, %r755, 2;
	mov.u32 	%r757, _ZN6thrust24THRUST_300001_SM_1000_NS8cuda_cub4core6detail5shmemE;
	add.s32 	%r156, %r757, %r756;
	st.shared.u32 	[%r156], %r1570;
	st.shared.u32 	[%r156+128], %r1571;
	st.shared.u32 	[%r156+256], %r1572;
	st.shared.u32 	[%r156+384], %r1573;
	st.shared.u32 	[%r156+512], %r1574;
	st.shared.u32 	[%r156+640], %r1575;
	st.shared.u32 	[%r156+768], %r1576;
	st.shared.u32 	[%r156+896], %r1577;
	st.shared.u32 	[%r156+1024], %r1578;
	bar.warp.sync 	-1;
	shl.b32 	%r758, %r753, 5;
	add.s32 	%r157, %r156, %r758;
	ld.shared.u32 	%r158, [%r157];
	ld.shared.u32 	%r159, [%r157+4];
	ld.shared.u32 	%r160, [%r157+8];
	ld.shared.u32 	%r161, [%r157+12];
	ld.shared.u32 	%r162, [%r157+16];
	ld.shared.u32 	%r163, [%r157+20];
	ld.shared.u32 	%r164, [%r157+24];
	ld.shared.u32 	%r165, [%r157+28];
	ld.shared.u32 	%r166, [%r157+32];
	bar.sync 	0;
	add.s64 	%rd155, %rd3, %rd143;
	// begin inline asm
	ld.global.nc.u32 %r1587, [%rd155];
	// end inline asm
	mov.u32 	%r1579, %r1587;
	@%p184 bra 	$L__BB6_144;
	mul.wide.u32 	%rd158, %r126, 4;
	add.s64 	%rd157, %rd155, %rd158;
	// begin inline asm
	ld.global.nc.u32 %r1579, [%rd157];
	// end inline asm
$L__BB6_144:
	setp.ge.u32 	%p185, %r129, %r3;
	add.s64 	%rd31, %rd155, %rd146;
	mov.u32 	%r1580, %r1587;
	@%p185 bra 	$L__BB6_146;
	add.s64 	%rd160, %rd31, 128;
	// begin inline asm
	ld.global.nc.u32 %r1580, [%rd160];
	// end inline asm
$L__BB6_146:
	setp.ge.u32 	%p186, %r133, %r3;
	mov.u32 	%r1581, %r1587;
	@%p186 bra 	$L__BB6_148;
	add.s64 	%rd161, %rd31, 256;
	// begin inline asm
	ld.global.nc.u32 %r1581, [%rd161];
	// end inline asm
$L__BB6_148:
	setp.ge.u32 	%p187, %r136, %r3;
	mov.u32 	%r1582, %r1587;
	@%p187 bra 	$L__BB6_150;
	add.s64 	%rd162, %rd31, 384;
	// begin inline asm
	ld.global.nc.u32 %r1582, [%rd162];
	// end inline asm
$L__BB6_150:
	setp.ge.u32 	%p188, %r139, %r3;
	mov.u32 	%r1583, %r1587;
	@%p188 bra 	$L__BB6_152;
	add.s64 	%rd163, %rd31, 512;
	// begin inline asm
	ld.global.nc.u32 %r1583, [%rd163];
	// end inline asm
$L__BB6_152:
	setp.ge.u32 	%p189, %r142, %r3;
	mov.u32 	%r1584, %r1587;
	@%p189 bra 	$L__BB6_154;
	add.s64 	%rd164, %rd31, 640;
	// begin inline asm
	ld.global.nc.u32 %r1584, [%rd164];
	// end inline asm
$L__BB6_154:
	setp.ge.u32 	%p190, %r145, %r3;
	mov.u32 	%r1585, %r1587;
	@%p190 bra 	$L__BB6_156;
	add.s64 	%rd165, %rd31, 768;
	// begin inline asm
	ld.global.nc.u32 %r1585, [%rd165];
	// end inline asm
$L__BB6_156:
	setp.ge.u32 	%p191, %r148, %r3;
	mov.u32 	%r1586, %r1587;
	@%p191 bra 	$L__BB6_158;
	add.s64 	%rd166, %rd31, 896;
	// begin inline asm
	ld.global.nc.u32 %r1586, [%rd166];
	// end inline asm
$L__BB6_158:
	setp.ge.u32 	%p192, %r151, %r3;
	@%p192 bra 	$L__BB6_160;
	add.s64 	%rd167, %rd31, 1024;
	// begin inline asm
	ld.global.nc.u32 %r1587, [%rd167];
	// end inline asm
$L__BB6_160:
	st.shared.u32 	[%r156], %r1579;
	st.shared.u32 	[%r156+128], %r1580;
	st.shared.u32 	[%r156+256], %r1581;
	st.shared.u32 	[%r156+384], %r1582;
	st.shared.u32 	[%r156+512], %r1583;
	st.shared.u32 	[%r156+640], %r1584;
	st.shared.u32 	[%r156+768], %r1585;
	st.shared.u32 	[%r156+896], %r1586;
	st.shared.u32 	[%r156+1024], %r1587;
	bar.warp.sync 	-1;
	ld.shared.f32 	%f49, [%r157];
	ld.shared.f32 	%f50, [%r157+4];
	ld.shared.f32 	%f51, [%r157+8];
	ld.shared.f32 	%f52, [%r157+12];
	ld.shared.f32 	%f53, [%r157+16];
	ld.shared.f32 	%f54, [%r157+20];
	ld.shared.f32 	%f55, [%r157+24];
	ld.shared.f32 	%f56, [%r157+28];
	ld.shared.f32 	%f57, [%r157+32];
	bar.sync 	0;
	shl.b32 	%r770, %r125, 2;
	add.s32 	%r772, %r757, %r770;
	add.s32 	%r186, %r772, 1148;
	st.shared.u32 	[%r772+1148], %r166;
	bar.sync 	0;
	setp.eq.s32 	%p193, %r125, 0;
	mov.b32 	%r1589, 1;
	@%p193 bra 	$L__BB6_162;
	ld.shared.u32 	%r1588, [%r186+-4];
	setp.ne.s32 	%p194, %r1588, %r158;
	selp.u32 	%r1589, 1, 0, %p194;
$L__BB6_162:
	setp.eq.s32 	%p195, %r125, 0;
	setp.ne.s32 	%p196, %r158, %r159;
	setp.ne.s32 	%p197, %r159, %r160;
	setp.ne.s32 	%p198, %r160, %r161;
	setp.ne.s32 	%p199, %r161, %r162;
	setp.ne.s32 	%p200, %r162, %r163;
	setp.ne.s32 	%p201, %r163, %r164;
	setp.ne.s32 	%p202, %r164, %r165;
	setp.ne.s32 	%p203, %r165, %r166;
	mul.lo.s32 	%r833, %r125, 9;
	setp.eq.s32 	%p204, %r833, %r3;
	selp.u32 	%r834, 1, 0, %p204;
	selp.b32 	%r835, %r834, %r1589, %p204;
	selp.b32 	%r191, %r834, %r835, %p195;
	add.s32 	%r836, %r833, 1;
	setp.eq.s32 	%p205, %r836, %r3;
	or.pred  	%p1, %p205, %p196;
	selp.u32 	%r837, 1, 0, %p1;
	add.s32 	%r838, %r833, 2;
	setp.eq.s32 	%p206, %r838, %r3;
	or.pred  	%p2, %p206, %p197;
	selp.u32 	%r839, 1, 0, %p2;
	add.s32 	%r840, %r833, 3;
	setp.eq.s32 	%p207, %r840, %r3;
	or.pred  	%p3, %p207, %p198;
	selp.u32 	%r841, 1, 0, %p3;
	add.s32 	%r842, %r833, 4;
	setp.eq.s32 	%p208, %r842, %r3;
	or.pred  	%p4, %p208, %p199;
	selp.u32 	%r843, 1, 0, %p4;
	add.s32 	%r844, %r833, 5;
	setp.eq.s32 	%p209, %r844, %r3;
	or.pred  	%p5, %p209, %p200;
	selp.u32 	%r845, 1, 0, %p5;
	add.s32 	%r846, %r833, 6;
	setp.eq.s32 	%p210, %r846, %r3;
	or.pred  	%p211, %p210, %p201;
	selp.u32 	%r847, 1, 0, %p211;
	add.s32 	%r848, %r833, 7;
	setp.eq.s32 	%p212, %r848, %r3;
	or.pred  	%p213, %p212, %p202;
	selp.u32 	%r849, 1, 0, %p213;
	add.s32 	%r850, %r833, 8;
	setp.eq.s32 	%p214, %r850, %r3;
	or.pred  	%p215, %p214, %p203;
	selp.u32 	%r851, 1, 0, %p215;
	add.s32 	%r852, %r191, %r837;
	add.f32 	%f215, %f49, %f50;
	selp.f32 	%f216, %f50, %f215, %p1;
	add.s32 	%r853, %r852, %r839;
	add.f32 	%f217, %f216, %f51;
	selp.f32 	%f218, %f51, %f217, %p2;
	add.s32 	%r854, %r853, %r841;
	add.f32 	%f219, %f218, %f52;
	selp.f32 	%f220, %f52, %f219, %p3;
	add.s32 	%r855, %r854, %r843;
	add.f32 	%f221, %f220, %f53;
	selp.f32 	%f222, %f53, %f221, %p4;
	add.s32 	%r856, %r855, %r845;
	add.f32 	%f223, %f222, %f54;
	selp.f32 	%f224, %f54, %f223, %p5;
	add.s32 	%r857, %r856, %r847;
	add.f32 	%f225, %f224, %f55;
	selp.f32 	%f226, %f55, %f225, %p211;
	add.s32 	%r858, %r857, %r849;
	add.f32 	%f227, %f226, %f56;
	selp.f32 	%f228, %f56, %f227, %p213;
	add.s32 	%r774, %r858, %r851;
	add.f32 	%f229, %f228, %f57;
	selp.f32 	%f230, %f57, %f229, %p215;
	mov.b32 	%r830, 1;
	mov.b32 	%r831, 0;
	mov.b32 	%r832, -1;
	// begin inline asm
	shfl.sync.up.b32 %r773, %r774, %r830, %r831, %r832;
	// end inline asm
	mov.b32 	%r779, %f230;
	// begin inline asm
	shfl.sync.up.b32 %r778, %r779, %r830, %r831, %r832;
	// end inline asm
	mov.b32 	%f231, %r778;
	setp.eq.s32 	%p216, %r774, 0;
	add.f32 	%f232, %f230, %f231;
	selp.f32 	%f233, %f232, %f230, %p216;
	setp.lt.s32 	%p217, %r753, 1;
	selp.b32 	%r859, 0, %r773, %p217;
	add.s32 	%r784, %r859, %r774;
	selp.f32 	%f234, %f230, %f233, %p217;
	mov.b32 	%r790, 2;
	// begin inline asm
	shfl.sync.up.b32 %r783, %r784, %r790, %r831, %r832;
	// end inline asm
	mov.b32 	%r789, %f234;
	// begin inline asm
	shfl.sync.up.b32 %r788, %r789, %r790, %r831, %r832;
	// end inline asm
	mov.b32 	%f235, %r788;
	setp.eq.s32 	%p218, %r784, 0;
	add.f32 	%f236, %f234, %f235;
	selp.f32 	%f237, %f236, %f234, %p218;
	setp.lt.s32 	%p219, %r753, 2;
	selp.b32 	%r860, 0, %r783, %p219;
	add.s32 	%r794, %r860, %r784;
	selp.f32 	%f238, %f234, %f237, %p219;
	mov.b32 	%r800, 4;
	// begin inline asm
	shfl.sync.up.b32 %r793, %r794, %r800, %r831, %r832;
	// end inline asm
	mov.b32 	%r799, %f238;
	// begin inline asm
	shfl.sync.up.b32 %r798, %r799, %r800, %r831, %r832;
	// end inline asm
	mov.b32 	%f239, %r798;
	setp.eq.s32 	%p220, %r794, 0;
	add.f32 	%f240, %f238, %f239;
	selp.f32 	%f241, %f240, %f238, %p220;
	setp.lt.s32 	%p221, %r753, 4;
	selp.b32 	%r861, 0, %r793, %p221;
	add.s32 	%r804, %r861, %r794;
	selp.f32 	%f242, %f238, %f241, %p221;
	mov.b32 	%r810, 8;
	// begin inline asm
	shfl.sync.up.b32 %r803, %r804, %r810, %r831, %r832;
	// end inline asm
	mov.b32 	%r809, %f242;
	// begin inline asm
	shfl.sync.up.b32 %r808, %r809, %r810, %r831, %r832;
	// end inline asm
	mov.b32 	%f243, %r808;
	setp.eq.s32 	%p222, %r804, 0;
	add.f32 	%f244, %f242, %f243;
	selp.f32 	%f245, %f244, %f242, %p222;
	setp.lt.s32 	%p223, %r753, 8;
	selp.b32 	%r862, 0, %r803, %p223;
	add.s32 	%r814, %r862, %r804;
	selp.f32 	%f246, %f242, %f245, %p223;
	mov.b32 	%r820, 16;
	// begin inline asm
	shfl.sync.up.b32 %r813, %r814, %r820, %r831, %r832;
	// end inline asm
	mov.b32 	%r819, %f246;
	// begin inline asm
	shfl.sync.up.b32 %r818, %r819, %r820, %r831, %r832;
	// end inline asm
	mov.b32 	%f247, %r818;
	setp.eq.s32 	%p224, %r814, 0;
	add.f32 	%f248, %f246, %f247;
	selp.f32 	%f58, %f248, %f246, %p224;
	setp.lt.s32 	%p225, %r753, 16;
	selp.b32 	%r863, 0, %r813, %p225;
	add.s32 	%r824, %r863, %r814;
	selp.f32 	%f249, %f246, %f58, %p225;
	// begin inline asm
	shfl.sync.up.b32 %r823, %r824, %r830, %r831, %r832;
	// end inline asm
	mov.b32 	%r829, %f249;
	// begin inline asm
	shfl.sync.up.b32 %r828, %r829, %r830, %r831, %r832;
	// end inline asm
	setp.ne.s32 	%p226, %r753, 31;
	@%p226 bra 	$L__BB6_164;
	shl.b32 	%r864, %r155, 3;
	mov.u32 	%r865, _ZN6thrust24THRUST_300001_SM_1000_NS8cuda_cub4core6detail5shmemE;
	add.s32 	%r866, %r865, %r864;
	mov.b32 	%r867, %f58;
	st.shared.v2.u32 	[%r866], {%r824, %r867};
$L__BB6_164:
	mov.b32 	%f250, %r828;
	bar.sync 	0;
	ld.shared.v4.u32 	{%r195, %r868, %r196, %r869}, [_ZN6thrust24THRUST_300001_SM_1000_NS8cuda_cub4core6detail5shmemE];
	mov.b32 	%f251, %r869;
	mov.b32 	%f252, %r868;
	shr.u32 	%r870, %r125, 5;
	add.s32 	%r871, %r196, %r195;
	setp.eq.s32 	%p227, %r196, 0;
	add.f32 	%f253, %f252, %f251;
	selp.f32 	%f254, %f253, %f251, %p227;
	setp.eq.s32 	%p228, %r870, 2;
	selp.b32 	%r872, %r871, %r195, %p228;
	selp.f32 	%f255, %f254, %f252, %p228;
	ld.shared.v4.u32 	{%r197, %r873, %r198, %r874}, [_ZN6thrust24THRUST_300001_SM_1000_NS8cuda_cub4core6detail5shmemE+16];
	mov.b32 	%f256, %r874;
	mov.b32 	%f257, %r873;
	add.s32 	%r875, %r197, %r871;
	setp.eq.s32 	%p229, %r197, 0;
	add.f32 	%f258, %f254, %f257;
	selp.f32 	%f259, %f258, %f257, %p229;
	setp.eq.s32 	%p230, %r870, 3;
	selp.b32 	%r876, %r875, %r872, %p230;
	selp.f32 	%f260, %f259, %f255, %p230;
	add.s32 	%r877, %r198, %r875;
	setp.eq.s32 	%p231, %r198, 0;
	add.f32 	%f261, %f259, %f256;
	selp.f32 	%f262, %f261, %f256, %p231;
	setp.eq.s32 	%p232, %r870, 4;
	selp.b32 	%r878, %r877, %r876, %p232;
	selp.f32 	%f263, %f262, %f260, %p232;
	ld.shared.v4.u32 	{%r199, %r879, %r200, %r880}, [_ZN6thrust24THRUST_300001_SM_1000_NS8cuda_cub4core6detail5shmemE+32];
	mov.b32 	%f264, %r880;
	mov.b32 	%f265, %r879;
	add.s32 	%r881, %r199, %r877;
	setp.eq.s32 	%p233, %r199, 0;
	add.f32 	%f266, %f262, %f265;
	selp.f32 	%f267, %f266, %f265, %p233;
	setp.eq.s32 	%p234, %r870, 5;
	selp.b32 	%r882, %r881, %r878, %p234;
	selp.f32 	%f268, %f267, %f263, %p234;
	add.s32 	%r883, %r200, %r881;
	setp.eq.s32 	%p235, %r200, 0;
	add.f32 	%f269, %f267, %f264;
	selp.f32 	%f270, %f269, %f264, %p235;
	setp.eq.s32 	%p236, %r870, 6;
	selp.b32 	%r884, %r883, %r882, %p236;
	selp.f32 	%f271, %f270, %f268, %p236;
	ld.shared.v4.u32 	{%r201, %r885, %r202, %r886}, [_ZN6thrust24THRUST_300001_SM_1000_NS8cuda_cub4core6detail5shmemE+48];
	mov.b32 	%f272, %r886;
	mov.b32 	%f273, %r885;
	add.s32 	%r887, %r201, %r883;
	setp.eq.s32 	%p237, %r201, 0;
	add.f32 	%f274, %f270, %f273;
	selp.f32 	%f275, %f274, %f273, %p237;
	setp.eq.s32 	%p238, %r870, 7;
	selp.b32 	%r888, %r887, %r884, %p238;
	selp.f32 	%f276, %f275, %f271, %p238;
	add.s32 	%r1595, %r202, %r887;
	setp.eq.s32 	%p239, %r202, 0;
	add.f32 	%f277, %f275, %f272;
	selp.f32 	%f59, %f277, %f272, %p239;
	setp.eq.s32 	%p240, %r888, 0;
	add.f32 	%f278, %f276, 0f00000000;
	selp.f32 	%f279, %f278, %f276, %p240;
	setp.lt.u32 	%p241, %r125, 32;
	selp.b32 	%r889, 0, %r888, %p241;
	selp.f32 	%f280, 0f00000000, %f279, %p241;
	setp.eq.s32 	%p242, %r823, 0;
	add.f32 	%f281, %f280, %f250;
	selp.f32 	%f282, %f281, %f250, %p242;
	setp.eq.s32 	%p243, %r753, 0;
	selp.b32 	%r890, 0, %r823, %p243;
	add.s32 	%r204, %r889, %r890;
	selp.f32 	%f60, %f280, %f282, %p243;
	add.s32 	%r205, %r204, %r191;
	setp.eq.s32 	%p244, %r191, 0;
	add.f32 	%f283, %f49, %f60;
	selp.f32 	%f61, %f283, %f49, %p244;
	selp.u32 	%r891, 1, 0, %p1;
	add.s32 	%r892, %r191, %r891;
	add.s32 	%r206, %r892, %r204;
	add.f32 	%f284, %f61, %f50;
	selp.f32 	%f62, %f50, %f284, %p1;
	selp.u32 	%r893, 1, 0, %p2;
	add.s32 	%r207, %r206, %r893;
	add.f32 	%f285, %f62, %f51;
	selp.f32 	%f63, %f51, %f285, %p2;
	selp.u32 	%r894, 1, 0, %p3;
	add.s32 	%r208, %r207, %r894;
	add.f32 	%f286, %f63, %f52;
	selp.f32 	%f64, %f52, %f286, %p3;
	selp.u32 	%r895, 1, 0, %p4;
	add.s32 	%r209, %r208, %r895;
	add.f32 	%f287, %f64, %f53;
	selp.f32 	%f65, %f53, %f287, %p4;
	selp.u32 	%r896, 1, 0, %p5;
	add.s32 	%r210, %r209, %r896;
	add.f32 	%f288, %f65, %f54;
	selp.f32 	%f66, %f54, %f288, %p5;
	mul.lo.s32 	%r897, %r125, 9;
	add.s32 	%r898, %r897, 6;
	setp.eq.s32 	%p245, %r898, %r3;
	setp.ne.s32 	%p246, %r163, %r164;
	or.pred  	%p247, %p245, %p246;
	selp.u32 	%r899, 1, 0, %p247;
	add.s32 	%r211, %r210, %r899;
	add.f32 	%f289, %f66, %f55;
	selp.f32 	%f67, %f55, %f289, %p247;
	add.s32 	%r900, %r897, 7;
	setp.eq.s32 	%p248, %r900, %r3;
	setp.ne.s32 	%p249, %r164, %r165;
	or.pred  	%p250, %p248, %p249;
	selp.u32 	%r901, 1, 0, %p250;
	add.s32 	%r212, %r211, %r901;
	add.f32 	%f290, %f67, %f56;
	selp.f32 	%f68, %f56, %f290, %p250;
	setp.lt.s32 	%p251, %r1595, 257;
	@%p251 bra 	$L__BB6_190;
	bar.sync 	0;
	@%p244 bra 	$L__BB6_167;
	shl.b32 	%r905, %r204, 3;
	mov.u32 	%r906, _ZN6thrust24THRUST_300001_SM_1000_NS8cuda_cub4core6detail5shmemE;
	add.s32 	%r907, %r906, %r905;
	mov.b32 	%r908, %f60;
	st.shared.v2.u32 	[%r907], {%r1588, %r908};
$L__BB6_167:
	not.pred 	%p268, %p1;
	@%p268 bra 	$L__BB6_169;
	shl.b32 	%r909, %r205, 3;
	mov.u32 	%r910, _ZN6thrust24THRUST_300001_SM_1000_NS8cuda_cub4core6detail5shmemE;
	add.s32 	%r911, %r910, %r909;
	mov.b32 	%r912, %f61;
	st.shared.v2.u32 	[%r911], {%r158, %r912};
$L__BB6_169:
	not.pred 	%p269, %p2;
	@%p269 bra 	$L__BB6_171;
	shl.b32 	%r913, %r206, 3;
	mov.u32 	%r914, _ZN6thrust24THRUST_300001_SM_1000_NS8cuda_cub4core6detail5shmemE;
	add.s32 	%r915, %r914, %r913;
	mov.b32 	%r916, %f62;
	st.shared.v2.u32 	[%r915], {%r159, %r916};
$L__BB6_171:
	not.pred 	%p270, %p3;
	@%p270 bra 	$L__BB6_173;
	shl.b32 	%r917, %r207, 3;
	mov.u32 	%r918, _ZN6thrust24THRUST_300001_SM_1000_NS8cuda_cub4core6detail5shmemE;
	add.s32 	%r919, %r918, %r917;
	mov.b32 	%r920, %f63;
	st.shared.v2.u32 	[%r919], {%r160, %r920};
$L__BB6_173:
	not.pred 	%p271, %p4;
	@%p271 bra 	$L__BB6_175;
	shl.b32 	%r921, %r208, 3;
	mov.u32 	%r922, _ZN6thrust24THRUST_300001_SM_1000_NS8cuda_cub4core6detail5shmemE;
	add.s32 	%r923, %r922, %r921;
	mov.b32 	%r924, %f64;
	st.shared.v2.u32 	[%r923], {%r161, %r924};
$L__BB6_175:
	not.pred 	%p272, %p5;
	@%p272 bra 	$L__BB6_177;
	shl.b32 	%r925, %r209, 3;
	mov.u32 	%r926, _ZN6thrust24THRUST_300001_SM_1000_NS8cuda_cub4core6detail5shmemE;
	add.s32 	%r927, %r926, %r925;
	mov.b32 	%r928, %f65;
	st.shared.v2.u32 	[%r927], {%r162, %r928};
$L__BB6_177:
	mad.lo.s32 	%r929, %r125, 9, 6;
	setp.ne.s32 	%p273, %r929, %r3;
	setp.eq.s32 	%p274, %r163, %r164;
	and.pred  	%p275, %p273, %p274;
	@%p275 bra 	$L__BB6_179;
	shl.b32 	%r930, %r210, 3;
	mov.u32 	%r931, _ZN6thrust24THRUST_300001_SM_1000_NS8cuda_cub4core6detail5shmemE;
	add.s32 	%r932, %r931, %r930;
	mov.b32 	%r933, %f66;
	st.shared.v2.u32 	[%r932], {%r163, %r933};
$L__BB6_179:
	mad.lo.s32 	%r934, %r125, 9, 7;
	setp.ne.s32 	%p276, %r934, %r3;
	setp.eq.s32 	%p277, %r164, %r165;
	and.pred  	%p278, %p276, %p277;
	@%p278 bra 	$L__BB6_181;
	shl.b32 	%r935, %r211, 3;
	mov.u32 	%r936, _ZN6thrust24THRUST_300001_SM_1000_NS8cuda_cub4core6detail5shmemE;
	add.s32 	%r937, %r936, %r935;
	mov.b32 	%r938, %f67;
	st.shared.v2.u32 	[%r937], {%r164, %r938};
$L__BB6_181:
	mad.lo.s32 	%r939, %r125, 9, 8;
	setp.ne.s32 	%p279, %r939, %r3;
	setp.eq.s32 	%p280, %r165, %r166;
	and.pred  	%p281, %p279, %p280;
	@%p281 bra 	$L__BB6_183;
	shl.b32 	%r940, %r212, 3;
	mov.u32 	%r941, _ZN6thrust24THRUST_300001_SM_1000_NS8cuda_cub4core6detail5shmemE;
	add.s32 	%r942, %r941, %r940;
	mov.b32 	%r943, %f68;
	st.shared.v2.u32 	[%r942], {%r165, %r943};
$L__BB6_183:
	bar.sync 	0;
	setp.ge.u32 	%p282, %r125, %r1595;
	@%p282 bra 	$L__BB6_208;
	add.s32 	%r944, %r196, %r197;
	add.s32 	%r945, %r944, %r198;
	add.s32 	%r946, %r945, %r199;
	add.s32 	%r947, %r946, %r200;
	add.s32 	%r948, %r947, %r201;
	add.s32 	%r949, %r948, %r202;
	add.s32 	%r950, %r949, %r195;
	not.b32 	%r951, %r125;
	add.s32 	%r213, %r950, %r951;
	and.b32  	%r952, %r213, 768;
	setp.eq.s32 	%p283, %r952, 768;
	mov.u32 	%r1594, %r125;
	@%p283 bra 	$L__BB6_187;
	shr.u32 	%r953, %r213, 8;
	add.s32 	%r954, %r953, 1;
	and.b32  	%r955, %r954, 3;
	mul.wide.u32 	%rd195, %r125, 4;
	add.s64 	%rd336, %rd5, %rd195;
	add.s64 	%rd335, %rd4, %rd195;
	shl.b32 	%r956, %r125, 3;
	mov.u32 	%r957, _ZN6thrust24THRUST_300001_SM_1000_NS8cuda_cub4core6detail5shmemE;
	add.s32 	%r1591, %r957, %r956;
	neg.s32 	%r1590, %r955;
	shl.b32 	%r958, %r954, 8;
	and.b32  	%r959, %r958, 768;
	add.s32 	%r1594, %r125, %r959;
$L__BB6_186:
	.pragma "nounroll";
	ld.shared.v2.u32 	{%r960, %r961}, [%r1591];
	st.global.u32 	[%rd335], %r960;
	st.global.u32 	[%rd336], %r961;
	add.s64 	%rd336, %rd336, 1024;
	add.s64 	%rd335, %rd335, 1024;
	add.s32 	%r1591, %r1591, 2048;
	add.s32 	%r1590, %r1590, 1;
	setp.ne.s32 	%p284, %r1590, 0;
	@%p284 bra 	$L__BB6_186;
$L__BB6_187:
	setp.lt.u32 	%p285, %r213, 768;
	@%p285 bra 	$L__BB6_208;
	mul.wide.u32 	%rd196, %r1594, 4;
	add.s64 	%rd197, %rd196, 2048;
	add.s64 	%rd338, %rd4, %rd197;
	add.s64 	%rd337, %rd5, %rd197;
	shl.b32 	%r962, %r1594, 3;
	mov.u32 	%r963, _ZN6thrust24THRUST_300001_SM_1000_NS8cuda_cub4core6detail5shmemE;
	add.s32 	%r964, %r962, %r963;
	add.s32 	%r1593, %r964, 4096;
$L__BB6_189:
	ld.shared.v2.u32 	{%r965, %r966}, [%r1593+-4096];
	st.global.u32 	[%rd338+-2048], %r965;
	st.global.u32 	[%rd337+-2048], %r966;
	ld.shared.v2.u32 	{%r967, %r968}, [%r1593+-2048];
	st.global.u32 	[%rd338+-1024], %r967;
	st.global.u32 	[%rd337+-1024], %r968;
	ld.shared.v2.u32 	{%r969, %r970}, [%r1593];
	st.global.u32 	[%rd338], %r969;
	st.global.u32 	[%rd337], %r970;
	ld.shared.v2.u32 	{%r971, %r972}, [%r1593+2048];
	st.global.u32 	[%rd338+1024], %r971;
	st.global.u32 	[%rd337+1024], %r972;
	add.s32 	%r1594, %r1594, 1024;
	add.s64 	%rd338, %rd338, 4096;
	add.s64 	%rd337, %rd337, 4096;
	add.s32 	%r1593, %r1593, 8192;
	setp.lt.s32 	%p286, %r1594, %r1595;
	@%p286 bra 	$L__BB6_189;
	bra.uni 	$L__BB6_208;
$L__BB6_190:
	@%p244 bra 	$L__BB6_192;
	mul.wide.s32 	%rd168, %r204, 4;
	add.s64 	%rd169, %rd4, %rd168;
	st.global.u32 	[%rd169], %r1588;
	add.s64 	%rd170, %rd5, %rd168;
	st.global.f32 	[%rd170], %f60;
$L__BB6_192:
	not.pred 	%p253, %p1;
	@%p253 bra 	$L__BB6_194;
	mul.wide.s32 	%rd171, %r205, 4;
	add.s64 	%rd172, %rd4, %rd171;
	st.global.u32 	[%rd172], %r158;
	add.s64 	%rd173, %rd5, %rd171;
	st.global.f32 	[%rd173], %f61;
$L__BB6_194:
	not.pred 	%p254, %p2;
	@%p254 bra 	$L__BB6_196;
	mul.wide.s32 	%rd174, %r206, 4;
	add.s64 	%rd175, %rd4, %rd174;
	st.global.u32 	[%rd175], %r159;
	add.s64 	%rd176, %rd5, %rd174;
	st.global.f32 	[%rd176], %f62;
$L__BB6_196:
	not.pred 	%p255, %p3;
	@%p255 bra 	$L__BB6_198;
	mul.wide.s32 	%rd177, %r207, 4;
	add.s64 	%rd178, %rd4, %rd177;
	st.global.u32 	[%rd178], %r160;
	add.s64 	%rd179, %rd5, %rd177;
	st.global.f32 	[%rd179], %f63;
$L__BB6_198:
	not.pred 	%p256, %p4;
	@%p256 bra 	$L__BB6_200;
	mul.wide.s32 	%rd180, %r208, 4;
	add.s64 	%rd181, %rd4, %rd180;
	st.global.u32 	[%rd181], %r161;
	add.s64 	%rd182, %rd5, %rd180;
	st.global.f32 	[%rd182], %f64;
$L__BB6_200:
	not.pred 	%p257, %p5;
	@%p257 bra 	$L__BB6_202;
	mul.wide.s32 	%rd183, %r209, 4;
	add.s64 	%rd184, %rd4, %rd183;
	st.global.u32 	[%rd184], %r162;
	add.s64 	%rd185, %rd5, %rd183;
	st.global.f32 	[%rd185], %f65;
$L__BB6_202:
	mad.lo.s32 	%r902, %r125, 9, 6;
	setp.ne.s32 	%p258, %r902, %r3;
	setp.eq.s32 	%p259, %r163, %r164;
	and.pred  	%p260, %p258, %p259;
	@%p260 bra 	$L__BB6_204;
	mul.wide.s32 	%rd186, %r210, 4;
	add.s64 	%rd187, %rd4, %rd186;
	st.global.u32 	[%rd187], %r163;
	add.s64 	%rd188, %rd5, %rd186;
	st.global.f32 	[%rd188], %f66;
$L__BB6_204:
	mad.lo.s32 	%r903, %r125, 9, 7;
	setp.ne.s32 	%p261, %r903, %r3;
	setp.eq.s32 	%p262, %r164, %r165;
	and.pred  	%p263, %p261, %p262;
	@%p263 bra 	$L__BB6_206;
	mul.wide.s32 	%rd189, %r211, 4;
	add.s64 	%rd190, %rd4, %rd189;
	st.global.u32 	[%rd190], %r164;
	add.s64 	%rd191, %rd5, %rd189;
	st.global.f32 	[%rd191], %f67;
$L__BB6_206:
	mad.lo.s32 	%r904, %r125, 9, 8;
	setp.ne.s32 	%p264, %r904, %r3;
	setp.eq.s32 	%p265, %r165, %r166;
	and.pred  	%p266, %p264, %p265;
	@%p266 bra 	$L__BB6_208;
	mul.wide.s32 	%rd192, %r212, 4;
	add.s64 	%rd193, %rd4, %rd192;
	st.global.u32 	[%rd193], %r165;
	add.s64 	%rd194, %rd5, %rd192;
	st.global.f32 	[%rd194], %f68;
$L__BB6_208:
	setp.ne.s32 	%p287, %r125, 255;
	@%p287 bra 	$L__BB6_322;
	setp.ne.s32 	%p288, %r3, 2304;
	@%p288 bra 	$L__BB6_211;
	mul.wide.s32 	%rd198, %r1595, 4;
	add.s64 	%rd199, %rd4, %rd198;
	st.global.u32 	[%rd199], %r166;
	add.s64 	%rd200, %rd5, %rd198;
	st.global.f32 	[%rd200], %f59;
	add.s32 	%r1595, %r1595, 1;
$L__BB6_211:
	ld.param.u64 	%rd329, [_ZN6thrust24THRUST_300001_SM_1000_NS8cuda_cub4core6detail13_kernel_agentINS1_15__reduce_by_key16ReduceByKeyAgentINS0_6detail15normal_iteratorINS0_10device_ptrIiEEEENS8_INS9_IfEEEESB_SD_N4cuda3std3__48equal_toIiEENSG_4plusIfEEPiiEEJSB_SD_SB_SD_SL_N3cub18CUB_300001_SM_100024ReduceByKeyScanTileStateIfiLb1EEESI_SK_iiEEEvDpT0__param_4];
	cvta.to.global.u64 	%rd201, %rd329;
	st.global.u32 	[%rd201], %r1595;
	bra.uni 	$L__BB6_322;
$L__BB6_212:
	mul.wide.u32 	%rd61, %r2, 4;
	add.s64 	%rd60, %rd2, %rd61;
	// begin inline asm
	ld.global.nc.u32 %r1604, [%rd60];
	// end inline asm
	mov.u32 	%r230, %tid.x;
	and.b32  	%r346, %r230, 31;
	and.b32  	%r347, %r230, 992;
	mul.lo.s32 	%r348, %r347, 9;
	or.b32  	%r231, %r348, %r346;
	setp.ge.u32 	%p15, %r231, %r3;
	mov.u32 	%r1596, %r1604;
	@%p15 bra 	$L__BB6_214;
	add.s32 	%r350, %r231, %r2;
	mul.wide.u32 	%rd63, %r350, 4;
	add.s64 	%rd62, %rd2, %rd63;
	// begin inline asm
	ld.global.nc.u32 %r1596, [%rd62];
	// end inline asm
$L__BB6_214:
	add.s32 	%r234, %r231, 32;
	setp.ge.u32 	%p16, %r234, %r3;
	shl.b32 	%r235, %r231, 2;
	cvt.u64.u32 	%rd64, %r235;
	add.s64 	%rd45, %rd60, %rd64;
	mov.u32 	%r1597, %r1604;
	@%p16 bra 	$L__BB6_216;
	add.s64 	%rd65, %rd45, 128;
	// begin inline asm
	ld.global.nc.u32 %r1597, [%rd65];
	// end inline asm
$L__BB6_216:
	add.s32 	%r238, %r231, 64;
	setp.ge.u32 	%p17, %r238, %r3;
	mov.u32 	%r1598, %r1604;
	@%p17 bra 	$L__BB6_218;
	add.s64 	%rd66, %rd45, 256;
	// begin inline asm
	ld.global.nc.u32 %r1598, [%rd66];
	// end inline asm
$L__BB6_218:
	add.s32 	%r241, %r231, 96;
	setp.ge.u32 	%p18, %r241, %r3;
	mov.u32 	%r1599, %r1604;
	@%p18 bra 	$L__BB6_220;
	add.s64 	%rd67, %rd45, 384;
	// begin inline asm
	ld.global.nc.u32 %r1599, [%rd67];
	// end inline asm
$L__BB6_220:
	add.s32 	%r244, %r231, 128;
	setp.ge.u32 	%p19, %r244, %r3;
	mov.u32 	%r1600, %r1604;
	@%p19 bra 	$L__BB6_222;
	add.s64 	%rd68, %rd45, 512;
	// begin inline asm
	ld.global.nc.u32 %r1600, [%rd68];
	// end inline asm
$L__BB6_222:
	add.s32 	%r247, %r231, 160;
	setp.ge.u32 	%p20, %r247, %r3;
	mov.u32 	%r1601, %r1604;
	@%p20 bra 	$L__BB6_224;
	add.s64 	%rd69, %rd45, 640;
	// begin inline asm
	ld.global.nc.u32 %r1601, [%rd69];
	// end inline asm
$L__BB6_224:
	add.s32 	%r250, %r231, 192;
	setp.ge.u32 	%p21, %r250, %r3;
	mov.u32 	%r1602, %r1604;
	@%p21 bra 	$L__BB6_226;
	add.s64 	%rd70, %rd45, 768;
	// begin inline asm
	ld.global.nc.u32 %r1602, [%rd70];
	// end inline asm
$L__BB6_226:
	add.s32 	%r253, %r231, 224;
	setp.ge.u32 	%p22, %r253, %r3;
	mov.u32 	%r1603, %r1604;
	@%p22 bra 	$L__BB6_228;
	add.s64 	%rd71, %rd45, 896;
	// begin inline asm
	ld.global.nc.u32 %r1603, [%rd71];
	// end inline asm
$L__BB6_228:
	add.s32 	%r256, %r231, 256;
	setp.ge.u32 	%p23, %r256, %r3;
	@%p23 bra 	$L__BB6_230;
	add.s64 	%rd72, %rd45, 1024;
	// begin inline asm
	ld.global.nc.u32 %r1604, [%rd72];
	// end inline asm
$L__BB6_230:
	// begin inline asm
	mov.u32 %r359, %laneid;
	// end inline asm
	shr.u32 	%r260, %r230, 5;
	mad.lo.s32 	%r361, %r260, 288, %r359;
	shl.b32 	%r362, %r361, 2;
	mov.u32 	%r363, _ZN6thrust24THRUST_300001_SM_1000_NS8cuda_cub4core6detail5shmemE;
	add.s32 	%r261, %r363, %r362;
	st.shared.u32 	[%r261], %r1596;
	st.shared.u32 	[%r261+128], %r1597;
	st.shared.u32 	[%r261+256], %r1598;
	st.shared.u32 	[%r261+384], %r1599;
	st.shared.u32 	[%r261+512], %r1600;
	st.shared.u32 	[%r261+640], %r1601;
	st.shared.u32 	[%r261+768], %r1602;
	st.shared.u32 	[%r261+896], %r1603;
	st.shared.u32 	[%r261+1024], %r1604;
	bar.warp.sync 	-1;
	shl.b32 	%r364, %r359, 5;
	add.s32 	%r262, %r261, %r364;
	ld.shared.u32 	%r263, [%r262];
	ld.shared.u32 	%r264, [%r262+4];
	ld.shared.u32 	%r265, [%r262+8];
	ld.shared.u32 	%r266, [%r262+12];
	ld.shared.u32 	%r267, [%r262+16];
	ld.shared.u32 	%r268, [%r262+20];
	ld.shared.u32 	%r269, [%r262+24];
	ld.shared.u32 	%r270, [%r262+28];
	ld.shared.u32 	%r271, [%r262+32];
	setp.ne.s32 	%p24, %r230, 0;
	mov.b32 	%r1615, 0;
	@%p24 bra 	$L__BB6_232;
	add.s64 	%rd73, %rd60, -4;
	// begin inline asm
	ld.global.nc.u32 %r1615, [%rd73];
	// end inline asm
$L__BB6_232:
	setp.ge.u32 	%p25, %r231, %r3;
	bar.sync 	0;
	mul.wide.u32 	%rd75, %r2, 4;
	add.s64 	%rd74, %rd3, %rd75;
	// begin inline asm
	ld.global.nc.u32 %r1614, [%rd74];
	// end inline asm
	mov.u32 	%r1606, %r1614;
	@%p25 bra 	$L__BB6_234;
	add.s32 	%r368, %r231, %r2;
	mul.wide.u32 	%rd77, %r368, 4;
	add.s64 	%rd76, %rd3, %rd77;
	// begin inline asm
	ld.global.nc.u32 %r1606, [%rd76];
	// end inline asm
$L__BB6_234:
	cvt.u64.u32 	%rd78, %r235;
	setp.ge.u32 	%p26, %r234, %r3;
	add.s64 	%rd47, %rd74, %rd78;
	mov.u32 	%r1607, %r1614;
	@%p26 bra 	$L__BB6_236;
	add.s64 	%rd79, %rd47, 128;
	// begin inline asm
	ld.global.nc.u32 %r1607, [%rd79];
	// end inline asm
$L__BB6_236:
	setp.ge.u32 	%p27, %r238, %r3;
	mov.u32 	%r1608, %r1614;
	@%p27 bra 	$L__BB6_238;
	add.s64 	%rd80, %rd47, 256;
	// begin inline asm
	ld.global.nc.u32 %r1608, [%rd80];
	// end inline asm
$L__BB6_238:
	setp.ge.u32 	%p28, %r241, %r3;
	mov.u32 	%r1609, %r1614;
	@%p28 bra 	$L__BB6_240;
	add.s64 	%rd81, %rd47, 384;
	// begin inline asm
	ld.global.nc.u32 %r1609, [%rd81];
	// end inline asm
$L__BB6_240:
	setp.ge.u32 	%p29, %r244, %r3;
	mov.u32 	%r1610, %r1614;
	@%p29 bra 	$L__BB6_242;
	add.s64 	%rd82, %rd47, 512;
	// begin inline asm
	ld.global.nc.u32 %r1610, [%rd82];
	// end inline asm
$L__BB6_242:
	setp.ge.u32 	%p30, %r247, %r3;
	mov.u32 	%r1611, %r1614;
	@%p30 bra 	$L__BB6_244;
	add.s64 	%rd83, %rd47, 640;
	// begin inline asm
	ld.global.nc.u32 %r1611, [%rd83];
	// end inline asm
$L__BB6_244:
	mov.u32 	%r1612, %r1614;
	@%p21 bra 	$L__BB6_246;
	add.s64 	%rd84, %rd47, 768;
	// begin inline asm
	ld.global.nc.u32 %r1612, [%rd84];
	// end inline asm
$L__BB6_246:
	mov.u32 	%r1613, %r1614;
	@%p22 bra 	$L__BB6_248;
	add.s64 	%rd85, %rd47, 896;
	// begin inline asm
	ld.global.nc.u32 %r1613, [%rd85];
	// end inline asm
$L__BB6_248:
	@%p23 bra 	$L__BB6_250;
	add.s64 	%rd86, %rd47, 1024;
	// begin inline asm
	ld.global.nc.u32 %r1614, [%rd86];
	// end inline asm
$L__BB6_250:
	setp.eq.s32 	%p34, %r230, 0;
	st.shared.u32 	[%r261], %r1606;
	st.shared.u32 	[%r261+128], %r1607;
	st.shared.u32 	[%r261+256], %r1608;
	st.shared.u32 	[%r261+384], %r1609;
	st.shared.u32 	[%r261+512], %r1610;
	st.shared.u32 	[%r261+640], %r1611;
	st.shared.u32 	[%r261+768], %r1612;
	st.shared.u32 	[%r261+896], %r1613;
	st.shared.u32 	[%r261+1024], %r1614;
	bar.warp.sync 	-1;
	ld.shared.f32 	%f69, [%r262];
	ld.shared.f32 	%f70, [%r262+4];
	ld.shared.f32 	%f71, [%r262+8];
	ld.shared.f32 	%f72, [%r262+12];
	ld.shared.f32 	%f73, [%r262+16];
	ld.shared.f32 	%f74, [%r262+20];
	ld.shared.f32 	%f75, [%r262+24];
	ld.shared.f32 	%f76, [%r262+28];
	ld.shared.f32 	%f77, [%r262+32];
	bar.sync 	0;
	shl.b32 	%r377, %r230, 2;
	add.s32 	%r379, %r363, %r377;
	add.s32 	%r293, %r379, 1148;
	st.shared.u32 	[%r379+1148], %r271;
	bar.sync 	0;
	@%p34 bra 	$L__BB6_252;
	ld.shared.u32 	%r1615, [%r293+-4];
$L__BB6_252:
	setp.ne.s32 	%p35, %r1615, %r263;
	setp.ne.s32 	%p36, %r263, %r264;
	setp.ne.s32 	%p37, %r264, %r265;
	setp.ne.s32 	%p38, %r265, %r266;
	setp.ne.s32 	%p39, %r266, %r267;
	setp.ne.s32 	%p40, %r267, %r268;
	setp.ne.s32 	%p41, %r268, %r269;
	setp.ne.s32 	%p42, %r269, %r270;
	setp.ne.s32 	%p43, %r270, %r271;
	mul.lo.s32 	%r440, %r230, 9;
	setp.eq.s32 	%p44, %r440, %r3;
	or.pred  	%p45, %p44, %p35;
	selp.u32 	%r441, 1, 0, %p45;
	add.s32 	%r442, %r440, 1;
	setp.eq.s32 	%p46, %r442, %r3;
	or.pred  	%p6, %p46, %p36;
	selp.u32 	%r443, 1, 0, %p6;
	add.s32 	%r444, %r440, 2;
	setp.eq.s32 	%p47, %r444, %r3;
	or.pred  	%p48, %p47, %p37;
	selp.u32 	%r445, 1, 0, %p48;
	add.s32 	%r446, %r440, 3;
	setp.eq.s32 	%p49, %r446, %r3;
	or.pred  	%p50, %p49, %p38;
	selp.u32 	%r447, 1, 0, %p50;
	add.s32 	%r448, %r440, 4;
	setp.eq.s32 	%p51, %r448, %r3;
	or.pred  	%p52, %p51, %p39;
	selp.u32 	%r449, 1, 0, %p52;
	add.s32 	%r450, %r440, 5;
	setp.eq.s32 	%p53, %r450, %r3;
	or.pred  	%p54, %p53, %p40;
	selp.u32 	%r451, 1, 0, %p54;
	add.s32 	%r452, %r440, 6;
	setp.eq.s32 	%p55, %r452, %r3;
	or.pred  	%p7, %p55, %p41;
	selp.u32 	%r453, 1, 0, %p7;
	add.s32 	%r454, %r440, 7;
	setp.eq.s32 	%p56, %r454, %r3;
	or.pred  	%p8, %p56, %p42;
	selp.u32 	%r455, 1, 0, %p8;
	add.s32 	%r456, %r440, 8;
	setp.eq.s32 	%p57, %r456, %r3;
	or.pred  	%p58, %p57, %p43;
	selp.u32 	%r457, 1, 0, %p58;
	add.s32 	%r458, %r443, %r441;
	add.f32 	%f98, %f69, %f70;
	selp.f32 	%f99, %f70, %f98, %p6;
	add.s32 	%r459, %r458, %r445;
	add.f32 	%f100, %f99, %f71;
	selp.f32 	%f101, %f71, %f100, %p48;
	add.s32 	%r460, %r459, %r447;
	add.f32 	%f102, %f101, %f72;
	selp.f32 	%f103, %f72, %f102, %p50;
	add.s32 	%r461, %r460, %r449;
	add.f32 	%f104, %f103, %f73;
	selp.f32 	%f105, %f73, %f104, %p52;
	add.s32 	%r462, %r461, %r451;
	add.f32 	%f106, %f105, %f74;
	selp.f32 	%f107, %f74, %f106, %p54;
	add.s32 	%r463, %r462, %r453;
	add.f32 	%f108, %f107, %f75;
	selp.f32 	%f109, %f75, %f108, %p7;
	add.s32 	%r464, %r463, %r455;
	add.f32 	%f110, %f109, %f76;
	selp.f32 	%f111, %f76, %f110, %p8;
	add.s32 	%r381, %r464, %r457;
	add.f32 	%f112, %f111, %f77;
	selp.f32 	%f113, %f77, %f112, %p58;
	mov.b32 	%r437, 1;
	mov.b32 	%r438, 0;
	mov.b32 	%r439, -1;
	// begin inline asm
	shfl.sync.up.b32 %r380, %r381, %r437, %r438, %r439;
	// end inline asm
	mov.b32 	%r386, %f113;
	// begin inline asm
	shfl.sync.up.b32 %r385, %r386, %r437, %r438, %r439;
	// end inline asm
	mov.b32 	%f114, %r385;
	setp.eq.s32 	%p59, %r381, 0;
	add.f32 	%f115, %f113, %f114;
	selp.f32 	%f116, %f115, %f113, %p59;
	setp.lt.s32 	%p60, %r359, 1;
	selp.b32 	%r465, 0, %r380, %p60;
	add.s32 	%r391, %r465, %r381;
	selp.f32 	%f117, %f113, %f116, %p60;
	mov.b32 	%r397, 2;
	// begin inline asm
	shfl.sync.up.b32 %r390, %r391, %r397, %r438, %r439;
	// end inline asm
	mov.b32 	%r396, %f117;
	// begin inline asm
	shfl.sync.up.b32 %r395, %r396, %r397, %r438, %r439;
	// end inline asm
	mov.b32 	%f118, %r395;
	setp.eq.s32 	%p61, %r391, 0;
	add.f32 	%f119, %f117, %f118;
	selp.f32 	%f120, %f119, %f117, %p61;
	setp.lt.s32 	%p62, %r359, 2;
	selp.b32 	%r466, 0, %r390, %p62;
	add.s32 	%r401, %r466, %r391;
	selp.f32 	%f121, %f117, %f120, %p62;
	mov.b32 	%r407, 4;
	// begin inline asm
	shfl.sync.up.b32 %r400, %r401, %r407, %r438, %r439;
	// end inline asm
	mov.b32 	%r406, %f121;
	// begin inline asm
	shfl.sync.up.b32 %r405, %r406, %r407, %r438, %r439;
	// end inline asm
	mov.b32 	%f122, %r405;
	setp.eq.s32 	%p63, %r401, 0;
	add.f32 	%f123, %f121, %f122;
	selp.f32 	%f124, %f123, %f121, %p63;
	setp.lt.s32 	%p64, %r359, 4;
	selp.b32 	%r467, 0, %r400, %p64;
	add.s32 	%r411, %r467, %r401;
	selp.f32 	%f125, %f121, %f124, %p64;
	mov.b32 	%r417, 8;
	// begin inline asm
	shfl.sync.up.b32 %r410, %r411, %r417, %r438, %r439;
	// end inline asm
	mov.b32 	%r416, %f125;
	// begin inline asm
	shfl.sync.up.b32 %r415, %r416, %r417, %r438, %r439;
	// end inline asm
	mov.b32 	%f126, %r415;
	setp.eq.s32 	%p65, %r411, 0;
	add.f32 	%f127, %f125, %f126;
	selp.f32 	%f128, %f127, %f125, %p65;
	setp.lt.s32 	%p66, %r359, 8;
	selp.b32 	%r468, 0, %r410, %p66;
	add.s32 	%r421, %r468, %r411;
	selp.f32 	%f129, %f125, %f128, %p66;
	mov.b32 	%r427, 16;
	// begin inline asm
	shfl.sync.up.b32 %r420, %r421, %r427, %r438, %r439;
	// end inline asm
	mov.b32 	%r426, %f129;
	// begin inline asm
	shfl.sync.up.b32 %r425, %r426, %r427, %r438, %r439;
	// end inline asm
	mov.b32 	%f130, %r425;
	setp.eq.s32 	%p67, %r421, 0;
	add.f32 	%f131, %f129, %f130;
	selp.f32 	%f78, %f131, %f129, %p67;
	setp.lt.s32 	%p68, %r359, 16;
	selp.b32 	%r469, 0, %r420, %p68;
	add.s32 	%r431, %r469, %r421;
	selp.f32 	%f132, %f129, %f78, %p68;
	// begin inline asm
	shfl.sync.up.b32 %r1618, %r431, %r437, %r438, %r439;
	// end inline asm
	mov.b32 	%r436, %f132;
	// begin inline asm
	shfl.sync.up.b32 %r435, %r436, %r437, %r438, %r439;
	// end inline asm
	mov.b32 	%f488, %r435;
	setp.ne.s32 	%p69, %r359, 31;
	@%p69 bra 	$L__BB6_254;
	shl.b32 	%r470, %r260, 3;
	mov.u32 	%r471, _ZN6thrust24THRUST_300001_SM_1000_NS8cuda_cub4core6detail5shmemE;
	add.s32 	%r472, %r471, %r470;
	mov.b32 	%r473, %f78;
	st.shared.v2.u32 	[%r472], {%r431, %r473};
$L__BB6_254:
	bar.sync 	0;
	ld.shared.v4.u32 	{%r474, %r475, %r476, %r477}, [_ZN6thrust24THRUST_300001_SM_1000_NS8cuda_cub4core6detail5shmemE];
	mov.b32 	%f133, %r477;
	mov.b32 	%f134, %r475;
	add.s32 	%r478, %r476, %r474;
	setp.eq.s32 	%p70, %r476, 0;
	add.f32 	%f135, %f134, %f133;
	selp.f32 	%f136, %f135, %f133, %p70;
	setp.eq.s32 	%p71, %r260, 2;
	selp.b32 	%r479, %r478, %r474, %p71;
	selp.f32 	%f137, %f136, %f134, %p71;
	ld.shared.v4.u32 	{%r480, %r481, %r482, %r483}, [_ZN6thrust24THRUST_300001_SM_1000_NS8cuda_cub4core6detail5shmemE+16];
	mov.b32 	%f138, %r483;
	mov.b32 	%f139, %r481;
	add.s32 	%r484, %r480, %r478;
	setp.eq.s32 	%p72, %r480, 0;
	add.f32 	%f140, %f136, %f139;
	selp.f32 	%f141, %f140, %f139, %p72;
	setp.eq.s32 	%p73, %r260, 3;
	selp.b32 	%r485, %r484, %r479, %p73;
	selp.f32 	%f142, %f141, %f137, %p73;
	add.s32 	%r486, %r482, %r484;
	setp.eq.s32 	%p74, %r482, 0;
	add.f32 	%f143, %f141, %f138;
	selp.f32 	%f144, %f143, %f138, %p74;
	setp.eq.s32 	%p75, %r260, 4;
	selp.b32 	%r487, %r486, %r485, %p75;
	selp.f32 	%f145, %f144, %f142, %p75;
	ld.shared.v4.u32 	{%r488, %r489, %r490, %r491}, [_ZN6thrust24THRUST_300001_SM_1000_NS8cuda_cub4core6detail5shmemE+32];
	mov.b32 	%f146, %r491;
	mov.b32 	%f147, %r489;
	add.s32 	%r492, %r488, %r486;
	setp.eq.s32 	%p76, %r488, 0;
	add.f32 	%f148, %f144, %f147;
	selp.f32 	%f149, %f148, %f147, %p76;
	setp.eq.s32 	%p77, %r260, 5;
	selp.b32 	%r493, %r492, %r487, %p77;
	selp.f32 	%f150, %f149, %f145, %p77;
	add.s32 	%r494, %r490, %r492;
	setp.eq.s32 	%p78, %r490, 0;
	add.f32 	%f151, %f149, %f146;
	selp.f32 	%f152, %f151, %f146, %p78;
	setp.eq.s32 	%p79, %r260, 6;
	selp.b32 	%r495, %r494, %r493, %p79;
	selp.f32 	%f153, %f152, %f150, %p79;
	ld.shared.v4.u32 	{%r496, %r497, %r498, %r499}, [_ZN6thrust24THRUST_300001_SM_1000_NS8cuda_cub4core6detail5shmemE+48];
	mov.b32 	%f154, %r499;
	mov.b32 	%f155, %r497;
	add.s32 	%r500, %r496, %r494;
	setp.eq.s32 	%p80, %r496, 0;
	add.f32 	%f156, %f152, %f155;
	selp.f32 	%f157, %f156, %f155, %p80;
	setp.eq.s32 	%p81, %r260, 7;
	selp.b32 	%r298, %r500, %r495, %p81;
	selp.f32 	%f80, %f157, %f153, %p81;
	add.s32 	%r299, %r498, %r500;
	setp.eq.s32 	%p82, %r498, 0;
	add.f32 	%f158, %f157, %f154;
	selp.f32 	%f81, %f158, %f154, %p82;
	setp.lt.u32 	%p83, %r230, 32;
	@%p83 bra 	$L__BB6_256;
	setp.eq.s32 	%p84, %r1618, 0;
	add.f32 	%f159, %f80, %f488;
	selp.f32 	%f160, %f159, %f488, %p84;
	setp.eq.s32 	%p85, %r359, 0;
	selp.b32 	%r501, 0, %r1618, %p85;
	add.s32 	%r1618, %r298, %r501;
	selp.f32 	%f488, %f80, %f160, %p85;
	bra.uni 	$L__BB6_272;
$L__BB6_256:
	setp.ne.s32 	%p86, %r230, 0;
	mul.wide.u32 	%rd87, %r1, 16;
	add.s64 	%rd48, %rd1, %rd87;
	@%p86 bra 	$L__BB6_258;
	st.shared.u32 	[_ZN6thrust24THRUST_300001_SM_1000_NS8cuda_cub4core6detail5shmemE+116], %r299;
	st.shared.f32 	[_ZN6thrust24THRUST_300001_SM_1000_NS8cuda_cub4core6detail5shmemE+120], %f81;
	add.s64 	%rd88, %rd48, 512;
	mov.b32 	%r502, %f81;
	mov.b64 	%rd89, {%r299, %r502};
	mov.b64 	%rd90, 100;
	// begin inline asm
	st.relaxed.gpu.v2.u64 [%rd88], {%rd89, %rd90};
	// end inline asm
$L__BB6_258:
	mov.u32 	%r503, %nctaid.x;
	setp.gt.u32 	%p87, %r503, 499;
	@%p87 bra 	$L__BB6_260;
	membar.cta;
	bra.uni 	$L__BB6_261;
$L__BB6_260:
	mov.b32 	%r504, 450;
	// begin inline asm
	nanosleep.u32 %r504;
	// end inline asm
$L__BB6_261:
	mul.wide.u32 	%rd94, %r230, 16;
	xor.b64  	%rd95, %rd94, -16;
	add.s64 	%rd96, %rd48, %rd95;
	add.s64 	%rd93, %rd96, 512;
$L__BB6_262:
	// begin inline asm
	ld.relaxed.gpu.v2.u64 {%rd91, %rd339}, [%rd93];
	// end inline asm
	setp.eq.s64 	%p88, %rd339, 99;
	mov.b32 	%r505, -1;
	vote.sync.any.pred 	%p89, %p88, %r505;
	@%p89 bra 	$L__BB6_262;
	mov.b64 	{%r558, %r514}, %rd91;
	mov.b32 	%f161, %r514;
	cvt.u32.u64 	%r509, %rd91;
	setp.eq.s64 	%p90, %rd339, 101;
	mov.b32 	%r557, -1;
	vote.sync.ballot.b32 	%r559, %p90, %r557;
	// begin inline asm
	mov.u32 %r507, %lanemask_ge;
	// end inline asm
	and.b32  	%r560, %r559, %r507;
	or.b32  	%r561, %r560, -2147483648;
	add.s32 	%r562, %r561, -1;
	not.b32 	%r563, %r561;
	and.b32  	%r564, %r563, %r562;
	popc.b32 	%r511, %r564;
	mov.b32 	%r515, 1;
	// begin inline asm
	shfl.sync.down.b32 %r508, %r509, %r515, %r511, %r557;
	// end inline asm
	// begin inline asm
	shfl.sync.down.b32 %r513, %r514, %r515, %r511, %r557;
	// end inline asm
	mov.b32 	%f162, %r513;
	setp.lt.s32 	%p92, %r359, %r511;
	setp.eq.s32 	%p93, %r509, 0;
	add.f32 	%f163, %f161, %f162;
	selp.b32 	%r565, %r508, 0, %p92;
	add.s32 	%r519, %r565, %r509;
	selp.f32 	%f164, %f163, %f161, %p93;
	selp.f32 	%f165, %f164, %f161, %p92;
	mov.b32 	%r525, 2;
	// begin inline asm
	shfl.sync.down.b32 %r518, %r519, %r525, %r511, %r557;
	// end inline asm
	mov.b32 	%r524, %f165;
	// begin inline asm
	shfl.sync.down.b32 %r523, %r524, %r525, %r511, %r557;
	// end inline asm
	mov.b32 	%f166, %r523;
	add.s32 	%r566, %r359, 2;
	setp.gt.s32 	%p94, %r566, %r511;
	setp.eq.s32 	%p95, %r519, 0;
	add.f32 	%f167, %f165, %f166;
	selp.f32 	%f168, %f167, %f165, %p95;
	selp.b32 	%r567, 0, %r518, %p94;
	add.s32 	%r529, %r519, %r567;
	selp.f32 	%f169, %f165, %f168, %p94;
	mov.b32 	%r535, 4;
	// begin inline asm
	shfl.sync.down.b32 %r528, %r529, %r535, %r511, %r557;
	// end inline asm
	mov.b32 	%r534, %f169;
	// begin inline asm
	shfl.sync.down.b32 %r533, %r534, %r535, %r511, %r557;
	// end inline asm
	mov.b32 	%f170, %r533;
	add.s32 	%r568, %r359, 4;
	setp.gt.s32 	%p96, %r568, %r511;
	setp.eq.s32 	%p97, %r529, 0;
	add.f32 	%f171, %f169, %f170;
	selp.f32 	%f172, %f171, %f169, %p97;
	selp.b32 	%r569, 0, %r528, %p96;
	add.s32 	%r539, %r529, %r569;
	selp.f32 	%f173, %f169, %f172, %p96;
	mov.b32 	%r545, 8;
	// begin inline asm
	shfl.sync.down.b32 %r538, %r539, %r545, %r511, %r557;
	// end inline asm
	mov.b32 	%r544, %f173;
	// begin inline asm
	shfl.sync.down.b32 %r543, %r544, %r545, %r511, %r557;
	// end inline asm
	mov.b32 	%f174, %r543;
	add.s32 	%r570, %r359, 8;
	setp.gt.s32 	%p98, %r570, %r511;
	setp.eq.s32 	%p99, %r539, 0;
	add.f32 	%f175, %f173, %f174;
	selp.f32 	%f176, %f175, %f173, %p99;
	selp.b32 	%r571, 0, %r538, %p98;
	add.s32 	%r549, %r539, %r571;
	selp.f32 	%f177, %f173, %f176, %p98;
	mov.b32 	%r555, 16;
	// begin inline asm
	shfl.sync.down.b32 %r548, %r549, %r555, %r511, %r557;
	// end inline asm
	mov.b32 	%r554, %f177;
	// begin inline asm
	shfl.sync.down.b32 %r553, %r554, %r555, %r511, %r557;
	// end inline asm
	mov.b32 	%f178, %r553;
	add.s32 	%r572, %r359, 16;
	setp.gt.s32 	%p100, %r572, %r511;
	setp.eq.s32 	%p101, %r549, 0;
	add.f32 	%f179, %f177, %f178;
	selp.f32 	%f180, %f179, %f177, %p101;
	selp.b32 	%r573, 0, %r548, %p100;
	add.s32 	%r1616, %r573, %r549;
	selp.f32 	%f487, %f177, %f180, %p100;
	not.b32 	%r574, %r230;
	add.s32 	%r1617, %r1, %r574;
	add.s64 	%rd51, %rd1, 512;
$L__BB6_264:
	setp.ne.s64 	%p102, %rd339, 101;
	mov.b32 	%r575, -1;
	vote.sync.all.pred 	%p103, %p102, %r575;
	not.pred 	%p104, %p103;
	@%p104 bra 	$L__BB6_268;
	mul.wide.s32 	%rd140, %r1617, 16;
	add.s64 	%rd141, %rd51, %rd140;
	add.s64 	%rd139, %rd141, -512;
$L__BB6_266:
	// begin inline asm
	ld.relaxed.gpu.v2.u64 {%rd137, %rd339}, [%rd139];
	// end inline asm
	setp.eq.s64 	%p160, %rd339, 99;
	mov.b32 	%r671, -1;
	vote.sync.any.pred 	%p161, %p160, %r671;
	@%p161 bra 	$L__BB6_266;
	mov.b64 	{%r723, %r679}, %rd137;
	mov.b32 	%f193, %r679;
	cvt.u32.u64 	%r674, %rd137;
	setp.eq.s64 	%p162, %rd339, 101;
	mov.b32 	%r722, -1;
	vote.sync.ballot.b32 	%r724, %p162, %r722;
	and.b32  	%r725, %r724, %r507;
	or.b32  	%r726, %r725, -2147483648;
	add.s32 	%r727, %r726, -1;
	not.b32 	%r728, %r726;
	and.b32  	%r729, %r728, %r727;
	popc.b32 	%r676, %r729;
	mov.b32 	%r680, 1;
	// begin inline asm
	shfl.sync.down.b32 %r673, %r674, %r680, %r676, %r722;
	// end inline asm
	// begin inline asm
	shfl.sync.down.b32 %r678, %r679, %r680, %r676, %r722;
	// end inline asm
	mov.b32 	%f194, %r678;
	setp.lt.s32 	%p164, %r359, %r676;
	setp.eq.s32 	%p165, %r674, 0;
	add.f32 	%f195, %f193, %f194;
	selp.b32 	%r730, %r673, 0, %p164;
	add.s32 	%r684, %r730, %r674;
	selp.f32 	%f196, %f195, %f193, %p165;
	selp.f32 	%f197, %f196, %f193, %p164;
	mov.b32 	%r690, 2;
	// begin inline asm
	shfl.sync.down.b32 %r683, %r684, %r690, %r676, %r722;
	// end inline asm
	mov.b32 	%r689, %f197;
	// begin inline asm
	shfl.sync.down.b32 %r688, %r689, %r690, %r676, %r722;
	// end inline asm
	mov.b32 	%f198, %r688;
	add.s32 	%r731, %r359, 2;
	setp.gt.s32 	%p166, %r731, %r676;
	setp.eq.s32 	%p167, %r684, 0;
	add.f32 	%f199, %f197, %f198;
	selp.f32 	%f200, %f199, %f197, %p167;
	selp.b32 	%r732, 0, %r683, %p166;
	add.s32 	%r694, %r684, %r732;
	selp.f32 	%f201, %f197, %f200, %p166;
	mov.b32 	%r700, 4;
	// begin inline asm
	shfl.sync.down.b32 %r693, %r694, %r700, %r676, %r722;
	// end inline asm
	mov.b32 	%r699, %f201;
	// begin inline asm
	shfl.sync.down.b32 %r698, %r699, %r700, %r676, %r722;
	// end inline asm
	mov.b32 	%f202, %r698;
	add.s32 	%r733, %r359, 4;
	setp.gt.s32 	%p168, %r733, %r676;
	setp.eq.s32 	%p169, %r694, 0;
	add.f32 	%f203, %f201, %f202;
	selp.f32 	%f204, %f203, %f201, %p169;
	selp.b32 	%r734, 0, %r693, %p168;
	add.s32 	%r704, %r694, %r734;
	selp.f32 	%f205, %f201, %f204, %p168;
	mov.b32 	%r710, 8;
	// begin inline asm
	shfl.sync.down.b32 %r703, %r704, %r710, %r676, %r722;
	// end inline asm
	mov.b32 	%r709, %f205;
	// begin inline asm
	shfl.sync.down.b32 %r708, %r709, %r710, %r676, %r722;
	// end inline asm
	mov.b32 	%f206, %r708;
	add.s32 	%r735, %r359, 8;
	setp.gt.s32 	%p170, %r735, %r676;
	setp.eq.s32 	%p171, %r704, 0;
	add.f32 	%f207, %f205, %f206;
	selp.f32 	%f208, %f207, %f205, %p171;
	selp.b32 	%r736, 0, %r703, %p170;
	add.s32 	%r714, %r704, %r736;
	selp.f32 	%f209, %f205, %f208, %p170;
	mov.b32 	%r720, 16;
	// begin inline asm
	shfl.sync.down.b32 %r713, %r714, %r720, %r676, %r722;
	// end inline asm
	mov.b32 	%r719, %f209;
	// begin inline asm
	shfl.sync.down.b32 %r718, %r719, %r720, %r676, %r722;
	// end inline asm
	mov.b32 	%f210, %r718;
	add.s32 	%r737, %r359, 16;
	setp.gt.s32 	%p172, %r737, %r676;
	setp.eq.s32 	%p173, %r714, 0;
	add.f32 	%f211, %f209, %f210;
	selp.f32 	%f212, %f211, %f209, %p173;
	selp.b32 	%r738, 0, %r713, %p172;
	selp.f32 	%f213, %f209, %f212, %p172;
	add.s32 	%r739, %r738, %r1616;
	add.s32 	%r306, %r739, %r714;
	setp.eq.s32 	%p174, %r1616, 0;
	add.f32 	%f214, %f487, %f213;
	selp.f32 	%f487, %f214, %f487, %p174;
	add.s32 	%r1617, %r1617, -32;
	mov.u32 	%r1616, %r306;
	bra.uni 	$L__BB6_264;
$L__BB6_268:
	@%p86 bra 	$L__BB6_270;
	add.s32 	%r577, %r1616, %r299;
	setp.eq.s32 	%p106, %r299, 0;
	add.f32 	%f181, %f81, %f487;
	selp.f32 	%f182, %f181, %f81, %p106;
	add.s64 	%rd97, %rd48, 512;
	mov.b32 	%r578, %f182;
	mov.b64 	%rd98, {%r577, %r578};
	mov.b64 	%rd99, 101;
	// begin inline asm
	st.relaxed.gpu.v2.u64 [%rd97], {%rd98, %rd99};
	// end inline asm
	st.shared.u32 	[_ZN6thrust24THRUST_300001_SM_1000_NS8cuda_cub4core6detail5shmemE+100], %r1616;
	mov.b32 	%r579, %f487;
	st.shared.v2.u32 	[_ZN6thrust24THRUST_300001_SM_1000_NS8cuda_cub4core6detail5shmemE+104], {%r579, %r577};
	st.shared.f32 	[_ZN6thrust24THRUST_300001_SM_1000_NS8cuda_cub4core6detail5shmemE+112], %f182;
$L__BB6_270:
	setp.ne.s32 	%p107, %r359, 0;
	@%p107 bra 	$L__BB6_272;
	mov.b32 	%r580, %f487;
	st.shared.v2.u32 	[_ZN6thrust24THRUST_300001_SM_1000_NS8cuda_cub4core6detail5shmemE+72], {%r1616, %r580};
	mov.u32 	%r1618, %r1616;
	mov.f32 	%f488, %f487;
$L__BB6_272:
	setp.eq.s32 	%p108, %r230, 0;
	bar.sync 	0;
	@%p108 bra 	$L__BB6_274;
	ld.shared.v2.u32 	{%r581, %r582}, [_ZN6thrust24THRUST_300001_SM_1000_NS8cuda_cub4core6detail5shmemE+72];
	mov.b32 	%f183, %r582;
	add.s32 	%r309, %r581, %r1618;
	setp.eq.s32 	%p109, %r1618, 0;
	add.f32 	%f184, %f488, %f183;
	selp.f32 	%f488, %f184, %f488, %p109;
	mov.u32 	%r1618, %r309;
$L__BB6_274:
	mul.lo.s32 	%r583, %r230, 9;
	setp.eq.s32 	%p110, %r583, %r3;
	setp.ne.s32 	%p111, %r1615, %r263;
	or.pred  	%p112, %p110, %p111;
	selp.u32 	%r584, 1, 0, %p112;
	add.s32 	%r311, %r1618, %r584;
	add.f32 	%f185, %f488, %f69;
	selp.f32 	%f89, %f69, %f185, %p112;
	selp.u32 	%r585, 1, 0, %p6;
	add.s32 	%r586, %r585, %r584;
	add.s32 	%r312, %r586, %r1618;
	add.f32 	%f186, %f89, %f70;
	selp.f32 	%f90, %f70, %f186, %p6;
	add.s32 	%r587, %r583, 2;
	setp.eq.s32 	%p113, %r587, %r3;
	setp.ne.s32 	%p114, %r264, %r265;
	or.pred  	%p115, %p113, %p114;
	selp.u32 	%r588, 1, 0, %p115;
	add.s32 	%r313, %r312, %r588;
	add.f32 	%f187, %f90, %f71;
	selp.f32 	%f91, %f71, %f187, %p115;
	add.s32 	%r589, %r583, 3;
	setp.eq.s32 	%p116, %r589, %r3;
	setp.ne.s32 	%p117, %r265, %r266;
	or.pred  	%p9, %p116, %p117;
	selp.u32 	%r590, 1, 0, %p9;
	add.s32 	%r314, %r313, %r590;
	add.f32 	%f188, %f91, %f72;
	selp.f32 	%f92, %f72, %f188, %p9;
	add.s32 	%r591, %r583, 4;
	setp.eq.s32 	%p118, %r591, %r3;
	setp.ne.s32 	%p119, %r266, %r267;
	or.pred  	%p10, %p118, %p119;
	selp.u32 	%r592, 1, 0, %p10;
	add.s32 	%r315, %r314, %r592;
	add.f32 	%f189, %f92, %f73;
	selp.f32 	%f93, %f73, %f189, %p10;
	add.s32 	%r593, %r583, 5;
	setp.eq.s32 	%p120, %r593, %r3;
	setp.ne.s32 	%p121, %r267, %r268;
	or.pred  	%p11, %p120, %p121;
	selp.u32 	%r594, 1, 0, %p11;
	add.s32 	%r316, %r315, %r594;
	add.f32 	%f190, %f93, %f74;
	selp.f32 	%f94, %f74, %f190, %p11;
	selp.u32 	%r595, 1, 0, %p7;
	add.s32 	%r317, %r316, %r595;
	add.f32 	%f191, %f94, %f75;
	selp.f32 	%f95, %f75, %f191, %p7;
	selp.u32 	%r596, 1, 0, %p8;
	add.s32 	%r318, %r317, %r596;
	add.f32 	%f192, %f95, %f76;
	selp.f32 	%f96, %f76, %f192, %p8;
	ld.shared.v2.u32 	{%r597, %r319}, [_ZN6thrust24THRUST_300001_SM_1000_NS8cuda_cub4core6detail5shmemE+112];
	mov.b32 	%f97, %r597;
	ld.shared.u32 	%r1627, [_ZN6thrust24THRUST_300001_SM_1000_NS8cuda_cub4core6detail5shmemE+108];
	ld.shared.u32 	%r321, [_ZN6thrust24THRUST_300001_SM_1000_NS8cuda_cub4core6detail5shmemE+100];
	setp.lt.s32 	%p122, %r319, 257;
	@%p122 bra 	$L__BB6_300;
	bar.sync 	0;
	mul.lo.s32 	%r601, %r230, 9;
	setp.ne.s32 	%p138, %r601, %r3;
	setp.eq.s32 	%p139, %r1615, %r263;
	and.pred  	%p140, %p138, %p139;
	@%p140 bra 	$L__BB6_277;
	sub.s32 	%r602, %r1618, %r321;
	shl.b32 	%r603, %r602, 3;
	mov.u32 	%r604, _ZN6thrust24THRUST_300001_SM_1000_NS8cuda_cub4core6detail5shmemE;
	add.s32 	%r605, %r604, %r603;
	mov.b32 	%r606, %f488;
	st.shared.v2.u32 	[%r605], {%r1615, %r606};
$L__BB6_277:
	not.pred 	%p141, %p6;
	@%p141 bra 	$L__BB6_279;
	sub.s32 	%r607, %r311, %r321;
	shl.b32 	%r608, %r607, 3;
	mov.u32 	%r609, _ZN6thrust24THRUST_300001_SM_1000_NS8cuda_cub4core6detail5shmemE;
	add.s32 	%r610, %r609, %r608;
	mov.b32 	%r611, %f89;
	st.shared.v2.u32 	[%r610], {%r263, %r611};
$L__BB6_279:
	mad.lo.s32 	%r612, %r230, 9, 2;
	setp.ne.s32 	%p142, %r612, %r3;
	setp.eq.s32 	%p143, %r264, %r265;
	and.pred  	%p144, %p142, %p143;
	@%p144 bra 	$L__BB6_281;
	sub.s32 	%r613, %r312, %r321;
	shl.b32 	%r614, %r613, 3;
	mov.u32 	%r615, _ZN6thrust24THRUST_300001_SM_1000_NS8cuda_cub4core6detail5shmemE;
	add.s32 	%r616, %r615, %r614;
	mov.b32 	%r617, %f90;
	st.shared.v2.u32 	[%r616], {%r264, %r617};
$L__BB6_281:
	not.pred 	%p145, %p9;
	@%p145 bra 	$L__BB6_283;
	sub.s32 	%r618, %r313, %r321;
	shl.b32 	%r619, %r618, 3;
	mov.u32 	%r620, _ZN6thrust24THRUST_300001_SM_1000_NS8cuda_cub4core6detail5shmemE;
	add.s32 	%r621, %r620, %r619;
	mov.b32 	%r622, %f91;
	st.shared.v2.u32 	[%r621], {%r265, %r622};
$L__BB6_283:
	not.pred 	%p146, %p10;
	@%p146 bra 	$L__BB6_285;
	sub.s32 	%r623, %r314, %r321;
	shl.b32 	%r624, %r623, 3;
	mov.u32 	%r625, _ZN6thrust24THRUST_300001_SM_1000_NS8cuda_cub4core6detail5shmemE;
	add.s32 	%r626, %r625, %r624;
	mov.b32 	%r627, %f92;
	st.shared.v2.u32 	[%r626], {%r266, %r627};
$L__BB6_285:
	not.pred 	%p147, %p11;
	@%p147 bra 	$L__BB6_287;
	sub.s32 	%r628, %r315, %r321;
	shl.b32 	%r629, %r628, 3;
	mov.u32 	%r630, _ZN6thrust24THRUST_300001_SM_1000_NS8cuda_cub4core6detail5shmemE;
	add.s32 	%r631, %r630, %r629;
	mov.b32 	%r632, %f93;
	st.shared.v2.u32 	[%r631], {%r267, %r632};
$L__BB6_287:
	not.pred 	%p148, %p7;
	@%p148 bra 	$L__BB6_289;
	sub.s32 	%r633, %r316, %r321;
	shl.b32 	%r634, %r633, 3;
	mov.u32 	%r635, _ZN6thrust24THRUST_300001_SM_1000_NS8cuda_cub4core6detail5shmemE;
	add.s32 	%r636, %r635, %r634;
	mov.b32 	%r637, %f94;
	st.shared.v2.u32 	[%r636], {%r268, %r637};
$L__BB6_289:
	not.pred 	%p149, %p8;
	@%p149 bra 	$L__BB6_291;
	sub.s32 	%r638, %r317, %r321;
	shl.b32 	%r639, %r638, 3;
	mov.u32 	%r640, _ZN6thrust24THRUST_300001_SM_1000_NS8cuda_cub4core6detail5shmemE;
	add.s32 	%r641, %r640, %r639;
	mov.b32 	%r642, %f95;
	st.shared.v2.u32 	[%r641], {%r269, %r642};
$L__BB6_291:
	mad.lo.s32 	%r643, %r230, 9, 8;
	setp.ne.s32 	%p150, %r643, %r3;
	setp.eq.s32 	%p151, %r270, %r271;
	and.pred  	%p152, %p150, %p151;
	@%p152 bra 	$L__BB6_293;
	sub.s32 	%r644, %r318, %r321;
	shl.b32 	%r645, %r644, 3;
	mov.u32 	%r646, _ZN6thrust24THRUST_300001_SM_1000_NS8cuda_cub4core6detail5shmemE;
	add.s32 	%r647, %r646, %r645;
	mov.b32 	%r648, %f96;
	st.shared.v2.u32 	[%r647], {%r270, %r648};
$L__BB6_293:
	bar.sync 	0;
	setp.ge.s32 	%p153, %r230, %r319;
	@%p153 bra 	$L__BB6_318;
	not.b32 	%r649, %r230;
	add.s32 	%r322, %r319, %r649;
	and.b32  	%r650, %r322, 768;
	setp.eq.s32 	%p154, %r650, 768;
	mov.u32 	%r1626, %r230;
	@%p154 bra 	$L__BB6_297;
	shr.u32 	%r651, %r322, 8;
	add.s32 	%r652, %r651, 1;
	and.b32  	%r653, %r652, 3;
	shl.b32 	%r654, %r230, 3;
	mov.u32 	%r655, _ZN6thrust24THRUST_300001_SM_1000_NS8cuda_cub4core6detail5shmemE;
	add.s32 	%r1622, %r655, %r654;
	add.s32 	%r1621, %r230, %r321;
	neg.s32 	%r1620, %r653;
	shl.b32 	%r656, %r652, 8;
	and.b32  	%r657, %r656, 768;
	add.s32 	%r1626, %r230, %r657;
$L__BB6_296:
	.pragma "nounroll";
	mul.wide.s32 	%rd127, %r1621, 4;
	add.s64 	%rd128, %rd5, %rd127;
	add.s64 	%rd129, %rd4, %rd127;
	ld.shared.v2.u32 	{%r658, %r659}, [%r1622];
	st.global.u32 	[%rd129], %r658;
	st.global.u32 	[%rd128], %r659;
	add.s32 	%r1622, %r1622, 2048;
	add.s32 	%r1621, %r1621, 256;
	add.s32 	%r1620, %r1620, 1;
	setp.ne.s32 	%p155, %r1620, 0;
	@%p155 bra 	$L__BB6_296;
$L__BB6_297:
	setp.lt.u32 	%p156, %r322, 768;
	@%p156 bra 	$L__BB6_318;
	add.s64 	%rd55, %rd4, 2048;
	add.s32 	%r1625, %r1626, %r321;
	add.s64 	%rd56, %rd5, 2048;
	shl.b32 	%r660, %r1626, 3;
	mov.u32 	%r661, _ZN6thrust24THRUST_300001_SM_1000_NS8cuda_cub4core6detail5shmemE;
	add.s32 	%r662, %r660, %r661;
	add.s32 	%r1624, %r662, 4096;
$L__BB6_299:
	mul.wide.s32 	%rd130, %r1625, 4;
	add.s64 	%rd131, %rd55, %rd130;
	add.s64 	%rd132, %rd56, %rd130;
	ld.shared.v2.u32 	{%r663, %r664}, [%r1624+-4096];
	st.global.u32 	[%rd131+-2048], %r663;
	st.global.u32 	[%rd132+-2048], %r664;
	ld.shared.v2.u32 	{%r665, %r666}, [%r1624+-2048];
	st.global.u32 	[%rd131+-1024], %r665;
	st.global.u32 	[%rd132+-1024], %r666;
	ld.shared.v2.u32 	{%r667, %r668}, [%r1624];
	st.global.u32 	[%rd131], %r667;
	st.global.u32 	[%rd132], %r668;
	ld.shared.v2.u32 	{%r669, %r670}, [%r1624+2048];
	st.global.u32 	[%rd131+1024], %r669;
	st.global.u32 	[%rd132+1024], %r670;
	add.s32 	%r1626, %r1626, 1024;
	add.s32 	%r1625, %r1625, 1024;
	add.s32 	%r1624, %r1624, 8192;
	setp.lt.s32 	%p157, %r1626, %r319;
	@%p157 bra 	$L__BB6_299;
	bra.uni 	$L__BB6_318;
$L__BB6_300:
	mul.lo.s32 	%r598, %r230, 9;
	setp.ne.s32 	%p123, %r598, %r3;
	setp.eq.s32 	%p124, %r1615, %r263;
	and.pred  	%p125, %p123, %p124;
	@%p125 bra 	$L__BB6_302;
	mul.wide.s32 	%rd100, %r1618, 4;
	add.s64 	%rd101, %rd4, %rd100;
	st.global.u32 	[%rd101], %r1615;
	add.s64 	%rd102, %rd5, %rd100;
	st.global.f32 	[%rd102], %f488;
$L__BB6_302:
	not.pred 	%p126, %p6;
	@%p126 bra 	$L__BB6_304;
	mul.wide.s32 	%rd103, %r311, 4;
	add.s64 	%rd104, %rd4, %rd103;
	st.global.u32 	[%rd104], %r263;
	add.s64 	%rd105, %rd5, %rd103;
	st.global.f32 	[%rd105], %f89;
$L__BB6_304:
	mad.lo.s32 	%r599, %r230, 9, 2;
	setp.ne.s32 	%p127, %r599, %r3;
	setp.eq.s32 	%p128, %r264, %r265;
	and.pred  	%p129, %p127, %p128;
	@%p129 bra 	$L__BB6_306;
	mul.wide.s32 	%rd106, %r312, 4;
	add.s64 	%rd107, %rd4, %rd106;
	st.global.u32 	[%rd107], %r264;
	add.s64 	%rd108, %rd5, %rd106;
	st.global.f32 	[%rd108], %f90;
$L__BB6_306:
	not.pred 	%p130, %p9;
	@%p130 bra 	$L__BB6_308;
	mul.wide.s32 	%rd109, %r313, 4;
	add.s64 	%rd110, %rd4, %rd109;
	st.global.u32 	[%rd110], %r265;
	add.s64 	%rd111, %rd5, %rd109;
	st.global.f32 	[%rd111], %f91;
$L__BB6_308:
	not.pred 	%p131, %p10;
	@%p131 bra 	$L__BB6_310;
	mul.wide.s32 	%rd112, %r314, 4;
	add.s64 	%rd113, %rd4, %rd112;
	st.global.u32 	[%rd113], %r266;
	add.s64 	%rd114, %rd5, %rd112;
	st.global.f32 	[%rd114], %f92;
$L__BB6_310:
	not.pred 	%p132, %p11;
	@%p132 bra 	$L__BB6_312;
	mul.wide.s32 	%rd115, %r315, 4;
	add.s64 	%rd116, %rd4, %rd115;
	st.global.u32 	[%rd116], %r267;
	add.s64 	%rd117, %rd5, %rd115;
	st.global.f32 	[%rd117], %f93;
$L__BB6_312:
	not.pred 	%p133, %p7;
	@%p133 bra 	$L__BB6_314;
	mul.wide.s32 	%rd118, %r316, 4;
	add.s64 	%rd119, %rd4, %rd118;
	st.global.u32 	[%rd119], %r268;
	add.s64 	%rd120, %rd5, %rd118;
	st.global.f32 	[%rd120], %f94;
$L__BB6_314:
	not.pred 	%p134, %p8;
	@%p134 bra 	$L__BB6_316;
	mul.wide.s32 	%rd121, %r317, 4;
	add.s64 	%rd122, %rd4, %rd121;
	st.global.u32 	[%rd122], %r269;
	add.s64 	%rd123, %rd5, %rd121;
	st.global.f32 	[%rd123], %f95;
$L__BB6_316:
	mad.lo.s32 	%r600, %r230, 9, 8;
	setp.ne.s32 	%p135, %r600, %r3;
	setp.eq.s32 	%p136, %r270, %r271;
	and.pred  	%p137, %p135, %p136;
	@%p137 bra 	$L__BB6_318;
	mul.wide.s32 	%rd124, %r318, 4;
	add.s64 	%rd125, %rd4, %rd124;
	st.global.u32 	[%rd125], %r270;
	add.s64 	%rd126, %rd5, %rd124;
	st.global.f32 	[%rd126], %f96;
$L__BB6_318:
	setp.ne.s32 	%p158, %r230, 255;
	@%p158 bra 	$L__BB6_322;
	setp.ne.s32 	%p159, %r3, 2304;
	@%p159 bra 	$L__BB6_321;
	mul.wide.s32 	%rd133, %r1627, 4;
	add.s64 	%rd134, %rd4, %rd133;
	st.global.u32 	[%rd134], %r271;
	add.s64 	%rd135, %rd5, %rd133;
	st.global.f32 	[%rd135], %f97;
	add.s32 	%r1627, %r1627, 1;
$L__BB6_321:
	ld.param.u64 	%rd328, [_ZN6thrust24THRUST_300001_SM_1000_NS8cuda_cub4core6detail13_kernel_agentINS1_15__reduce_by_key16ReduceByKeyAgentINS0_6detail15normal_iteratorINS0_10device_ptrIiEEEENS8_INS9_IfEEEESB_SD_N4cuda3std3__48equal_toIiEENSG_4plusIfEEPiiEEJSB_SD_SB_SD_SL_N3cub18CUB_300001_SM_100024ReduceByKeyScanTileStateIfiLb1EEESI_SK_iiEEEvDpT0__param_4];
	cvta.to.global.u64 	%rd136, %rd328;
	st.global.u32 	[%rd136], %r1627;
$L__BB6_322:
	ret;

}
	// .globl	_ZN6thrust24THRUST_300001_SM_1000_NS8cuda_cub4core6detail13_kernel_agentINS1_15__reduce_by_key9InitAgentIN3cub18CUB_300001_SM_100024ReduceByKeyScanTileStateIflLb1EEElPlEEJSA_lSB_EEEvDpT0_
.visible .entry _ZN6thrust24THRUST_300001_SM_1000_NS8cuda_cub4core6detail13_kernel_agentINS1_15__reduce_by_key9InitAgentIN3cub18CUB_300001_SM_100024ReduceByKeyScanTileStateIflLb1EEElPlEEJSA_lSB_EEEvDpT0_(
	.param .align 8 .b8 _ZN6thrust24THRUST_300001_SM_1000_NS8cuda_cub4core6detail13_kernel_agentINS1_15__reduce_by_key9InitAgentIN3cub18CUB_300001_SM_100024ReduceByKeyScanTileStateIflLb1EEElPlEEJSA_lSB_EEEvDpT0__param_0[8],
	.param .u64 _ZN6thrust24THRUST_300001_SM_1000_NS8cuda_cub4core6detail13_kernel_agentINS1_15__reduce_by_key9InitAgentIN3cub18CUB_300001_SM_100024ReduceByKeyScanTileStateIflLb1EEElPlEEJSA_lSB_EEEvDpT0__param_1,
	.param .u64 .ptr .align 1 _ZN6thrust24THRUST_300001_SM_1000_NS8cuda_cub4core6detail13_kernel_agentINS1_15__reduce_by_key9InitAgentIN3cub18CUB_300001_SM_100024ReduceByKeyScanTileStateIflLb1EEElPlEEJSA_lSB_EEEvDpT0__param_2
)
.maxntid 128
{
	.reg .pred 	%p<6>;
	.reg .b32 	%r<16>;
	.reg .b64 	%rd<12>;

	ld.param.u64 	%rd3, [_ZN6thrust24THRUST_300001_SM_1000_NS8cuda_cub4core6detail13_kernel_agentINS1_15__reduce_by_key9InitAgentIN3cub18CUB_300001_SM_100024ReduceByKeyScanTileStateIflLb1EEElPlEEJSA_lSB_EEEvDpT0__param_0];
	ld.param.u32 	%r8, [_ZN6thrust24THRUST_300001_SM_1000_NS8cuda_cub4core6detail13_kernel_agentINS1_15__reduce_by_key9InitAgentIN3cub18CUB_300001_SM_100024ReduceByKeyScanTileStateIflLb1EEElPlEEJSA_lSB_EEEvDpT0__param_1];
	ld.param.u64 	%rd2, [_ZN6thrust24THRUST_300001_SM_1000_NS8cuda_cub4core6detail13_kernel_agentINS1_15__reduce_by_key9InitAgentIN3cub18CUB_300001_SM_100024ReduceByKeyScanTileStateIflLb1EEElPlEEJSA_lSB_EEEvDpT0__param_2];
	cvta.to.global.u64 	%rd1, %rd3;
	mov.u32 	%r1, %ctaid.x;
	mov.u32 	%r9, %ntid.x;
	mov.u32 	%r2, %tid.x;
	mad.lo.s32 	%r3, %r1, %r9, %r2;
	setp.ge.s32 	%p1, %r3, %r8;
	@%p1 bra 	$L__BB7_2;
	mul.wide.s32 	%rd4, %r3, 16;
	add.s64 	%rd5, %rd1, %rd4;
	mov.b64 	%rd6, 0;
	mov.b64 	%rd7, 425201762304;
	st.global.v2.u64 	[%rd5+512], {%rd7, %rd6};
$L__BB7_2:
	mov.b32 	%r15, 0;
	setp.ne.s32 	%p2, %r1, 0;
	setp.gt.u32 	%p3, %r2, 31;
	or.pred  	%p4, %p2, %p3;
	@%p4 bra 	$L__BB7_4;
	mul.wide.u32 	%rd8, %r2, 16;
	add.s64 	%rd9, %rd1, %rd8;
	st.global.v4.u32 	[%rd9], {%r15, %r15, %r15, %r15};
$L__BB7_4:
	or.b32  	%r14, %r1, %r2;
	setp.ne.s32 	%p5, %r14, 0;
	@%p5 bra 	$L__BB7_6;
	cvta.to.global.u64 	%rd10, %rd2;
	mov.b64 	%rd11, 0;
	st.global.u64 	[%rd10], %rd11;
$L__BB7_6:
	ret;

}
	// .globl	_ZN6thrust24THRUST_300001_SM_1000_NS8cuda_cub4core6detail13_kernel_agentINS1_15__reduce_by_key16ReduceByKeyAgentINS0_6detail15normal_iteratorINS0_10device_ptrIiEEEENS8_INS9_IfEEEESB_SD_N4cuda3std3__48equal_toIiEENSG_4plusIfEEPllEEJSB_SD_SB_SD_SL_N3cub18CUB_300001_SM_100024ReduceByKeyScanTileStateIflLb1EEESI_SK_llEEEvDpT0_
.visible .entry _ZN6thrust24THRUST_300001_SM_1000_NS8cuda_cub4core6detail13_kernel_agentINS1_15__reduce_by_key16ReduceByKeyAgentINS0_6detail15normal_iteratorINS0_10device_ptrIiEEEENS8_INS9_IfEEEESB_SD_N4cuda3std3__48equal_toIiEENSG_4plusIfEEPllEEJSB_SD_SB_SD_SL_N3cub18CUB_300001_SM_100024ReduceByKeyScanTileStateIflLb1EEESI_SK_llEEEvDpT0_(
	.param .align 8 .b8 _ZN6thrust24THRUST_300001_SM_1000_NS8cuda_cub4core6detail13_kernel_agentINS1_15__reduce_by_key16ReduceByKeyAgentINS0_6detail15normal_iteratorINS0_10device_ptrIiEEEENS8_INS9_IfEEEESB_SD_N4cuda3std3__48equal_toIiEENSG_4plusIfEEPllEEJSB_SD_SB_SD_SL_N3cub18CUB_300001_SM_100024ReduceByKeyScanTileStateIflLb1EEESI_SK_llEEEvDpT0__param_0[8],
	.param .align 8 .b8 _ZN6thrust24THRUST_300001_SM_1000_NS8cuda_cub4core6detail13_kernel_agentINS1_15__reduce_by_key16ReduceByKeyAgentINS0_6detail15normal_iteratorINS0_10device_ptrIiEEEENS8_INS9_IfEEEESB_SD_N4cuda3std3__48equal_toIiEENSG_4plusIfEEPllEEJSB_SD_SB_SD_SL_N3cub18CUB_300001_SM_100024ReduceByKeyScanTileStateIflLb1EEESI_SK_llEEEvDpT0__param_1[8],
	.param .align 8 .b8 _ZN6thrust24THRUST_300001_SM_1000_NS8cuda_cub4core6detail13_kernel_agentINS1_15__reduce_by_key16ReduceByKeyAgentINS0_6detail15normal_iteratorINS0_10device_ptrIiEEEENS8_INS9_IfEEEESB_SD_N4cuda3std3__48equal_toIiEENSG_4plusIfEEPllEEJSB_SD_SB_SD_SL_N3cub18CUB_300001_SM_100024ReduceByKeyScanTileStateIflLb1EEESI_SK_llEEEvDpT0__param_2[8],
	.param .align 8 .b8 _ZN6thrust24THRUST_300001_SM_1000_NS8cuda_cub4core6detail13_kernel_agentINS1_15__reduce_by_key16ReduceByKeyAgentINS0_6detail15normal_iteratorINS0_10device_ptrIiEEEENS8_INS9_IfEEEESB_SD_N4cuda3std3__48equal_toIiEENSG_4plusIfEEPllEEJSB_SD_SB_SD_SL_N3cub18CUB_300001_SM_100024ReduceByKeyScanTileStateIflLb1EEESI_SK_llEEEvDpT0__param_3[8],
	.param .u64 .ptr .align 1 _ZN6thrust24THRUST_300001_SM_1000_NS8cuda_cub4core6detail13_kernel_agentINS1_15__reduce_by_key16ReduceByKeyAgentINS0_6detail15normal_iteratorINS0_10device_ptrIiEEEENS8_INS9_IfEEEESB_SD_N4cuda3std3__48equal_toIiEENSG_4plusIfEEPllEEJSB_SD_SB_SD_SL_N3cub18CUB_300001_SM_100024ReduceByKeyScanTileStateIflLb1EEESI_SK_llEEEvDpT0__param_4,
	.param .align 8 .b8 _ZN6thrust24THRUST_300001_SM_1000_NS8cuda_cub4core6detail13_kernel_agentINS1_15__reduce_by_key16ReduceByKeyAgentINS0_6detail15normal_iteratorINS0_10device_ptrIiEEEENS8_INS9_IfEEEESB_SD_N4cuda3std3__48equal_toIiEENSG_4plusIfEEPllEEJSB_SD_SB_SD_SL_N3cub18CUB_300001_SM_100024ReduceByKeyScanTileStateIflLb1EEESI_SK_llEEEvDpT0__param_5[8],
	.param .align 1 .b8 _ZN6thrust24THRUST_300001_SM_1000_NS8cuda_cub4core6detail13_kernel_agentINS1_15__reduce_by_key16ReduceByKeyAgentINS0_6detail15normal_iteratorINS0_10device_ptrIiEEEENS8_INS9_IfEEEESB_SD_N4cuda3std3__48equal_toIiEENSG_4plusIfEEPllEEJSB_SD_SB_SD_SL_N3cub18CUB_300001_SM_100024ReduceByKeyScanTileStateIflLb1EEESI_SK_llEEEvDpT0__param_6[1],
	.param .align 1 .b8 _ZN6thrust24THRUST_300001_SM_1000_NS8cuda_cub4core6detail13_kernel_agentINS1_15__reduce_by_key16ReduceByKeyAgentINS0_6detail15normal_iteratorINS0_10device_ptrIiEEEENS8_INS9_IfEEEESB_SD_N4cuda3std3__48equal_toIiEENSG_4plusIfEEPllEEJSB_SD_SB_SD_SL_N3cub18CUB_300001_SM_100024ReduceByKeyScanTileStateIflLb1EEESI_SK_llEEEvDpT0__param_7[1],
	.param .u64 _ZN6thrust24THRUST_300001_SM_1000_NS8cuda_cub4core6detail13_kernel_agentINS1_15__reduce_by_key16ReduceByKeyAgentINS0_6detail15normal_iteratorINS0_10device_ptrIiEEEENS8_INS9_IfEEEESB_SD_N4cuda3std3__48equal_toIiEENSG_4plusIfEEPllEEJSB_SD_SB_SD_SL_N3cub18CUB_300001_SM_100024ReduceByKeyScanTileStateIflLb1EEESI_SK_llEEEvDpT0__param_8,
	.param .u64 _ZN6thrust24THRUST_300001_SM_1000_NS8cuda_cub4core6detail13_kernel_agentINS1_15__reduce_by_key16ReduceByKeyAgentINS0_6detail15normal_iteratorINS0_10device_ptrIiEEEENS8_INS9_IfEEEESB_SD_N4cuda3std3__48equal_toIiEENSG_4plusIfEEPllEEJSB_SD_SB_SD_SL_N3cub18CUB_300001_SM_100024ReduceByKeyScanTileStateIflLb1EEESI_SK_llEEEvDpT0__param_9
)
.maxntid 256
{
	.reg .pred 	%p<462>;
	.reg .b32 	%r<1724>;
	.reg .b32 	%f<512>;
	.reg .b64 	%rd<845>;

	ld.param.u64 	%rd1, [_ZN6thrust24THRUST_300001_SM_1000_NS8cuda_cub4core6detail13_kernel_agentINS1_15__reduce_by_key16ReduceByKeyAgentINS0_6detail15normal_iteratorINS0_10device_ptrIiEEEENS8_INS9_IfEEEESB_SD_N4cuda3std3__48equal_toIiEENSG_4plusIfEEPllEEJSB_SD_SB_SD_SL_N3cub18CUB_300001_SM_100024ReduceByKeyScanTileStateIflLb1EEESI_SK_llEEEvDpT0__param_5];
	ld.param.u64 	%rd2, [_ZN6thrust24THRUST_300001_SM_1000_NS8cuda_cub4core6detail13_kernel_agentINS1_15__reduce_by_key16ReduceByKeyAgentINS0_6detail15normal_iteratorINS0_10device_ptrIiEEEENS8_INS9_IfEEEESB_SD_N4cuda3std3__48equal_toIiEENSG_4plusIfEEPllEEJSB_SD_SB_SD_SL_N3cub18CUB_300001_SM_100024ReduceByKeyScanTileStateIflLb1EEESI_SK_llEEEvDpT0__param_0];
	ld.param.u64 	%rd3, [_ZN6thrust24THRUST_300001_SM_1000_NS8cuda_cub4core6detail13_kernel_agentINS1_15__reduce_by_key16ReduceByKeyAgentINS0_6detail15normal_iteratorINS0_10device_ptrIiEEEENS8_INS9_IfEEEESB_SD_N4cuda3std3__48equal_toIiEENSG_4plusIfEEPllEEJSB_SD_SB_SD_SL_N3cub18CUB_300001_SM_100024ReduceByKeyScanTileStateIflLb1EEESI_SK_llEEEvDpT0__param_1];
	ld.param.u64 	%rd221, [_ZN6thrust24THRUST_300001_SM_1000_NS8cuda_cub4core6detail13_kernel_agentINS1_15__reduce_by_key16ReduceByKeyAgentINS0_6detail15normal_iteratorINS0_10device_ptrIiEEEENS8_INS9_IfEEEESB_SD_N4cuda3std3__48equal_toIiEENSG_4plusIfEEPllEEJSB_SD_SB_SD_SL_N3cub18CUB_300001_SM_100024ReduceByKeyScanTileStateIflLb1EEESI_SK_llEEEvDpT0__param_3];
	ld.param.u64 	%rd222, [_ZN6thrust24THRUST_300001_SM_1000_NS8cuda_cub4core6detail13_kernel_agentINS1_15__reduce_by_key16ReduceByKeyAgentINS0_6detail15normal_iteratorINS0_10device_ptrIiEEEENS8_INS9_IfEEEESB_SD_N4cuda3std3__48equal_toIiEENSG_4plusIfEEPllEEJSB_SD_SB_SD_SL_N3cub18CUB_300001_SM_100024ReduceByKeyScanTileStateIflLb1EEESI_SK_llEEEvDpT0__param_2];
	ld.param.u64 	%rd220, [_ZN6thrust24THRUST_300001_SM_1000_NS8cuda_cub4core6detail13_kernel_agentINS1_15__reduce_by_key16ReduceByKeyAgentINS0_6detail15normal_iteratorINS0_10device_ptrIiEEEENS8_INS9_IfEEEESB_SD_N4cuda3std3__48equal_toIiEENSG_4plusIfEEPllEEJSB_SD_SB_SD_SL_N3cub18CUB_300001_SM_100024ReduceByKeyScanTileStateIflLb1EEESI_SK_llEEEvDpT0__param_8];
	cvta.to.global.u64 	%rd4, %rd222;
	cvta.to.global.u64 	%rd5, %rd221;
	mov.u32 	%r1, %ctaid.x;
	mul.wide.u32 	%rd6, %r1, 2304;
	sub.s64 	%rd7, %rd220, %rd6;
	setp.lt.s64 	%p12, %rd7, 2305;
	@%p12 bra 	$L__BB8_142;
	setp.ne.s32 	%p281, %r1, 0;
	@%p281 bra 	$L__BB8_52;
	mov.u32 	%r2, %tid.x;
	and.b32  	%r1476, %r2, 31;
	and.b32  	%r1477, %r2, 992;
	mul.lo.s32 	%r1478, %r1477, 9;
	or.b32  	%r1479, %r1478, %r1476;
	cvt.u64.u32 	%rd701, %r1479;
	add.s64 	%rd702, %rd6, %rd701;
	shl.b64 	%rd703, %rd702, 2;
	add.s64 	%rd682, %rd2, %rd703;
	// begin inline asm
	ld.global.nc.u32 %r1456, [%rd682];
	// end inline asm
	add.s64 	%rd683, %rd682, 128;
	// begin inline asm
	ld.global.nc.u32 %r1457, [%rd683];
	// end inline asm
	add.s64 	%rd684, %rd682, 256;
	// begin inline asm
	ld.global.nc.u32 %r1458, [%rd684];
	// end inline asm
	add.s64 	%rd685, %rd682, 384;
	// begin inline asm
	ld.global.nc.u32 %r1459, [%rd685];
	// end inline asm
	add.s64 	%rd686, %rd682, 512;
	// begin inline asm
	ld.global.nc.u32 %r1460, [%rd686];
	// end inline asm
	add.s64 	%rd687, %rd682, 640;
	// begin inline asm
	ld.global.nc.u32 %r1461, [%rd687];
	// end inline asm
	add.s64 	%rd688, %rd682, 768;
	// begin inline asm
	ld.global.nc.u32 %r1462, [%rd688];
	// end inline asm
	add.s64 	%rd689, %rd682, 896;
	// begin inline asm
	ld.global.nc.u32 %r1463, [%rd689];
	// end inline asm
	add.s64 	%rd690, %rd682, 1024;
	// begin inline asm
	ld.global.nc.u32 %r1464, [%rd690];
	// end inline asm
	// begin inline asm
	mov.u32 %r1465, %laneid;
	// end inline asm
	shr.u32 	%r4, %r2, 5;
	mad.lo.s32 	%r1480, %r4, 288, %r1465;
	shl.b32 	%r1481, %r1480, 2;
	mov.u32 	%r1482, _ZN6thrust24THRUST_300001_SM_1000_NS8cuda_cub4core6detail5shmemE;
	add.s32 	%r1483, %r1482, %r1481;
	st.shared.u32 	[%r1483], %r1456;
	st.shared.u32 	[%r1483+128], %r1457;
	st.shared.u32 	[%r1483+256], %r1458;
	st.shared.u32 	[%r1483+384], %r1459;
	st.shared.u32 	[%r1483+512], %r1460;
	st.shared.u32 	[%r1483+640], %r1461;
	st.shared.u32 	[%r1483+768], %r1462;
	st.shared.u32 	[%r1483+896], %r1463;
	st.shared.u32 	[%r1483+1024], %r1464;
	bar.warp.sync 	-1;
	shl.b32 	%r1484, %r1465, 5;
	add.s32 	%r1485, %r1483, %r1484;
	ld.shared.u32 	%r5, [%r1485];
	ld.shared.u32 	%r6, [%r1485+4];
	ld.shared.u32 	%r7, [%r1485+8];
	ld.shared.u32 	%r8, [%r1485+12];
	ld.shared.u32 	%r9, [%r1485+16];
	ld.shared.u32 	%r10, [%r1485+20];
	ld.shared.u32 	%r11, [%r1485+24];
	ld.shared.u32 	%r12, [%r1485+28];
	ld.shared.u32 	%r13, [%r1485+32];
	bar.sync 	0;
	add.s64 	%rd691, %rd3, %rd703;
	// begin inline asm
	ld.global.nc.u32 %r1466, [%rd691];
	// end inline asm
	add.s64 	%rd692, %rd691, 128;
	// begin inline asm
	ld.global.nc.u32 %r1467, [%rd692];
	// end inline asm
	add.s64 	%rd693, %rd691, 256;
	// begin inline asm
	ld.global.nc.u32 %r1468, [%rd693];
	// end inline asm
	add.s64 	%rd694, %rd691, 384;
	// begin inline asm
	ld.global.nc.u32 %r1469, [%rd694];
	// end inline asm
	add.s64 	%rd695, %rd691, 512;
	// begin inline asm
	ld.global.nc.u32 %r1470, [%rd695];
	// end inline asm
	add.s64 	%rd696, %rd691, 640;
	// begin inline asm
	ld.global.nc.u32 %r1471, [%rd696];
	// end inline asm
	add.s64 	%rd697, %rd691, 768;
	// begin inline asm
	ld.global.nc.u32 %r1472, [%rd697];
	// end inline asm
	add.s64 	%rd698, %rd691, 896;
	// begin inline asm
	ld.global.nc.u32 %r1473, [%rd698];
	// end inline asm
	add.s64 	%rd699, %rd691, 1024;
	// begin inline asm
	ld.global.nc.u32 %r1474, [%rd699];
	// end inline asm
	st.shared.u32 	[%r1483], %r1466;
	st.shared.u32 	[%r1483+128], %r1467;
	st.shared.u32 	[%r1483+256], %r1468;
	st.shared.u32 	[%r1483+384], %r1469;
	st.shared.u32 	[%r1483+512], %r1470;
	st.shared.u32 	[%r1483+640], %r1471;
	st.shared.u32 	[%r1483+768], %r1472;
	st.shared.u32 	[%r1483+896], %r1473;
	st.shared.u32 	[%r1483+1024], %r1474;
	bar.warp.sync 	-1;
	ld.shared.f32 	%f1, [%r1485];
	ld.shared.f32 	%f2, [%r1485+4];
	ld.shared.f32 	%f3, [%r1485+8];
	ld.shared.f32 	%f4, [%r1485+12];
	ld.shared.f32 	%f5, [%r1485+16];
	ld.shared.f32 	%f6, [%r1485+20];
	ld.shared.f32 	%f7, [%r1485+24];
	ld.shared.f32 	%f8, [%r1485+28];
	ld.shared.f32 	%f9, [%r1485+32];
	bar.sync 	0;
	shl.b32 	%r1486, %r2, 2;
	add.s32 	%r1487, %r1482, %r1486;
	add.s32 	%r14, %r1487, 1240;
	st.shared.u32 	[%r1487+1240], %r13;
	bar.sync 	0;
	setp.eq.s32 	%p391, %r2, 0;
	mov.b64 	%rd795, 0;
	@%p391 bra 	$L__BB8_4;
	ld.shared.u32 	%r1674, [%r14+-4];
	setp.ne.s32 	%p392, %r1674, %r5;
	selp.u64 	%rd795, 1, 0, %p392;
$L__BB8_4:
	setp.ne.s32 	%p393, %r5, %r6;
	selp.u64 	%rd704, 1, 0, %p393;
	setp.ne.s32 	%p394, %r6, %r7;
	selp.u64 	%rd705, 1, 0, %p394;
	setp.ne.s32 	%p395, %r7, %r8;
	selp.u64 	%rd706, 1, 0, %p395;
	setp.ne.s32 	%p396, %r8, %r9;
	selp.u64 	%rd707, 1, 0, %p396;
	setp.ne.s32 	%p397, %r9, %r10;
	selp.u64 	%rd708, 1, 0, %p397;
	setp.ne.s32 	%p398, %r10, %r11;
	selp.u64 	%rd709, 1, 0, %p398;
	setp.ne.s32 	%p399, %r11, %r12;
	selp.u64 	%rd710, 1, 0, %p399;
	setp.ne.s32 	%p400, %r12, %r13;
	selp.u64 	%rd711, 1, 0, %p400;
	add.s64 	%rd10, %rd795, %rd704;
	add.f32 	%f410, %f1, %f2;
	selp.f32 	%f411, %f2, %f410, %p393;
	add.s64 	%rd11, %rd10, %rd705;
	add.f32 	%f412, %f411, %f3;
	selp.f32 	%f413, %f3, %f412, %p394;
	add.s64 	%rd12, %rd11, %rd706;
	add.f32 	%f414, %f413, %f4;
	selp.f32 	%f415, %f4, %f414, %p395;
	add.s64 	%rd13, %rd12, %rd707;
	add.f32 	%f416, %f415, %f5;
	selp.f32 	%f417, %f5, %f416, %p396;
	add.s64 	%rd14, %rd13, %rd708;
	add.f32 	%f418, %f417, %f6;
	selp.f32 	%f419, %f6, %f418, %p397;
	add.s64 	%rd15, %rd14, %rd709;
	add.f32 	%f420, %f419, %f7;
	selp.f32 	%f421, %f7, %f420, %p398;
	add.s64 	%rd16, %rd15, %rd710;
	add.f32 	%f422, %f421, %f8;
	selp.f32 	%f423, %f8, %f422, %p399;
	add.s64 	%rd712, %rd16, %rd711;
	mov.b64 	{%r1489, %r1494}, %rd712;
	add.f32 	%f424, %f423, %f9;
	selp.f32 	%f425, %f9, %f424, %p400;
	mov.b32 	%r1605, 1;
	mov.b32 	%r1606, 0;
	mov.b32 	%r1607, -1;
	// begin inline asm
	shfl.sync.up.b32 %r1488, %r1489, %r1605, %r1606, %r1607;
	// end inline asm
	// begin inline asm
	shfl.sync.up.b32 %r1493, %r1494, %r1605, %r1606, %r1607;
	// end inline asm
	mov.b64 	%rd713, {%r1488, %r1493};
	mov.b32 	%r1499, %f425;
	// begin inline asm
	shfl.sync.up.b32 %r1498, %r1499, %r1605, %r1606, %r1607;
	// end inline asm
	mov.b32 	%f426, %r1498;
	// begin inline asm
	shfl.sync.up.b32 %r1503, %r1504, %r1605, %r1606, %r1607;
	// end inline asm
	setp.eq.s64 	%p401, %rd712, 0;
	add.f32 	%f427, %f425, %f426;
	selp.f32 	%f428, %f427, %f425, %p401;
	setp.lt.s32 	%p402, %r1465, 1;
	selp.f32 	%f429, %f425, %f428, %p402;
	selp.b64 	%rd714, 0, %rd713, %p402;
	add.s64 	%rd715, %rd714, %rd712;
	mov.b64 	{%r1509, %r1514}, %rd715;
	mov.b32 	%r1525, 2;
	// begin inline asm
	shfl.sync.up.b32 %r1508, %r1509, %r1525, %r1606, %r1607;
	// end inline asm
	// begin inline asm
	shfl.sync.up.b32 %r1513, %r1514, %r1525, %r1606, %r1607;
	// end inline asm
	mov.b64 	%rd716, {%r1508, %r1513};
	mov.b32 	%r1519, %f429;
	// begin inline asm
	shfl.sync.up.b32 %r1518, %r1519, %r1525, %r1606, %r1607;
	// end inline asm
	mov.b32 	%f430, %r1518;
	// begin inline asm
	shfl.sync.up.b32 %r1523, %r1524, %r1525, %r1606, %r1607;
	// end inline asm
	setp.eq.s64 	%p403, %rd715, 0;
	add.f32 	%f431, %f429, %f430;
	selp.f32 	%f432, %f431, %f429, %p403;
	setp.lt.s32 	%p404, %r1465, 2;
	selp.f32 	%f433, %f429, %f432, %p404;
	selp.b64 	%rd717, 0, %rd716, %p404;
	add.s64 	%rd718, %rd717, %rd715;
	mov.b64 	{%r1529, %r1534}, %rd718;
	mov.b32 	%r1545, 4;
	// begin inline asm
	shfl.sync.up.b32 %r1528, %r1529, %r1545, %r1606, %r1607;
	// end inline asm
	// begin inline asm
	shfl.sync.up.b32 %r1533, %r1534, %r1545, %r1606, %r1607;
	// end inline asm
	mov.b64 	%rd719, {%r1528, %r1533};
	mov.b32 	%r1539, %f433;
	// begin inline asm
	shfl.sync.up.b32 %r1538, %r1539, %r1545, %r1606, %r1607;
	// end inline asm
	mov.b32 	%f434, %r1538;
	// begin inline asm
	shfl.sync.up.b32 %r1543, %r1544, %r1545, %r1606, %r1607;
	// end inline asm
	setp.eq.s64 	%p405, %rd718, 0;
	add.f32 	%f435, %f433, %f434;
	selp.f32 	%f436, %f435, %f433, %p405;
	setp.lt.s32 	%p406, %r1465, 4;
	selp.f32 	%f437, %f433, %f436, %p406;
	selp.b64 	%rd720, 0, %rd719, %p406;
	add.s64 	%rd721, %rd720, %rd718;
	mov.b64 	{%r1549, %r1554}, %rd721;
	mov.b32 	%r1565, 8;
	// begin inline asm
	shfl.sync.up.b32 %r1548, %r1549, %r1565, %r1606, %r1607;
	// end inline asm
	// begin inline asm
	shfl.sync.up.b32 %r1553, %r1554, %r1565, %r1606, %r1607;
	// end inline asm
	mov.b64 	%rd722, {%r1548, %r1553};
	mov.b32 	%r1559, %f437;
	// begin inline asm
	shfl.sync.up.b32 %r1558, %r1559, %r1565, %r1606, %r1607;
	// end inline asm
	mov.b32 	%f438, %r1558;
	// begin inline asm
	shfl.sync.up.b32 %r1563, %r1564, %r1565, %r1606, %r1607;
	// end inline asm
	setp.eq.s64 	%p407, %rd721, 0;
	add.f32 	%f439, %f437, %f438;
	selp.f32 	%f440, %f439, %f437, %p407;
	setp.lt.s32 	%p408, %r1465, 8;
	selp.f32 	%f441, %f437, %f440, %p408;
	selp.b64 	%rd723, 0, %rd722, %p408;
	add.s64 	%rd724, %rd723, %rd721;
	mov.b64 	{%r1569, %r1574}, %rd724;
	mov.b32 	%r1585, 16;
	// begin inline asm
	shfl.sync.up.b32 %r1568, %r1569, %r1585, %r1606, %r1607;
	// end inline asm
	// begin inline asm
	shfl.sync.up.b32 %r1573, %r1574, %r1585, %r1606, %r1607;
	// end inline asm
	mov.b64 	%rd725, {%r1568, %r1573};
	mov.b32 	%r1579, %f441;
	// begin inline asm
	shfl.sync.up.b32 %r1578, %r1579, %r1585, %r1606, %r1607;
	// end inline asm
	mov.b32 	%f442, %r1578;
	// begin inline asm
	shfl.sync.up.b32 %r1583, %r1584, %r1585, %r1606, %r1607;
	// end inline asm
	setp.eq.s64 	%p409, %rd724, 0;
	add.f32 	%f443, %f441, %f442;
	selp.f32 	%f10, %f443, %f441, %p409;
	setp.lt.s32 	%p410, %r1465, 16;
	selp.f32 	%f444, %f441, %f10, %p410;
	selp.b64 	%rd726, 0, %rd725, %p410;
	add.s64 	%rd17, %rd726, %rd724;
	mov.b64 	{%r1589, %r1594}, %rd17;
	// begin inline asm
	shfl.sync.up.b32 %r1588, %r1589, %r1605, %r1606, %r1607;
	// end inline asm
	// begin inline asm
	shfl.sync.up.b32 %r1593, %r1594, %r1605, %r1606, %r1607;
	// end inline asm
	mov.b32 	%r1599, %f444;
	// begin inline asm
	shfl.sync.up.b32 %r1598, %r1599, %r1605, %r1606, %r1607;
	// end inline asm
	// begin inline asm
	shfl.sync.up.b32 %r1603, %r1604, %r1605, %r1606, %r1607;
	// end inline asm
	setp.ne.s32 	%p411, %r1465, 31;
	@%p411 bra 	$L__BB8_6;
	shl.b32 	%r1608, %r4, 4;
	mov.u32 	%r1609, _ZN6thrust24THRUST_300001_SM_1000_NS8cuda_cub4core6detail5shmemE;
	add.s32 	%r1610, %r1609, %r1608;
	st.shared.u64 	[%r1610], %rd17;
	st.shared.f32 	[%r1610+8], %f10;
$L__BB8_6:
	mov.b64 	%rd727, {%r1588, %r1593};
	mov.b32 	%f445, %r1598;
	setp.ne.s32 	%p412, %r11, %r12;
	setp.ne.s32 	%p413, %r10, %r11;
	setp.ne.s32 	%p414, %r9, %r10;
	setp.ne.s32 	%p415, %r8, %r9;
	setp.ne.s32 	%p416, %r7, %r8;
	setp.ne.s32 	%p417, %r6, %r7;
	setp.ne.s32 	%p418, %r5, %r6;
	setp.ne.s32 	%p419, %r2, 0;
	bar.sync 	0;
	ld.shared.u64 	%rd728, [_ZN6thrust24THRUST_300001_SM_1000_NS8cuda_cub4core6detail5shmemE];
	ld.shared.f32 	%f446, [_ZN6thrust24THRUST_300001_SM_1000_NS8cuda_cub4core6detail5shmemE+8];
	ld.shared.u64 	%rd729, [_ZN6thrust24THRUST_300001_SM_1000_NS8cuda_cub4core6detail5shmemE+16];
	ld.shared.f32 	%f447, [_ZN6thrust24THRUST_300001_SM_1000_NS8cuda_cub4core6detail5shmemE+24];
	add.s64 	%rd730, %rd729, %rd728;
	setp.eq.s64 	%p420, %rd729, 0;
	add.f32 	%f448, %f446, %f447;
	selp.f32 	%f449, %f448, %f447, %p420;
	setp.eq.s32 	%p421, %r4, 2;
	selp.b64 	%rd731, %rd730, %rd728, %p421;
	selp.f32 	%f450, %f449, %f446, %p421;
	ld.shared.u64 	%rd732, [_ZN6thrust24THRUST_300001_SM_1000_NS8cuda_cub4core6detail5shmemE+32];
	ld.shared.f32 	%f451, [_ZN6thrust24THRUST_300001_SM_1000_NS8cuda_cub4core6detail5shmemE+40];
	add.s64 	%rd733, %rd732, %rd730;
	setp.eq.s64 	%p422, %rd732, 0;
	add.f32 	%f452, %f449, %f451;
	selp.f32 	%f453, %f452, %f451, %p422;
	setp.eq.s32 	%p423, %r4, 3;
	selp.b64 	%rd734, %rd733, %rd731, %p423;
	selp.f32 	%f454, %f453, %f450, %p423;
	ld.shared.u64 	%rd735, [_ZN6thrust24THRUST_300001_SM_1000_NS8cuda_cub4core6detail5shmemE+48];
	ld.shared.f32 	%f455, [_ZN6thrust24THRUST_300001_SM_1000_NS8cuda_cub4core6detail5shmemE+56];
	add.s64 	%rd736, %rd735, %rd733;
	setp.eq.s64 	%p424, %rd735, 0;
	add.f32 	%f456, %f453, %f455;
	selp.f32 	%f457, %f456, %f455, %p424;
	setp.eq.s32 	%p425, %r4, 4;
	selp.b64 	%rd737, %rd736, %rd734, %p425;
	selp.f32 	%f458, %f457, %f454, %p425;
	ld.shared.u64 	%rd738, [_ZN6thrust24THRUST_300001_SM_1000_NS8cuda_cub4core6detail5shmemE+64];
	ld.shared.f32 	%f459, [_ZN6thrust24THRUST_300001_SM_1000_NS8cuda_cub4core6detail5shmemE+72];
	add.s64 	%rd739, %rd738, %rd736;
	setp.eq.s64 	%p426, %rd738, 0;
	add.f32 	%f460, %f457, %f459;
	selp.f32 	%f461, %f460, %f459, %p426;
	setp.eq.s32 	%p427, %r4, 5;
	selp.b64 	%rd740, %rd739, %rd737, %p427;
	selp.f32 	%f462, %f461, %f458, %p427;
	ld.shared.u64 	%rd741, [_ZN6thrust24THRUST_300001_SM_1000_NS8cuda_cub4core6detail5shmemE+80];
	ld.shared.f32 	%f463, [_ZN6thrust24THRUST_300001_SM_1000_NS8cuda_cub4core6detail5shmemE+88];
	add.s64 	%rd742, %rd741, %rd739;
	setp.eq.s64 	%p428, %rd741, 0;
	add.f32 	%f464, %f461, %f463;
	selp.f32 	%f465, %f464, %f463, %p428;
	setp.eq.s32 	%p429, %r4, 6;
	selp.b64 	%rd743, %rd742, %rd740, %p429;
	selp.f32 	%f466, %f465, %f462, %p429;
	ld.shared.u64 	%rd744, [_ZN6thrust24THRUST_300001_SM_1000_NS8cuda_cub4core6detail5shmemE+96];
	ld.shared.f32 	%f467, [_ZN6thrust24THRUST_300001_SM_1000_NS8cuda_cub4core6detail5shmemE+104];
	add.s64 	%rd745, %rd744, %rd742;
	setp.eq.s64 	%p430, %rd744, 0;
	add.f32 	%f468, %f465, %f467;
	selp.f32 	%f469, %f468, %f467, %p430;
	setp.eq.s32 	%p431, %r4, 7;
	selp.b64 	%rd746, %rd745, %rd743, %p431;
	selp.f32 	%f470, %f469, %f466, %p431;
	ld.shared.u64 	%rd747, [_ZN6thrust24THRUST_300001_SM_1000_NS8cuda_cub4core6detail5shmemE+112];
	ld.shared.f32 	%f471, [_ZN6thrust24THRUST_300001_SM_1000_NS8cuda_cub4core6detail5shmemE+120];
	add.s64 	%rd18, %rd747, %rd745;
	setp.eq.s64 	%p432, %rd747, 0;
	add.f32 	%f472, %f469, %f471;
	selp.f32 	%f11, %f472, %f471, %p432;
	setp.eq.s64 	%p433, %rd746, 0;
	add.f32 	%f473, %f470, 0f00000000;
	selp.f32 	%f474, %f473, %f470, %p433;
	setp.lt.u32 	%p434, %r2, 32;
	selp.b64 	%rd748, 0, %rd746, %p434;
	selp.f32 	%f475, 0f00000000, %f474, %p434;
	setp.eq.s64 	%p435, %rd727, 0;
	add.f32 	%f476, %f475, %f445;
	selp.f32 	%f477, %f476, %f445, %p435;
	setp.eq.s32 	%p436, %r1465, 0;
	selp.f32 	%f12, %f475, %f477, %p436;
	selp.b64 	%rd749, 0, %rd727, %p436;
	add.s64 	%rd19, %rd748, %rd749;
	add.s64 	%rd20, %rd19, %rd795;
	setp.eq.s64 	%p437, %rd795, 0;
	add.f32 	%f478, %f1, %f12;
	selp.f32 	%f13, %f478, %f1, %p437;
	add.s64 	%rd21, %rd10, %rd19;
	add.f32 	%f479, %f13, %f2;
	selp.f32 	%f14, %f2, %f479, %p418;
	add.s64 	%rd22, %rd11, %rd19;
	add.f32 	%f480, %f14, %f3;
	selp.f32 	%f15, %f3, %f480, %p417;
	add.s64 	%rd23, %rd12, %rd19;
	add.f32 	%f481, %f15, %f4;
	selp.f32 	%f16, %f4, %f481, %p416;
	add.s64 	%rd24, %rd13, %rd19;
	add.f32 	%f482, %f16, %f5;
	selp.f32 	%f17, %f5, %f482, %p415;
	add.s64 	%rd25, %rd14, %rd19;
	add.f32 	%f483, %f17, %f6;
	selp.f32 	%f18, %f6, %f483, %p414;
	add.s64 	%rd26, %rd15, %rd19;
	add.f32 	%f484, %f18, %f7;
	selp.f32 	%f19, %f7, %f484, %p413;
	add.s64 	%rd27, %rd16, %rd19;
	add.f32 	%f485, %f19, %f8;
	selp.f32 	%f20, %f8, %f485, %p412;
	@%p419 bra 	$L__BB8_8;
	add.s64 	%rd750, %rd1, 512;
	mov.b32 	%r1611, %f11;
	mov.b32 	%r1612, 101;
	mov.b64 	%rd751, {%r1611, %r1612};
	// begin inline asm
	st.relaxed.gpu.v2.u64 [%rd750], {%rd751, %rd18};
	// end inline asm
$L__BB8_8:
	setp.lt.s64 	%p438, %rd18, 257;
	@%p438 bra 	$L__BB8_34;
	bar.sync 	0;
	@%p437 bra 	$L__BB8_11;
	cvt.u32.u64 	%r1613, %rd19;
	shl.b32 	%r1614, %r1613, 3;
	mov.u32 	%r1615, _ZN6thrust24THRUST_300001_SM_1000_NS8cuda_cub4core6detail5shmemE;
	add.s32 	%r1616, %r1615, %r1614;
	mov.b32 	%r1617, %f12;
	st.shared.v2.u32 	[%r1616], {%r1674, %r1617};
$L__BB8_11:
	setp.eq.s32 	%p449, %r5, %r6;
	@%p449 bra 	$L__BB8_13;
	cvt.u32.u64 	%r1618, %rd20;
	shl.b32 	%r1619, %r1618, 3;
	mov.u32 	%r1620, _ZN6thrust24THRUST_300001_SM_1000_NS8cuda_cub4core6detail5shmemE;
	add.s32 	%r1621, %r1620, %r1619;
	mov.b32 	%r1622, %f13;
	st.shared.v2.u32 	[%r1621], {%r5, %r1622};
$L__BB8_13:
	setp.eq.s32 	%p450, %r6, %r7;
	@%p450 bra 	$L__BB8_15;
	cvt.u32.u64 	%r1623, %rd21;
	shl.b32 	%r1624, %r1623, 3;
	mov.u32 	%r1625, _ZN6thrust24THRUST_300001_SM_1000_NS8cuda_cub4core6detail5shmemE;
	add.s32 	%r1626, %r1625, %r1624;
	mov.b32 	%r1627, %f14;
	st.shared.v2.u32 	[%r1626], {%r6, %r1627};
$L__BB8_15:
	setp.eq.s32 	%p451, %r7, %r8;
	@%p451 bra 	$L__BB8_17;
	cvt.u32.u64 	%r1628, %rd22;
	shl.b32 	%r1629, %r1628, 3;
	mov.u32 	%r1630, _ZN6thrust24THRUST_300001_SM_1000_NS8cuda_cub4core6detail5shmemE;
	add.s32 	%r1631, %r1630, %r1629;
	mov.b32 	%r1632, %f15;
	st.shared.v2.u32 	[%r1631], {%r7, %r1632};
$L__BB8_17:
	setp.eq.s32 	%p452, %r8, %r9;
	@%p452 bra 	$L__BB8_19;
	cvt.u32.u64 	%r1633, %rd23;
	shl.b32 	%r1634, %r1633, 3;
	mov.u32 	%r1635, _ZN6thrust24THRUST_300001_SM_1000_NS8cuda_cub4core6detail5shmemE;
	add.s32 	%r1636, %r1635, %r1634;
	mov.b32 	%r1637, %f16;
	st.shared.v2.u32 	[%r1636], {%r8, %r1637};
$L__BB8_19:
	setp.eq.s32 	%p453, %r9, %r10;
	@%p453 bra 	$L__BB8_21;
	cvt.u32.u64 	%r1638, %rd24;
	shl.b32 	%r1639, %r1638, 3;
	mov.u32 	%r1640, _ZN6thrust24THRUST_300001_SM_1000_NS8cuda_cub4core6detail5shmemE;
	add.s32 	%r1641, %r1640, %r1639;
	mov.b32 	%r1642, %f17;
	st.shared.v2.u32 	[%r1641], {%r9, %r1642};
$L__BB8_21:
	setp.eq.s32 	%p454, %r10, %r11;
	@%p454 bra 	$L__BB8_23;
	cvt.u32.u64 	%r1643, %rd25;
	shl.b32 	%r1644, %r1643, 3;
	mov.u32 	%r1645, _ZN6thrust24THRUST_300001_SM_1000_NS8cuda_cub4core6detail5shmemE;
	add.s32 	%r1646, %r1645, %r1644;
	mov.b32 	%r1647, %f18;
	st.shared.v2.u32 	[%r1646], {%r10, %r1647};
$L__BB8_23:
	setp.eq.s32 	%p455, %r11, %r12;
	@%p455 bra 	$L__BB8_25;
	cvt.u32.u64 	%r1648, %rd26;
	shl.b32 	%r1649, %r1648, 3;
	mov.u32 	%r1650, _ZN6thrust24THRUST_300001_SM_1000_NS8cuda_cub4core6detail5shmemE;
	add.s32 	%r1651, %r1650, %r1649;
	mov.b32 	%r1652, %f19;
	st.shared.v2.u32 	[%r1651], {%r11, %r1652};
$L__BB8_25:
	setp.eq.s32 	%p456, %r12, %r13;
	@%p456 bra 	$L__BB8_27;
	cvt.u32.u64 	%r1653, %rd27;
	shl.b32 	%r1654, %r1653, 3;
	mov.u32 	%r1655, _ZN6thrust24THRUST_300001_SM_1000_NS8cuda_cub4core6detail5shmemE;
	add.s32 	%r1656, %r1655, %r1654;
	mov.b32 	%r1657, %f20;
	st.shared.v2.u32 	[%r1656], {%r12, %r1657};
$L__BB8_27:
	bar.sync 	0;
	cvt.u64.u32 	%rd800, %r2;
	setp.le.u64 	%p457, %rd18, %rd800;
	@%p457 bra 	$L__BB8_362;
	not.b64 	%rd780, %rd800;
	add.s64 	%rd29, %rd18, %rd780;
	shr.u64 	%rd781, %rd29, 8;
	add.s64 	%rd782, %rd781, 1;
	and.b64  	%rd796, %rd782, 3;
	and.b64  	%rd783, %rd29, 768;
	setp.eq.s64 	%p458, %rd783, 768;
	@%p458 bra 	$L__BB8_31;
	shl.b64 	%rd784, %rd800, 2;
	add.s64 	%rd798, %rd5, %rd784;
	add.s64 	%rd797, %rd4, %rd784;
	shl.b32 	%r1658, %r2, 3;
	mov.u32 	%r1659, _ZN6thrust24THRUST_300001_SM_1000_NS8cuda_cub4core6detail5shmemE;
	add.s32 	%r1675, %r1659, %r1658;
	shl.b64 	%rd785, %rd796, 8;
	add.s64 	%rd800, %rd785, %rd800;
$L__BB8_30:
	.pragma "nounroll";
	ld.shared.v2.u32 	{%r1660, %r1661}, [%r1675];
	st.global.u32 	[%rd797], %r1660;
	st.global.u32 	[%rd798], %r1661;
	add.s64 	%rd798, %rd798, 1024;
	add.s64 	%rd797, %rd797, 1024;
	add.s32 	%r1675, %r1675, 2048;
	add.s64 	%rd796, %rd796, -1;
	setp.ne.s64 	%p459, %rd796, 0;
	@%p459 bra 	$L__BB8_30;
$L__BB8_31:
	setp.lt.u64 	%p460, %rd29, 768;
	@%p460 bra 	$L__BB8_362;
	mov.u32 	%r1664, _ZN6thrust24THRUST_300001_SM_1000_NS8cuda_cub4core6detail5shmemE;
$L__BB8_33:
	cvt.u32.u64 	%r1662, %rd800;
	shl.b32 	%r1663, %r1662, 3;
	add.s32 	%r1665, %r1664, %r1663;
	ld.shared.v2.u32 	{%r1666, %r1667}, [%r1665];
	shl.b64 	%rd786, %rd800, 2;
	add.s64 	%rd787, %rd4, %rd786;
	st.global.u32 	[%rd787], %r1666;
	add.s64 	%rd788, %rd5, %rd786;
	st.global.u32 	[%rd788], %r1667;
	ld.shared.v2.u32 	{%r1668, %r1669}, [%r1665+2048];
	and.b64  	%rd789, %rd786, 17179869180;
	add.s64 	%rd790, %rd4, %rd789;
	st.global.u32 	[%rd790+1024], %r1668;
	add.s64 	%rd791, %rd5, %rd789;
	st.global.u32 	[%rd791+1024], %r1669;
	ld.shared.v2.u32 	{%r1670, %r1671}, [%r1665+4096];
	st.global.u32 	[%rd790+2048], %r1670;
	st.global.u32 	[%rd791+2048], %r1671;
	ld.shared.v2.u32 	{%r1672, %r1673}, [%r1665+6144];
	st.global.u32 	[%rd790+3072], %r1672;
	st.global.u32 	[%rd791+3072], %r1673;
	add.s64 	%rd792, %rd800, 1024;
	and.b64  	%rd800, %rd792, 4294967295;
	setp.gt.u64 	%p461, %rd18, %rd800;
	@%p461 bra 	$L__BB8_33;
	bra.uni 	$L__BB8_362;
$L__BB8_34:
	@%p437 bra 	$L__BB8_36;
	shl.b64 	%rd753, %rd19, 2;
	add.s64 	%rd754, %rd4, %rd753;
	st.global.u32 	[%rd754], %r1674;
	add.s64 	%rd755, %rd5, %rd753;
	st.global.f32 	[%rd755], %f12;
$L__BB8_36:
	setp.eq.s32 	%p440, %r5, %r6;
	@%p440 bra 	$L__BB8_38;
	shl.b64 	%rd756, %rd20, 2;
	add.s64 	%rd757, %rd4, %rd756;
	st.global.u32 	[%rd757], %r5;
	add.s64 	%rd758, %rd5, %rd756;
	st.global.f32 	[%rd758], %f13;
$L__BB8_38:
	setp.eq.s32 	%p441, %r6, %r7;
	@%p441 bra 	$L__BB8_40;
	shl.b64 	%rd759, %rd21, 2;
	add.s64 	%rd760, %rd4, %rd759;
	st.global.u32 	[%rd760], %r6;
	add.s64 	%rd761, %rd5, %rd759;
	st.global.f32 	[%rd761], %f14;
$L__BB8_40:
	setp.eq.s32 	%p442, %r7, %r8;
	@%p442 bra 	$L__BB8_42;
	shl.b64 	%rd762, %rd22, 2;
	add.s64 	%rd763, %rd4, %rd762;
	st.global.u32 	[%rd763], %r7;
	add.s64 	%rd764, %rd5, %rd762;
	st.global.f32 	[%rd764], %f15;
$L__BB8_42:
	setp.eq.s32 	%p443, %r8, %r9;
	@%p443 bra 	$L__BB8_44;
	shl.b64 	%rd765, %rd23, 2;
	add.s64 	%rd766, %rd4, %rd765;
	st.global.u32 	[%rd766], %r8;
	add.s64 	%rd767, %rd5, %rd765;
	st.global.f32 	[%rd767], %f16;
$L__BB8_44:
	setp.eq.s32 	%p444, %r9, %r10;
	@%p444 bra 	$L__BB8_46;
	shl.b64 	%rd768, %rd24, 2;
	add.s64 	%rd769, %rd4, %rd768;
	st.global.u32 	[%rd769], %r9;
	add.s64 	%rd770, %rd5, %rd768;
	st.global.f32 	[%rd770], %f17;
$L__BB8_46:
	setp.eq.s32 	%p445, %r10, %r11;
	@%p445 bra 	$L__BB8_48;
	shl.b64 	%rd771, %rd25, 2;
	add.s64 	%rd772, %rd4, %rd771;
	st.global.u32 	[%rd772], %r10;
	add.s64 	%rd773, %rd5, %rd771;
	st.global.f32 	[%rd773], %f18;
$L__BB8_48:
	setp.eq.s32 	%p446, %r11, %r12;
	@%p446 bra 	$L__BB8_50;
	shl.b64 	%rd774, %rd26, 2;
	add.s64 	%rd775, %rd4, %rd774;
	st.global.u32 	[%rd775], %r11;
	add.s64 	%rd776, %rd5, %rd774;
	st.global.f32 	[%rd776], %f19;
$L__BB8_50:
	setp.eq.s32 	%p447, %r12, %r13;
	@%p447 bra 	$L__BB8_362;
	shl.b64 	%rd777, %rd27, 2;
	add.s64 	%rd778, %rd4, %rd777;
	st.global.u32 	[%rd778], %r12;
	add.s64 	%rd779, %rd5, %rd777;
	st.global.f32 	[%rd779], %f20;
	bra.uni 	$L__BB8_362;
$L__BB8_52:
	mov.u32 	%r23, %tid.x;
	and.b32  	%r1003, %r23, 31;
	and.b32  	%r1004, %r23, 992;
	mul.lo.s32 	%r1005, %r1004, 9;
	or.b32  	%r1006, %r1005, %r1003;
	cvt.u64.u32 	%rd546, %r1006;
	add.s64 	%rd43, %rd6, %rd546;
	shl.b64 	%rd547, %rd43, 2;
	add.s64 	%rd537, %rd2, %rd547;
	// begin inline asm
	ld.global.nc.u32 %r992, [%rd537];
	// end inline asm
	add.s64 	%rd538, %rd537, 128;
	// begin inline asm
	ld.global.nc.u32 %r993, [%rd538];
	// end inline asm
	add.s64 	%rd539, %rd537, 256;
	// begin inline asm
	ld.global.nc.u32 %r994, [%rd539];
	// end inline asm
	add.s64 	%rd540, %rd537, 384;
	// begin inline asm
	ld.global.nc.u32 %r995, [%rd540];
	// end inline asm
	add.s64 	%rd541, %rd537, 512;
	// begin inline asm
	ld.global.nc.u32 %r996, [%rd541];
	// end inline asm
	add.s64 	%rd542, %rd537, 640;
	// begin inline asm
	ld.global.nc.u32 %r997, [%rd542];
	// end inline asm
	add.s64 	%rd543, %rd537, 768;
	// begin inline asm
	ld.global.nc.u32 %r998, [%rd543];
	// end inline asm
	add.s64 	%rd544, %rd537, 896;
	// begin inline asm
	ld.global.nc.u32 %r999, [%rd544];
	// end inline asm
	add.s64 	%rd545, %rd537, 1024;
	// begin inline asm
	ld.global.nc.u32 %r1000, [%rd545];
	// end inline asm
	// begin inline asm
	mov.u32 %r1001, %laneid;
	// end inline asm
	shr.u32 	%r25, %r23, 5;
	mad.lo.s32 	%r1007, %r25, 288, %r1001;
	shl.b32 	%r1008, %r1007, 2;
	mov.u32 	%r1009, _ZN6thrust24THRUST_300001_SM_1000_NS8cuda_cub4core6detail5shmemE;
	add.s32 	%r26, %r1009, %r1008;
	st.shared.u32 	[%r26], %r992;
	st.shared.u32 	[%r26+128], %r993;
	st.shared.u32 	[%r26+256], %r994;
	st.shared.u32 	[%r26+384], %r995;
	st.shared.u32 	[%r26+512], %r996;
	st.shared.u32 	[%r26+640], %r997;
	st.shared.u32 	[%r26+768], %r998;
	st.shared.u32 	[%r26+896], %r999;
	st.shared.u32 	[%r26+1024], %r1000;
	bar.warp.sync 	-1;
	shl.b32 	%r1010, %r1001, 5;
	add.s32 	%r27, %r26, %r1010;
	ld.shared.u32 	%r28, [%r27];
	ld.shared.u32 	%r29, [%r27+4];
	ld.shared.u32 	%r30, [%r27+8];
	ld.shared.u32 	%r31, [%r27+12];
	ld.shared.u32 	%r32, [%r27+16];
	ld.shared.u32 	%r33, [%r27+20];
	ld.shared.u32 	%r34, [%r27+24];
	ld.shared.u32 	%r35, [%r27+28];
	ld.shared.u32 	%r36, [%r27+32];
	setp.ne.s32 	%p282, %r23, 0;
	mov.b32 	%r1677, 0;
	@%p282 bra 	$L__BB8_54;
	shl.b64 	%rd549, %rd6, 2;
	add.s64 	%rd550, %rd2, %rd549;
	add.s64 	%rd548, %rd550, -4;
	// begin inline asm
	ld.global.nc.u32 %r1677, [%rd548];
	// end inline asm
$L__BB8_54:
	setp.eq.s32 	%p283, %r23, 0;
	bar.sync 	0;
	add.s64 	%rd551, %rd3, %rd547;
	// begin inline asm
	ld.global.nc.u32 %r1012, [%rd551];
	// end inline asm
	add.s64 	%rd552, %rd551, 128;
	// begin inline asm
	ld.global.nc.u32 %r1013, [%rd552];
	// end inline asm
	add.s64 	%rd553, %rd551, 256;
	// begin inline asm
	ld.global.nc.u32 %r1014, [%rd553];
	// end inline asm
	add.s64 	%rd554, %rd551, 384;
	// begin inline asm
	ld.global.nc.u32 %r1015, [%rd554];
	// end inline asm
	add.s64 	%rd555, %rd551, 512;
	// begin inline asm
	ld.global.nc.u32 %r1016, [%rd555];
	// end inline asm
	add.s64 	%rd556, %rd551, 640;
	// begin inline asm
	ld.global.nc.u32 %r1017, [%rd556];
	// end inline asm
	add.s64 	%rd557, %rd551, 768;
	// begin inline asm
	ld.global.nc.u32 %r1018, [%rd557];
	// end inline asm
	add.s64 	%rd558, %rd551, 896;
	// begin inline asm
	ld.global.nc.u32 %r1019, [%rd558];
	// end inline asm
	add.s64 	%rd559, %rd551, 1024;
	// begin inline asm
	ld.global.nc.u32 %r1020, [%rd559];
	// end inline asm
	st.shared.u32 	[%r26], %r1012;
	st.shared.u32 	[%r26+128], %r1013;
	st.shared.u32 	[%r26+256], %r1014;
	st.shared.u32 	[%r26+384], %r1015;
	st.shared.u32 	[%r26+512], %r1016;
	st.shared.u32 	[%r26+640], %r1017;
	st.shared.u32 	[%r26+768], %r1018;
	st.shared.u32 	[%r26+896], %r1019;
	st.shared.u32 	[%r26+1024], %r1020;
	bar.warp.sync 	-1;
	ld.shared.f32 	%f21, [%r27];
	ld.shared.f32 	%f22, [%r27+4];
	ld.shared.f32 	%f23, [%r27+8];
	ld.shared.f32 	%f24, [%r27+12];
	ld.shared.f32 	%f25, [%r27+16];
	ld.shared.f32 	%f26, [%r27+20];
	ld.shared.f32 	%f27, [%r27+24];
	ld.shared.f32 	%f28, [%r27+28];
	ld.shared.f32 	%f29, [%r27+32];
	bar.sync 	0;
	shl.b32 	%r1021, %r23, 2;
	add.s32 	%r1023, %r1009, %r1021;
	add.s32 	%r39, %r1023, 1240;
	st.shared.u32 	[%r1023+1240], %r36;
	bar.sync 	0;
	@%p283 bra 	$L__BB8_56;
	ld.shared.u32 	%r1677, [%r39+-4];
$L__BB8_56:
	setp.ne.s32 	%p284, %r1677, %r28;
	selp.u64 	%rd561, 1, 0, %p284;
	setp.ne.s32 	%p285, %r28, %r29;
	selp.u64 	%rd562, 1, 0, %p285;
	setp.ne.s32 	%p286, %r29, %r30;
	selp.u64 	%rd563, 1, 0, %p286;
	setp.ne.s32 	%p287, %r30, %r31;
	selp.u64 	%rd564, 1, 0, %p287;
	setp.ne.s32 	%p288, %r31, %r32;
	selp.u64 	%rd565, 1, 0, %p288;
	setp.ne.s32 	%p289, %r32, %r33;
	selp.u64 	%rd566, 1, 0, %p289;
	setp.ne.s32 	%p290, %r33, %r34;
	selp.u64 	%rd567, 1, 0, %p290;
	setp.ne.s32 	%p291, %r34, %r35;
	selp.u64 	%rd568, 1, 0, %p291;
	setp.ne.s32 	%p292, %r35, %r36;
	selp.u64 	%rd569, 1, 0, %p292;
	add.s64 	%rd44, %rd562, %rd561;
	add.f32 	%f314, %f21, %f22;
	selp.f32 	%f315, %f22, %f314, %p285;
	add.s64 	%rd45, %rd44, %rd563;
	add.f32 	%f316, %f315, %f23;
	selp.f32 	%f317, %f23, %f316, %p286;
	add.s64 	%rd46, %rd45, %rd564;
	add.f32 	%f318, %f317, %f24;
	selp.f32 	%f319, %f24, %f318, %p287;
	add.s64 	%rd570, %rd46, %rd565;
	add.f32 	%f320, %f319, %f25;
	selp.f32 	%f321, %f25, %f320, %p288;
	add.s64 	%rd47, %rd570, %rd566;
	add.f32 	%f322, %f321, %f26;
	selp.f32 	%f323, %f26, %f322, %p289;
	add.s64 	%rd48, %rd47, %rd567;
	add.f32 	%f324, %f323, %f27;
	selp.f32 	%f325, %f27, %f324, %p290;
	add.s64 	%rd571, %rd48, %rd568;
	add.f32 	%f326, %f325, %f28;
	selp.f32 	%f327, %f28, %f326, %p291;
	add.s64 	%rd572, %rd571, %rd569;
	mov.b64 	{%r1025, %r1030}, %rd572;
	add.f32 	%f328, %f327, %f29;
	selp.f32 	%f329, %f29, %f328, %p292;
	mov.b32 	%r1141, 1;
	mov.b32 	%r1142, 0;
	mov.b32 	%r1143, -1;
	// begin inline asm
	shfl.sync.up.b32 %r1024, %r1025, %r1141, %r1142, %r1143;
	// end inline asm
	// begin inline asm
	shfl.sync.up.b32 %r1029, %r1030, %r1141, %r1142, %r1143;
	// end inline asm
	mov.b64 	%rd573, {%r1024, %r1029};
	mov.b32 	%r1035, %f329;
	// begin inline asm
	shfl.sync.up.b32 %r1034, %r1035, %r1141, %r1142, %r1143;
	// end inline asm
	mov.b32 	%f330, %r1034;
	// begin inline asm
	shfl.sync.up.b32 %r1039, %r1040, %r1141, %r1142, %r1143;
	// end inline asm
	setp.eq.s64 	%p293, %rd572, 0;
	add.f32 	%f331, %f329, %f330;
	selp.f32 	%f332, %f331, %f329, %p293;
	setp.lt.s32 	%p294, %r1001, 1;
	selp.b64 	%rd574, 0, %rd573, %p294;
	add.s64 	%rd575, %rd574, %rd572;
	mov.b64 	{%r1045, %r1050}, %rd575;
	selp.f32 	%f333, %f329, %f332, %p294;
	mov.b32 	%r1061, 2;
	// begin inline asm
	shfl.sync.up.b32 %r1044, %r1045, %r1061, %r1142, %r1143;
	// end inline asm
	// begin inline asm
	shfl.sync.up.b32 %r1049, %r1050, %r1061, %r1142, %r1143;
	// end inline asm
	mov.b64 	%rd576, {%r1044, %r1049};
	mov.b32 	%r1055, %f333;
	// begin inline asm
	shfl.sync.up.b32 %r1054, %r1055, %r1061, %r1142, %r1143;
	// end inline asm
	mov.b32 	%f334, %r1054;
	// begin inline asm
	shfl.sync.up.b32 %r1059, %r1060, %r1061, %r1142, %r1143;
	// end inline asm
	setp.eq.s64 	%p295, %rd575, 0;
	add.f32 	%f335, %f333, %f334;
	selp.f32 	%f336, %f335, %f333, %p295;
	setp.lt.s32 	%p296, %r1001, 2;
	selp.b64 	%rd577, 0, %rd576, %p296;
	add.s64 	%rd578, %rd577, %rd575;
	mov.b64 	{%r1065, %r1070}, %rd578;
	selp.f32 	%f337, %f333, %f336, %p296;
	mov.b32 	%r1081, 4;
	// begin inline asm
	shfl.sync.up.b32 %r1064, %r1065, %r1081, %r1142, %r1143;
	// end inline asm
	// begin inline asm
	shfl.sync.up.b32 %r1069, %r1070, %r1081, %r1142, %r1143;
	// end inline asm
	mov.b64 	%rd579, {%r1064, %r1069};
	mov.b32 	%r1075, %f337;
	// begin inline asm
	shfl.sync.up.b32 %r1074, %r1075, %r1081, %r1142, %r1143;
	// end inline asm
	mov.b32 	%f338, %r1074;
	// begin inline asm
	shfl.sync.up.b32 %r1079, %r1080, %r1081, %r1142, %r1143;
	// end inline asm
	setp.eq.s64 	%p297, %rd578, 0;
	add.f32 	%f339, %f337, %f338;
	selp.f32 	%f340, %f339, %f337, %p297;
	setp.lt.s32 	%p298, %r1001, 4;
	selp.b64 	%rd580, 0, %rd579, %p298;
	add.s64 	%rd581, %rd580, %rd578;
	mov.b64 	{%r1085, %r1090}, %rd581;
	selp.f32 	%f341, %f337, %f340, %p298;
	mov.b32 	%r1101, 8;
	// begin inline asm
	shfl.sync.up.b32 %r1084, %r1085, %r1101, %r1142, %r1143;
	// end inline asm
	// begin inline asm
	shfl.sync.up.b32 %r1089, %r1090, %r1101, %r1142, %r1143;
	// end inline asm
	mov.b64 	%rd582, {%r1084, %r1089};
	mov.b32 	%r1095, %f341;
	// begin inline asm
	shfl.sync.up.b32 %r1094, %r1095, %r1101, %r1142, %r1143;
	// end inline asm
	mov.b32 	%f342, %r1094;
	// begin inline asm
	shfl.sync.up.b32 %r1099, %r1100, %r1101, %r1142, %r1143;
	// end inline asm
	setp.eq.s64 	%p299, %rd581, 0;
	add.f32 	%f343, %f341, %f342;
	selp.f32 	%f344, %f343, %f341, %p299;
	setp.lt.s32 	%p300, %r1001, 8;
	selp.b64 	%rd583, 0, %rd582, %p300;
	add.s64 	%rd584, %rd583, %rd581;
	mov.b64 	{%r1105, %r1110}, %rd584;
	selp.f32 	%f345, %f341, %f344, %p300;
	mov.b32 	%r1121, 16;
	// begin inline asm
	shfl.sync.up.b32 %r1104, %r1105, %r1121, %r1142, %r1143;
	// end inline asm
	// begin inline asm
	shfl.sync.up.b32 %r1109, %r1110, %r1121, %r1142, %r1143;
	// end inline asm
	mov.b64 	%rd585, {%r1104, %r1109};
	mov.b32 	%r1115, %f345;
	// begin inline asm
	shfl.sync.up.b32 %r1114, %r1115, %r1121, %r1142, %r1143;
	// end inline asm
	mov.b32 	%f346, %r1114;
	// begin inline asm
	shfl.sync.up.b32 %r1119, %r1120, %r1121, %r1142, %r1143;
	// end inline asm
	setp.eq.s64 	%p301, %rd584, 0;
	add.f32 	%f347, %f345, %f346;
	selp.f32 	%f30, %f347, %f345, %p301;
	setp.lt.s32 	%p302, %r1001, 16;
	selp.b64 	%rd586, 0, %rd585, %p302;
	add.s64 	%rd49, %rd586, %rd584;
	mov.b64 	{%r1125, %r1130}, %rd49;
	selp.f32 	%f348, %f345, %f30, %p302;
	// begin inline asm
	shfl.sync.up.b32 %r1124, %r1125, %r1141, %r1142, %r1143;
	// end inline asm
	// begin inline asm
	shfl.sync.up.b32 %r1129, %r1130, %r1141, %r1142, %r1143;
	// end inline asm
	mov.b64 	%rd812, {%r1124, %r1129};
	mov.b32 	%r1135, %f348;
	// begin inline asm
	shfl.sync.up.b32 %r1134, %r1135, %r1141, %r1142, %r1143;
	// end inline asm
	mov.b32 	%f497, %r1134;
	// begin inline asm
	shfl.sync.up.b32 %r1139, %r1140, %r1141, %r1142, %r1143;
	// end inline asm
	setp.ne.s32 	%p303, %r1001, 31;
	@%p303 bra 	$L__BB8_58;
	shl.b32 	%r1144, %r25, 4;
	mov.u32 	%r1145, _ZN6thrust24THRUST_300001_SM_1000_NS8cuda_cub4core6detail5shmemE;
	add.s32 	%r1146, %r1145, %r1144;
	st.shared.u64 	[%r1146], %rd49;
	st.shared.f32 	[%r1146+8], %f30;
$L__BB8_58:
	bar.sync 	0;
	ld.shared.u64 	%rd587, [_ZN6thrust24THRUST_300001_SM_1000_NS8cuda_cub4core6detail5shmemE];
	ld.shared.f32 	%f349, [_ZN6thrust24THRUST_300001_SM_1000_NS8cuda_cub4core6detail5shmemE+8];
	ld.shared.u64 	%rd588, [_ZN6thrust24THRUST_300001_SM_1000_NS8cuda_cub4core6detail5shmemE+16];
	ld.shared.f32 	%f350, [_ZN6thrust24THRUST_300001_SM_1000_NS8cuda_cub4core6detail5shmemE+24];
	add.s64 	%rd589, %rd588, %rd587;
	setp.eq.s64 	%p304, %rd588, 0;
	add.f32 	%f351, %f349, %f350;
	selp.f32 	%f352, %f351, %f350, %p304;
	setp.eq.s32 	%p305, %r25, 2;
	selp.b64 	%rd590, %rd589, %rd587, %p305;
	selp.f32 	%f353, %f352, %f349, %p305;
	ld.shared.u64 	%rd591, [_ZN6thrust24THRUST_300001_SM_1000_NS8cuda_cub4core6detail5shmemE+32];
	ld.shared.f32 	%f354, [_ZN6thrust24THRUST_300001_SM_1000_NS8cuda_cub4core6detail5shmemE+40];
	add.s64 	%rd592, %rd591, %rd589;
	setp.eq.s64 	%p306, %rd591, 0;
	add.f32 	%f355, %f352, %f354;
	selp.f32 	%f356, %f355, %f354, %p306;
	setp.eq.s32 	%p307, %r25, 3;
	selp.b64 	%rd593, %rd592, %rd590, %p307;
	selp.f32 	%f357, %f356, %f353, %p307;
	ld.shared.u64 	%rd594, [_ZN6thrust24THRUST_300001_SM_1000_NS8cuda_cub4core6detail5shmemE+48];
	ld.shared.f32 	%f358, [_ZN6thrust24THRUST_300001_SM_1000_NS8cuda_cub4core6detail5shmemE+56];
	add.s64 	%rd595, %rd594, %rd592;
	setp.eq.s64 	%p308, %rd594, 0;
	add.f32 	%f359, %f356, %f358;
	selp.f32 	%f360, %f359, %f358, %p308;
	setp.eq.s32 	%p309, %r25, 4;
	selp.b64 	%rd596, %rd595, %rd593, %p309;
	selp.f32 	%f361, %f360, %f357, %p309;
	ld.shared.u64 	%rd597, [_ZN6thrust24THRUST_300001_SM_1000_NS8cuda_cub4core6detail5shmemE+64];
	ld.shared.f32 	%f362, [_ZN6thrust24THRUST_300001_SM_1000_NS8cuda_cub4core6detail5shmemE+72];
	add.s64 	%rd598, %rd597, %rd595;
	setp.eq.s64 	%p310, %rd597, 0;
	add.f32 	%f363, %f360, %f362;
	selp.f32 	%f364, %f363, %f362, %p310;
	setp.eq.s32 	%p311, %r25, 5;
	selp.b64 	%rd599, %rd598, %rd596, %p311;
	selp.f32 	%f365, %f364, %f361, %p311;
	ld.shared.u64 	%rd600, [_ZN6thrust24THRUST_300001_SM_1000_NS8cuda_cub4core6detail5shmemE+80];
	ld.shared.f32 	%f366, [_ZN6thrust24THRUST_300001_SM_1000_NS8cuda_cub4core6detail5shmemE+88];
	add.s64 	%rd601, %rd600, %rd598;
	setp.eq.s64 	%p312, %rd600, 0;
	add.f32 	%f367, %f364, %f366;
	selp.f32 	%f368, %f367, %f366, %p312;
	setp.eq.s32 	%p313, %r25, 6;
	selp.b64 	%rd602, %rd601, %rd599, %p313;
	selp.f32 	%f369, %f368, %f365, %p313;
	ld.shared.u64 	%rd603, [_ZN6thrust24THRUST_300001_SM_1000_NS8cuda_cub4core6detail5shmemE+96];
	ld.shared.f32 	%f370, [_ZN6thrust24THRUST_300001_SM_1000_NS8cuda_cub4core6detail5shmemE+104];
	add.s64 	%rd604, %rd603, %rd601;
	setp.eq.s64 	%p314, %rd603, 0;
	add.f32 	%f371, %f368, %f370;
	selp.f32 	%f372, %f371, %f370, %p314;
	setp.eq.s32 	%p315, %r25, 7;
	selp.b64 	%rd51, %rd604, %rd602, %p315;
	selp.f32 	%f32, %f372, %f369, %p315;
	ld.shared.u64 	%rd605, [_ZN6thrust24THRUST_300001_SM_1000_NS8cuda_cub4core6detail5shmemE+112];
	ld.shared.f32 	%f373, [_ZN6thrust24THRUST_300001_SM_1000_NS8cuda_cub4core6detail5shmemE+120];
	add.s64 	%rd52, %rd605, %rd604;
	setp.eq.s64 	%p316, %rd605, 0;
	add.f32 	%f374, %f372, %f373;
	selp.f32 	%f33, %f374, %f373, %p316;
	setp.lt.u32 	%p317, %r23, 32;
	@%p317 bra 	$L__BB8_60;
	setp.eq.s64 	%p318, %rd812, 0;
	add.f32 	%f375, %f32, %f497;
	selp.f32 	%f376, %f375, %f497, %p318;
	setp.eq.s32 	%p319, %r1001, 0;
	selp.b64 	%rd606, 0, %rd812, %p319;
	add.s64 	%rd812, %rd51, %rd606;
	selp.f32 	%f497, %f32, %f376, %p319;
	bra.uni 	$L__BB8_96;
$L__BB8_60:
	setp.ne.s32 	%p320, %r23, 0;
	mul.wide.u32 	%rd607, %r1, 16;
	add.s64 	%rd54, %rd1, %rd607;
	@%p320 bra 	$L__BB8_62;
	st.shared.u64 	[_ZN6thrust24THRUST_300001_SM_1000_NS8cuda_cub4core6detail5shmemE+200], %rd52;
	st.shared.f32 	[_ZN6thrust24THRUST_300001_SM_1000_NS8cuda_cub4core6detail5shmemE+208], %f33;
	add.s64 	%rd608, %rd54, 512;
	mov.b32 	%r1147, %f33;
	mov.b32 	%r1148, 100;
	mov.b64 	%rd609, {%r1147, %r1148};
	// begin inline asm
	st.relaxed.gpu.v2.u64 [%rd608], {%rd609, %rd52};
	// end inline asm
$L__BB8_62:
	not.b32 	%r42, %r23;
	mov.u32 	%r1149, %nctaid.x;
	setp.gt.u32 	%p321, %r1149, 499;
	@%p321 bra 	$L__BB8_64;
	membar.cta;
	bra.uni 	$L__BB8_65;
$L__BB8_64:
	mov.b32 	%r1150, 450;
	// begin inline asm
	nanosleep.u32 %r1150;
	// end inline asm
$L__BB8_65:
	mul.wide.s32 	%rd611, %r42, 16;
	add.s64 	%rd612, %rd54, %rd611;
	add.s64 	%rd55, %rd612, 512;
$L__BB8_66:
	// begin inline asm
	ld.relaxed.gpu.v2.u64 {%rd613, %rd802}, [%rd55];
	// end inline asm
	mov.b64 	{%r1151, %r1678}, %rd613;
	setp.eq.s32 	%p322, %r1678, 99;
	mov.b32 	%r1152, -1;
	vote.sync.any.pred 	%p323, %p322, %r1152;
	@%p323 bra 	$L__BB8_66;
	mov.b32 	%f487, %r1151;
	setp.eq.s32 	%p324, %r1678, 101;
	mov.b32 	%r1174, -1;
	vote.sync.ballot.b32 	%r1176, %p324, %r1174;
	// begin inline asm
	mov.u32 %r1154, %lanemask_ge;
	// end inline asm
	and.b32  	%r1177, %r1176, %r1154;
	or.b32  	%r1178, %r1177, -2147483648;
	add.s32 	%r1179, %r1178, -1;
	not.b32 	%r1180, %r1178;
	and.b32  	%r1181, %r1180, %r1179;
	popc.b32 	%r45, %r1181;
	mov.b64 	{%r1156, %r1161}, %rd802;
	mov.b32 	%r1172, 1;
	// begin inline asm
	shfl.sync.down.b32 %r1155, %r1156, %r1172, %r45, %r1174;
	// end inline asm
	// begin inline asm
	shfl.sync.down.b32 %r1160, %r1161, %r1172, %r45, %r1174;
	// end inline asm
	// begin inline asm
	shfl.sync.down.b32 %r1165, %r1151, %r1172, %r45, %r1174;
	// end inline asm
	// begin inline asm
	shfl.sync.down.b32 %r1170, %r1171, %r1172, %r45, %r1174;
	// end inline asm
	setp.ge.s32 	%p326, %r1001, %r45;
	@%p326 bra 	$L__BB8_69;
	mov.b32 	%f377, %r1165;
	mov.b64 	%rd616, {%r1155, %r1160};
	add.s64 	%rd58, %rd802, %rd616;
	setp.eq.s64 	%p327, %rd802, 0;
	add.f32 	%f378, %f487, %f377;
	selp.f32 	%f487, %f378, %f487, %p327;
	mov.u64 	%rd802, %rd58;
$L__BB8_69:
	mov.b64 	{%r1183, %r1188}, %rd802;
	mov.b32 	%r1199, 2;
	mov.b32 	%r1201, -1;
	// begin inline asm
	shfl.sync.down.b32 %r1182, %r1183, %r1199, %r45, %r1201;
	// end inline asm
	// begin inline asm
	shfl.sync.down.b32 %r1187, %r1188, %r1199, %r45, %r1201;
	// end inline asm
	mov.b32 	%r1193, %f487;
	// begin inline asm
	shfl.sync.down.b32 %r1192, %r1193, %r1199, %r45, %r1201;
	// end inline asm
	// begin inline asm
	shfl.sync.down.b32 %r1197, %r1198, %r1199, %r45, %r1201;
	// end inline asm
	add.s32 	%r52, %r1001, 2;
	setp.gt.s32 	%p328, %r52, %r45;
	@%p328 bra 	$L__BB8_71;
	mov.b32 	%f379, %r1192;
	mov.b64 	%rd617, {%r1182, %r1187};
	add.s64 	%rd60, %rd802, %rd617;
	setp.eq.s64 	%p329, %rd802, 0;
	add.f32 	%f380, %f487, %f379;
	selp.f32 	%f487, %f380, %f487, %p329;
	mov.u64 	%rd802, %rd60;
$L__BB8_71:
	mov.b64 	{%r1203, %r1208}, %rd802;
	mov.b32 	%r1219, 4;
	mov.b32 	%r1221, -1;
	// begin inline asm
	shfl.sync.down.b32 %r1202, %r1203, %r1219, %r45, %r1221;
	// end inline asm
	// begin inline asm
	shfl.sync.down.b32 %r1207, %r1208, %r1219, %r45, %r1221;
	// end inline asm
	mov.b32 	%r1213, %f487;
	// begin inline asm
	shfl.sync.down.b32 %r1212, %r1213, %r1219, %r45, %r1221;
	// end inline asm
	// begin inline asm
	shfl.sync.down.b32 %r1217, %r1218, %r1219, %r45, %r1221;
	// end inline asm
	add.s32 	%r56, %r1001, 4;
	setp.gt.s32 	%p330, %r56, %r45;
	@%p330 bra 	$L__BB8_73;
	mov.b32 	%f381, %r1212;
	mov.b64 	%rd618, {%r1202, %r1207};
	add.s64 	%rd62, %rd802, %rd618;
	setp.eq.s64 	%p331, %rd802, 0;
	add.f32 	%f382, %f487, %f381;
	selp.f32 	%f487, %f382, %f487, %p331;
	mov.u64 	%rd802, %rd62;
$L__BB8_73:
	mov.b64 	{%r1223, %r1228}, %rd802;
	mov.b32 	%r1239, 8;
	mov.b32 	%r1241, -1;
	// begin inline asm
	shfl.sync.down.b32 %r1222, %r1223, %r1239, %r45, %r1241;
	// end inline asm
	// begin inline asm
	shfl.sync.down.b32 %r1227, %r1228, %r1239, %r45, %r1241;
	// end inline asm
	mov.b32 	%r1233, %f487;
	// begin inline asm
	shfl.sync.down.b32 %r1232, %r1233, %r1239, %r45, %r1241;
	// end inline asm
	// begin inline asm
	shfl.sync.down.b32 %r1237, %r1238, %r1239, %r45, %r1241;
	// end inline asm
	add.s32 	%r60, %r1001, 8;
	setp.gt.s32 	%p332, %r60, %r45;
	@%p332 bra 	$L__BB8_75;
	mov.b32 	%f383, %r1232;
	mov.b64 	%rd619, {%r1222, %r1227};
	add.s64 	%rd64, %rd802, %rd619;
	setp.eq.s64 	%p333, %rd802, 0;
	add.f32 	%f384, %f487, %f383;
	selp.f32 	%f487, %f384, %f487, %p333;
	mov.u64 	%rd802, %rd64;
$L__BB8_75:
	mov.b64 	{%r1243, %r1248}, %rd802;
	mov.b32 	%r1259, 16;
	mov.b32 	%r1261, -1;
	// begin inline asm
	shfl.sync.down.b32 %r1242, %r1243, %r1259, %r45, %r1261;
	// end inline asm
	// begin inline asm
	shfl.sync.down.b32 %r1247, %r1248, %r1259, %r45, %r1261;
	// end inline asm
	mov.b32 	%r1253, %f487;
	// begin inline asm
	shfl.sync.down.b32 %r1252, %r1253, %r1259, %r45, %r1261;
	// end inline asm
	// begin inline asm
	shfl.sync.down.b32 %r1257, %r1258, %r1259, %r45, %r1261;
	// end inline asm
	add.s32 	%r64, %r1001, 16;
	setp.gt.s32 	%p334, %r64, %r45;
	@%p334 bra 	$L__BB8_77;
	mov.b32 	%f385, %r1252;
	mov.b64 	%rd620, {%r1242, %r1247};
	add.s64 	%rd66, %rd802, %rd620;
	setp.eq.s64 	%p335, %rd802, 0;
	add.f32 	%f386, %f487, %f385;
	selp.f32 	%f487, %f386, %f487, %p335;
	mov.u64 	%rd802, %rd66;
$L__BB8_77:
	not.b32 	%r1262, %r23;
	add.s32 	%r1679, %r1, %r1262;
	add.s64 	%rd68, %rd1, 512;
$L__BB8_78:
	setp.ne.s32 	%p336, %r1678, 101;
	mov.b32 	%r1263, -1;
	vote.sync.all.pred 	%p337, %p336, %r1263;
	not.pred 	%p338, %p337;
	@%p338 bra 	$L__BB8_92;
	mul.wide.s32 	%rd675, %r1679, 16;
	add.s64 	%rd676, %rd68, %rd675;
	add.s64 	%rd674, %rd676, -512;
$L__BB8_80:
	// begin inline asm
	ld.relaxed.gpu.v2.u64 {%rd672, %rd808}, [%rd674];
	// end inline asm
	mov.b64 	{%r1346, %r1678}, %rd672;
	setp.eq.s32 	%p376, %r1678, 99;
	mov.b32 	%r1347, -1;
	vote.sync.any.pred 	%p377, %p376, %r1347;
	@%p377 bra 	$L__BB8_80;
	mov.b32 	%f493, %r1346;
	setp.eq.s32 	%p378, %r1678, 101;
	mov.b32 	%r1368, -1;
	vote.sync.ballot.b32 	%r1370, %p378, %r1368;
	and.b32  	%r1371, %r1370, %r1154;
	or.b32  	%r1372, %r1371, -2147483648;
	add.s32 	%r1373, %r1372, -1;
	not.b32 	%r1374, %r1372;
	and.b32  	%r1375, %r1374, %r1373;
	popc.b32 	%r69, %r1375;
	mov.b64 	{%r1350, %r1355}, %rd808;
	mov.b32 	%r1366, 1;
	// begin inline asm
	shfl.sync.down.b32 %r1349, %r1350, %r1366, %r69, %r1368;
	// end inline asm
	// begin inline asm
	shfl.sync.down.b32 %r1354, %r1355, %r1366, %r69, %r1368;
	// end inline asm
	// begin inline asm
	shfl.sync.down.b32 %r1359, %r1346, %r1366, %r69, %r1368;
	// end inline asm
	// begin inline asm
	shfl.sync.down.b32 %r1364, %r1365, %r1366, %r69, %r1368;
	// end inline asm
	setp.ge.s32 	%p380, %r1001, %r69;
	@%p380 bra 	$L__BB8_83;
	mov.b32 	%f399, %r1359;
	mov.b64 	%rd677, {%r1349, %r1354};
	add.s64 	%rd72, %rd808, %rd677;
	setp.eq.s64 	%p381, %rd808, 0;
	add.f32 	%f400, %f493, %f399;
	selp.f32 	%f493, %f400, %f493, %p381;
	mov.u64 	%rd808, %rd72;
$L__BB8_83:
	mov.b64 	{%r1377, %r1382}, %rd808;
	mov.b32 	%r1393, 2;
	mov.b32 	%r1395, -1;
	// begin inline asm
	shfl.sync.down.b32 %r1376, %r1377, %r1393, %r69, %r1395;
	// end inline asm
	// begin inline asm
	shfl.sync.down.b32 %r1381, %r1382, %r1393, %r69, %r1395;
	// end inline asm
	mov.b32 	%r1387, %f493;
	// begin inline asm
	shfl.sync.down.b32 %r1386, %r1387, %r1393, %r69, %r1395;
	// end inline asm
	// begin inline asm
	shfl.sync.down.b32 %r1391, %r1392, %r1393, %r69, %r1395;
	// end inline asm
	setp.gt.s32 	%p382, %r52, %r69;
	@%p382 bra 	$L__BB8_85;
	mov.b32 	%f401, %r1386;
	mov.b64 	%rd678, {%r1376, %r1381};
	add.s64 	%rd74, %rd808, %rd678;
	setp.eq.s64 	%p383, %rd808, 0;
	add.f32 	%f402, %f493, %f401;
	selp.f32 	%f493, %f402, %f493, %p383;
	mov.u64 	%rd808, %rd74;
$L__BB8_85:
	mov.b64 	{%r1397, %r1402}, %rd808;
	mov.b32 	%r1413, 4;
	mov.b32 	%r1415, -1;
	// begin inline asm
	shfl.sync.down.b32 %r1396, %r1397, %r1413, %r69, %r1415;
	// end inline asm
	// begin inline asm
	shfl.sync.down.b32 %r1401, %r1402, %r1413, %r69, %r1415;
	// end inline asm
	mov.b32 	%r1407, %f493;
	// begin inline asm
	shfl.sync.down.b32 %r1406, %r1407, %r1413, %r69, %r1415;
	// end inline asm
	// begin inline asm
	shfl.sync.down.b32 %r1411, %r1412, %r1413, %r69, %r1415;
	// end inline asm
	setp.gt.s32 	%p384, %r56, %r69;
	@%p384 bra 	$L__BB8_87;
	mov.b32 	%f403, %r1406;
	mov.b64 	%rd679, {%r1396, %r1401};
	add.s64 	%rd76, %rd808, %rd679;
	setp.eq.s64 	%p385, %rd808, 0;
	add.f32 	%f404, %f493, %f403;
	selp.f32 	%f493, %f404, %f493, %p385;
	mov.u64 	%rd808, %rd76;
$L__BB8_87:
	mov.b64 	{%r1417, %r1422}, %rd808;
	mov.b32 	%r1433, 8;
	mov.b32 	%r1435, -1;
	// begin inline asm
	shfl.sync.down.b32 %r1416, %r1417, %r1433, %r69, %r1435;
	// end inline asm
	// begin inline asm
	shfl.sync.down.b32 %r1421, %r1422, %r1433, %r69, %r1435;
	// end inline asm
	mov.b32 	%r1427, %f493;
	// begin inline asm
	shfl.sync.down.b32 %r1426, %r1427, %r1433, %r69, %r1435;
	// end inline asm
	// begin inline asm
	shfl.sync.down.b32 %r1431, %r1432, %r1433, %r69, %r1435;
	// end inline asm
	setp.gt.s32 	%p386, %r60, %r69;
	@%p386 bra 	$L__BB8_89;
	mov.b32 	%f405, %r1426;
	mov.b64 	%rd680, {%r1416, %r1421};
	add.s64 	%rd78, %rd808, %rd680;
	setp.eq.s64 	%p387, %rd808, 0;
	add.f32 	%f406, %f493, %f405;
	selp.f32 	%f493, %f406, %f493, %p387;
	mov.u64 	%rd808, %rd78;
$L__BB8_89:
	mov.b64 	{%r1437, %r1442}, %rd808;
	mov.b32 	%r1453, 16;
	mov.b32 	%r1455, -1;
	// begin inline asm
	shfl.sync.down.b32 %r1436, %r1437, %r1453, %r69, %r1455;
	// end inline asm
	// begin inline asm
	shfl.sync.down.b32 %r1441, %r1442, %r1453, %r69, %r1455;
	// end inline asm
	mov.b32 	%r1447, %f493;
	// begin inline asm
	shfl.sync.down.b32 %r1446, %r1447, %r1453, %r69, %r1455;
	// end inline asm
	// begin inline asm
	shfl.sync.down.b32 %r1451, %r1452, %r1453, %r69, %r1455;
	// end inline asm
	setp.gt.s32 	%p388, %r64, %r69;
	@%p388 bra 	$L__BB8_91;
	mov.b32 	%f407, %r1446;
	mov.b64 	%rd681, {%r1436, %r1441};
	add.s64 	%rd80, %rd808, %rd681;
	setp.eq.s64 	%p389, %rd808, 0;
	add.f32 	%f408, %f493, %f407;
	selp.f32 	%f493, %f408, %f493, %p389;
	mov.u64 	%rd808, %rd80;
$L__BB8_91:
	add.s64 	%rd82, %rd808, %rd802;
	setp.eq.s64 	%p390, %rd802, 0;
	add.f32 	%f409, %f487, %f493;
	selp.f32 	%f487, %f409, %f487, %p390;
	add.s32 	%r1679, %r1679, -32;
	mov.u64 	%rd802, %rd82;
	bra.uni 	$L__BB8_78;
$L__BB8_92:
	@%p320 bra 	$L__BB8_94;
	add.s64 	%rd623, %rd802, %rd52;
	setp.eq.s64 	%p340, %rd52, 0;
	add.f32 	%f387, %f33, %f487;
	selp.f32 	%f388, %f387, %f33, %p340;
	add.s64 	%rd621, %rd54, 512;
	mov.b32 	%r1265, %f388;
	mov.b32 	%r1266, 101;
	mov.b64 	%rd622, {%r1265, %r1266};
	// begin inline asm
	st.relaxed.gpu.v2.u64 [%rd621], {%rd622, %rd623};
	// end inline asm
	st.shared.u64 	[_ZN6thrust24THRUST_300001_SM_1000_NS8cuda_cub4core6detail5shmemE+168], %rd802;
	st.shared.f32 	[_ZN6thrust24THRUST_300001_SM_1000_NS8cuda_cub4core6detail5shmemE+176], %f487;
	st.shared.u64 	[_ZN6thrust24THRUST_300001_SM_1000_NS8cuda_cub4core6detail5shmemE+184], %rd623;
	st.shared.f32 	[_ZN6thrust24THRUST_300001_SM_1000_NS8cuda_cub4core6detail5shmemE+192], %f388;
$L__BB8_94:
	setp.ne.s32 	%p341, %r1001, 0;
	@%p341 bra 	$L__BB8_96;
	st.shared.u64 	[_ZN6thrust24THRUST_300001_SM_1000_NS8cuda_cub4core6detail5shmemE+136], %rd802;
	st.shared.f32 	[_ZN6thrust24THRUST_300001_SM_1000_NS8cuda_cub4core6detail5shmemE+144], %f487;
	mov.u64 	%rd812, %rd802;
	mov.f32 	%f497, %f487;
$L__BB8_96:
	setp.eq.s32 	%p342, %r23, 0;
	bar.sync 	0;
	@%p342 bra 	$L__BB8_98;
	ld.shared.f32 	%f389, [_ZN6thrust24THRUST_300001_SM_1000_NS8cuda_cub4core6detail5shmemE+144];
	ld.shared.u64 	%rd624, [_ZN6thrust24THRUST_300001_SM_1000_NS8cuda_cub4core6detail5shmemE+136];
	add.s64 	%rd84, %rd624, %rd812;
	setp.eq.s64 	%p343, %rd812, 0;
	add.f32 	%f390, %f497, %f389;
	selp.f32 	%f497, %f390, %f497, %p343;
	mov.u64 	%rd812, %rd84;
$L__BB8_98:
	setp.ne.s32 	%p344, %r34, %r35;
	setp.ne.s32 	%p345, %r33, %r34;
	setp.ne.s32 	%p346, %r32, %r33;
	setp.ne.s32 	%p347, %r31, %r32;
	setp.ne.s32 	%p348, %r30, %r31;
	setp.ne.s32 	%p349, %r29, %r30;
	setp.ne.s32 	%p350, %r28, %r29;
	setp.ne.s32 	%p351, %r1677, %r28;
	selp.u64 	%rd625, 1, 0, %p351;
	add.s64 	%rd86, %rd812, %rd625;
	add.f32 	%f391, %f497, %f21;
	selp.f32 	%f62, %f21, %f391, %p351;
	add.s64 	%rd87, %rd44, %rd812;
	add.f32 	%f392, %f62, %f22;
	selp.f32 	%f63, %f22, %f392, %p350;
	add.s64 	%rd88, %rd45, %rd812;
	add.f32 	%f393, %f63, %f23;
	selp.f32 	%f64, %f23, %f393, %p349;
	add.s64 	%rd89, %rd46, %rd812;
	add.f32 	%f394, %f64, %f24;
	selp.f32 	%f65, %f24, %f394, %p348;
	selp.u64 	%rd626, 1, 0, %p347;
	add.s64 	%rd90, %rd89, %rd626;
	add.f32 	%f395, %f65, %f25;
	selp.f32 	%f66, %f25, %f395, %p347;
	add.s64 	%rd91, %rd47, %rd812;
	add.f32 	%f396, %f66, %f26;
	selp.f32 	%f67, %f26, %f396, %p346;
	add.s64 	%rd92, %rd48, %rd812;
	add.f32 	%f397, %f67, %f27;
	selp.f32 	%f68, %f27, %f397, %p345;
	selp.u64 	%rd627, 1, 0, %p344;
	add.s64 	%rd93, %rd92, %rd627;
	add.f32 	%f398, %f68, %f28;
	selp.f32 	%f69, %f28, %f398, %p344;
	ld.shared.u64 	%rd94, [_ZN6thrust24THRUST_300001_SM_1000_NS8cuda_cub4core6detail5shmemE+200];
	ld.shared.u64 	%rd95, [_ZN6thrust24THRUST_300001_SM_1000_NS8cuda_cub4core6detail5shmemE+168];
	setp.lt.s64 	%p352, %rd94, 257;
	@%p352 bra 	$L__BB8_124;
	setp.eq.s32 	%p362, %r1677, %r28;
	bar.sync 	0;
	@%p362 bra 	$L__BB8_101;
	cvt.u32.u64 	%r1267, %rd95;
	cvt.u32.u64 	%r1268, %rd812;
	sub.s32 	%r1269, %r1268, %r1267;
	shl.b32 	%r1270, %r1269, 3;
	mov.u32 	%r1271, _ZN6thrust24THRUST_300001_SM_1000_NS8cuda_cub4core6detail5shmemE;
	add.s32 	%r1272, %r1271, %r1270;
	mov.b32 	%r1273, %f497;
	st.shared.v2.u32 	[%r1272], {%r1677, %r1273};
$L__BB8_101:
	setp.eq.s32 	%p363, %r28, %r29;
	@%p363 bra 	$L__BB8_103;
	cvt.u32.u64 	%r1274, %rd95;
	cvt.u32.u64 	%r1275, %rd86;
	sub.s32 	%r1276, %r1275, %r1274;
	shl.b32 	%r1277, %r1276, 3;
	mov.u32 	%r1278, _ZN6thrust24THRUST_300001_SM_1000_NS8cuda_cub4core6detail5shmemE;
	add.s32 	%r1279, %r1278, %r1277;
	mov.b32 	%r1280, %f62;
	st.shared.v2.u32 	[%r1279], {%r28, %r1280};
$L__BB8_103:
	setp.eq.s32 	%p364, %r29, %r30;
	@%p364 bra 	$L__BB8_105;
	cvt.u32.u64 	%r1281, %rd95;
	cvt.u32.u64 	%r1282, %rd87;
	sub.s32 	%r1283, %r1282, %r1281;
	shl.b32 	%r1284, %r1283, 3;
	mov.u32 	%r1285, _ZN6thrust24THRUST_300001_SM_1000_NS8cuda_cub4core6detail5shmemE;
	add.s32 	%r1286, %r1285, %r1284;
	mov.b32 	%r1287, %f63;
	st.shared.v2.u32 	[%r1286], {%r29, %r1287};
$L__BB8_105:
	setp.eq.s32 	%p365, %r30, %r31;
	@%p365 bra 	$L__BB8_107;
	cvt.u32.u64 	%r1288, %rd95;
	cvt.u32.u64 	%r1289, %rd88;
	sub.s32 	%r1290, %r1289, %r1288;
	shl.b32 	%r1291, %r1290, 3;
	mov.u32 	%r1292, _ZN6thrust24THRUST_300001_SM_1000_NS8cuda_cub4core6detail5shmemE;
	add.s32 	%r1293, %r1292, %r1291;
	mov.b32 	%r1294, %f64;
	st.shared.v2.u32 	[%r1293], {%r30, %r1294};
$L__BB8_107:
	setp.eq.s32 	%p366, %r31, %r32;
	@%p366 bra 	$L__BB8_109;
	cvt.u32.u64 	%r1295, %rd95;
	cvt.u32.u64 	%r1296, %rd89;
	sub.s32 	%r1297, %r1296, %r1295;
	shl.b32 	%r1298, %r1297, 3;
	mov.u32 	%r1299, _ZN6thrust24THRUST_300001_SM_1000_NS8cuda_cub4core6detail5shmemE;
	add.s32 	%r1300, %r1299, %r1298;
	mov.b32 	%r1301, %f65;
	st.shared.v2.u32 	[%r1300], {%r31, %r1301};
$L__BB8_109:
	setp.eq.s32 	%p367, %r32, %r33;
	@%p367 bra 	$L__BB8_111;
	cvt.u32.u64 	%r1302, %rd95;
	cvt.u32.u64 	%r1303, %rd90;
	sub.s32 	%r1304, %r1303, %r1302;
	shl.b32 	%r1305, %r1304, 3;
	mov.u32 	%r1306, _ZN6thrust24THRUST_300001_SM_1000_NS8cuda_cub4core6detail5shmemE;
	add.s32 	%r1307, %r1306, %r1305;
	mov.b32 	%r1308, %f66;
	st.shared.v2.u32 	[%r1307], {%r32, %r1308};
$L__BB8_111:
	setp.eq.s32 	%p368, %r33, %r34;
	@%p368 bra 	$L__BB8_113;
	cvt.u32.u64 	%r1309, %rd95;
	cvt.u32.u64 	%r1310, %rd91;
	sub.s32 	%r1311, %r1310, %r1309;
	shl.b32 	%r1312, %r1311, 3;
	mov.u32 	%r1313, _ZN6thrust24THRUST_300001_SM_1000_NS8cuda_cub4core6detail5shmemE;
	add.s32 	%r1314, %r1313, %r1312;
	mov.b32 	%r1315, %f67;
	st.shared.v2.u32 	[%r1314], {%r33, %r1315};
$L__BB8_113:
	setp.eq.s32 	%p369, %r34, %r35;
	@%p369 bra 	$L__BB8_115;
	cvt.u32.u64 	%r1316, %rd95;
	cvt.u32.u64 	%r1317, %rd92;
	sub.s32 	%r1318, %r1317, %r1316;
	shl.b32 	%r1319, %r1318, 3;
	mov.u32 	%r1320, _ZN6thrust24THRUST_300001_SM_1000_NS8cuda_cub4core6detail5shmemE;
	add.s32 	%r1321, %r1320, %r1319;
	mov.b32 	%r1322, %f68;
	st.shared.v2.u32 	[%r1321], {%r34, %r1322};
$L__BB8_115:
	setp.eq.s32 	%p370, %r35, %r36;
	@%p370 bra 	$L__BB8_117;
	cvt.u32.u64 	%r1323, %rd95;
	cvt.u32.u64 	%r1324, %rd93;
	sub.s32 	%r1325, %r1324, %r1323;
	shl.b32 	%r1326, %r1325, 3;
	mov.u32 	%r1327, _ZN6thrust24THRUST_300001_SM_1000_NS8cuda_cub4core6detail5shmemE;
	add.s32 	%r1328, %r1327, %r1326;
	mov.b32 	%r1329, %f69;
	st.shared.v2.u32 	[%r1328], {%r35, %r1329};
$L__BB8_117:
	bar.sync 	0;
	cvt.u64.u32 	%rd818, %r23;
	setp.le.u64 	%p371, %rd94, %rd818;
	@%p371 bra 	$L__BB8_362;
	not.b64 	%rd655, %rd818;
	add.s64 	%rd97, %rd94, %rd655;
	shr.u64 	%rd656, %rd97, 8;
	add.s64 	%rd657, %rd656, 1;
	and.b64  	%rd814, %rd657, 3;
	and.b64  	%rd658, %rd97, 768;
	setp.eq.s64 	%p372, %rd658, 768;
	@%p372 bra 	$L__BB8_121;
	add.s64 	%rd659, %rd95, %rd818;
	shl.b64 	%rd660, %rd659, 2;
	add.s64 	%rd816, %rd5, %rd660;
	add.s64 	%rd815, %rd4, %rd660;
	shl.b32 	%r1330, %r23, 3;
	mov.u32 	%r1331, _ZN6thrust24THRUST_300001_SM_1000_NS8cuda_cub4core6detail5shmemE;
	add.s32 	%r1680, %r1331, %r1330;
	shl.b64 	%rd661, %rd814, 8;
	add.s64 	%rd818, %rd661, %rd818;
$L__BB8_120:
	.pragma "nounroll";
	ld.shared.v2.u32 	{%r1332, %r1333}, [%r1680];
	st.global.u32 	[%rd815], %r1332;
	st.global.u32 	[%rd816], %r1333;
	add.s64 	%rd816, %rd816, 1024;
	add.s64 	%rd815, %rd815, 1024;
	add.s32 	%r1680, %r1680, 2048;
	add.s64 	%rd814, %rd814, -1;
	setp.ne.s64 	%p373, %rd814, 0;
	@%p373 bra 	$L__BB8_120;
$L__BB8_121:
	setp.lt.u64 	%p374, %rd97, 768;
	@%p374 bra 	$L__BB8_362;
	mov.u32 	%r1336, _ZN6thrust24THRUST_300001_SM_1000_NS8cuda_cub4core6detail5shmemE;
$L__BB8_123:
	cvt.u32.u64 	%r1334, %rd818;
	add.s64 	%rd662, %rd818, %rd95;
	shl.b32 	%r1335, %r1334, 3;
	add.s32 	%r1337, %r1336, %r1335;
	ld.shared.v2.u32 	{%r1338, %r1339}, [%r1337];
	shl.b64 	%rd663, %rd662, 2;
	add.s64 	%rd664, %rd4, %rd663;
	st.global.u32 	[%rd664], %r1338;
	add.s64 	%rd665, %rd5, %rd663;
	st.global.u32 	[%rd665], %r1339;
	and.b64  	%rd666, %rd818, 4294967295;
	add.s64 	%rd667, %rd95, %rd666;
	ld.shared.v2.u32 	{%r1340, %r1341}, [%r1337+2048];
	shl.b64 	%rd668, %rd667, 2;
	add.s64 	%rd669, %rd4, %rd668;
	st.global.u32 	[%rd669+1024], %r1340;
	add.s64 	%rd670, %rd5, %rd668;
	st.global.u32 	[%rd670+1024], %r1341;
	ld.shared.v2.u32 	{%r1342, %r1343}, [%r1337+4096];
	st.global.u32 	[%rd669+2048], %r1342;
	st.global.u32 	[%rd670+2048], %r1343;
	ld.shared.v2.u32 	{%r1344, %r1345}, [%r1337+6144];
	st.global.u32 	[%rd669+3072], %r1344;
	st.global.u32 	[%rd670+3072], %r1345;
	add.s64 	%rd671, %rd818, 1024;
	and.b64  	%rd818, %rd671, 4294967295;
	setp.gt.u64 	%p375, %rd94, %rd818;
	@%p375 bra 	$L__BB8_123;
	bra.uni 	$L__BB8_362;
$L__BB8_124:
	setp.eq.s32 	%p353, %r1677, %r28;
	@%p353 bra 	$L__BB8_126;
	shl.b64 	%rd628, %rd812, 2;
	add.s64 	%rd629, %rd4, %rd628;
	st.global.u32 	[%rd629], %r1677;
	add.s64 	%rd630, %rd5, %rd628;
	st.global.f32 	[%rd630], %f497;
$L__BB8_126:
	setp.eq.s32 	%p354, %r28, %r29;
	@%p354 bra 	$L__BB8_128;
	shl.b64 	%rd631, %rd86, 2;
	add.s64 	%rd632, %rd4, %rd631;
	st.global.u32 	[%rd632], %r28;
	add.s64 	%rd633, %rd5, %rd631;
	st.global.f32 	[%rd633], %f62;
$L__BB8_128:
	setp.eq.s32 	%p355, %r29, %r30;
	@%p355 bra 	$L__BB8_130;
	shl.b64 	%rd634, %rd87, 2;
	add.s64 	%rd635, %rd4, %rd634;
	st.global.u32 	[%rd635], %r29;
	add.s64 	%rd636, %rd5, %rd634;
	st.global.f32 	[%rd636], %f63;
$L__BB8_130:
	setp.eq.s32 	%p356, %r30, %r31;
	@%p356 bra 	$L__BB8_132;
	shl.b64 	%rd637, %rd88, 2;
	add.s64 	%rd638, %rd4, %rd637;
	st.global.u32 	[%rd638], %r30;
	add.s64 	%rd639, %rd5, %rd637;
	st.global.f32 	[%rd639], %f64;
$L__BB8_132:
	setp.eq.s32 	%p357, %r31, %r32;
	@%p357 bra 	$L__BB8_134;
	shl.b64 	%rd640, %rd89, 2;
	add.s64 	%rd641, %rd4, %rd640;
	st.global.u32 	[%rd641], %r31;
	add.s64 	%rd642, %rd5, %rd640;
	st.global.f32 	[%rd642], %f65;
$L__BB8_134:
	setp.eq.s32 	%p358, %r32, %r33;
	@%p358 bra 	$L__BB8_136;
	shl.b64 	%rd643, %rd90, 2;
	add.s64 	%rd644, %rd4, %rd643;
	st.global.u32 	[%rd644], %r32;
	add.s64 	%rd645, %rd5, %rd643;
	st.global.f32 	[%rd645], %f66;
$L__BB8_136:
	setp.eq.s32 	%p359, %r33, %r34;
	@%p359 bra 	$L__BB8_138;
	shl.b64 	%rd646, %rd91, 2;
	add.s64 	%rd647, %rd4, %rd646;
	st.global.u32 	[%rd647], %r33;
	add.s64 	%rd648, %rd5, %rd646;
	st.global.f32 	[%rd648], %f67;
$L__BB8_138:
	setp.eq.s32 	%p360, %r34, %r35;
	@%p360 bra 	$L__BB8_140;
	shl.b64 	%rd649, %rd92, 2;
	add.s64 	%rd650, %rd4, %rd649;
	st.global.u32 	[%rd650], %r34;
	add.s64 	%rd651, %rd5, %rd649;
	st.global.f32 	[%rd651], %f68;
$L__BB8_140:
	setp.eq.s32 	%p361, %r35, %r36;
	@%p361 bra 	$L__BB8_362;
	shl.b64 	%rd652, %rd93, 2;
	add.s64 	%rd653, %rd4, %rd652;
	st.global.u32 	[%rd653], %r35;
	add.s64 	%rd654, %rd5, %rd652;
	st.global.f32 	[%rd654], %f69;
	bra.uni 	$L__BB8_362;
$L__BB8_142:
	setp.lt.s64 	%p13, %rd7, 1;
	@%p13 bra 	$L__BB8_362;
	setp.ne.s32 	%p14, %r1, 0;
	@%p14 bra 	$L__BB8_232;
	cvt.u32.u64 	%r89, %rd220;
	shl.b64 	%rd404, %rd6, 2;
	add.s64 	%rd403, %rd2, %rd404;
	// begin inline asm
	ld.global.nc.u32 %r1689, [%rd403];
	// end inline asm
	mov.u32 	%r91, %tid.x;
	and.b32  	%r759, %r91, 31;
	and.b32  	%r760, %r91, 992;
	mul.lo.s32 	%r761, %r760, 9;
	or.b32  	%r92, %r761, %r759;
	setp.ge.s32 	%p169, %r92, %r89;
	shl.b32 	%r93, %r92, 2;
	cvt.u64.u32 	%rd405, %r93;
	add.s64 	%rd111, %rd403, %rd405;
	mov.u32 	%r1681, %r1689;
	@%p169 bra 	$L__BB8_146;
	// begin inline asm
	ld.global.nc.u32 %r1681, [%rd111];
	// end inline asm
$L__BB8_146:
	add.s32 	%r96, %r92, 32;
	setp.ge.s32 	%p170, %r96, %r89;
	mov.u32 	%r1682, %r1689;
	@%p170 bra 	$L__BB8_148;
	add.s64 	%rd407, %rd111, 128;
	// begin inline asm
	ld.global.nc.u32 %r1682, [%rd407];
	// end inline asm
$L__BB8_148:
	add.s32 	%r99, %r92, 64;
	setp.ge.s32 	%p171, %r99, %r89;
	mov.u32 	%r1683, %r1689;
	@%p171 bra 	$L__BB8_150;
	add.s64 	%rd408, %rd111, 256;
	// begin inline asm
	ld.global.nc.u32 %r1683, [%rd408];
	// end inline asm
$L__BB8_150:
	add.s32 	%r102, %r92, 96;
	setp.ge.s32 	%p172, %r102, %r89;
	mov.u32 	%r1684, %r1689;
	@%p172 bra 	$L__BB8_152;
	add.s64 	%rd409, %rd111, 384;
	// begin inline asm
	ld.global.nc.u32 %r1684, [%rd409];
	// end inline asm
$L__BB8_152:
	add.s32 	%r105, %r92, 128;
	setp.ge.s32 	%p173, %r105, %r89;
	mov.u32 	%r1685, %r1689;
	@%p173 bra 	$L__BB8_154;
	add.s64 	%rd410, %rd111, 512;
	// begin inline asm
	ld.global.nc.u32 %r1685, [%rd410];
	// end inline asm
$L__BB8_154:
	add.s32 	%r108, %r92, 160;
	setp.ge.s32 	%p174, %r108, %r89;
	mov.u32 	%r1686, %r1689;
	@%p174 bra 	$L__BB8_156;
	add.s64 	%rd411, %rd111, 640;
	// begin inline asm
	ld.global.nc.u32 %r1686, [%rd411];
	// end inline asm
$L__BB8_156:
	add.s32 	%r111, %r92, 192;
	setp.ge.s32 	%p175, %r111, %r89;
	mov.u32 	%r1687, %r1689;
	@%p175 bra 	$L__BB8_158;
	add.s64 	%rd412, %rd111, 768;
	// begin inline asm
	ld.global.nc.u32 %r1687, [%rd412];
	// end inline asm
$L__BB8_158:
	add.s32 	%r114, %r92, 224;
	setp.ge.s32 	%p176, %r114, %r89;
	mov.u32 	%r1688, %r1689;
	@%p176 bra 	$L__BB8_160;
	add.s64 	%rd413, %rd111, 896;
	// begin inline asm
	ld.global.nc.u32 %r1688, [%rd413];
	// end inline asm
$L__BB8_160:
	add.s32 	%r117, %r92, 256;
	setp.ge.s32 	%p177, %r117, %r89;
	@%p177 bra 	$L__BB8_162;
	add.s64 	%rd414, %rd111, 1024;
	// begin inline asm
	ld.global.nc.u32 %r1689, [%rd414];
	// end inline asm
$L__BB8_162:
	setp.ge.s32 	%p178, %r92, %r89;
	// begin inline asm
	mov.u32 %r771, %laneid;
	// end inline asm
	shr.u32 	%r121, %r91, 5;
	mad.lo.s32 	%r773, %r121, 288, %r771;
	shl.b32 	%r774, %r773, 2;
	mov.u32 	%r775, _ZN6thrust24THRUST_300001_SM_1000_NS8cuda_cub4core6detail5shmemE;
	add.s32 	%r122, %r775, %r774;
	st.shared.u32 	[%r122], %r1681;
	st.shared.u32 	[%r122+128], %r1682;
	st.shared.u32 	[%r122+256], %r1683;
	st.shared.u32 	[%r122+384], %r1684;
	st.shared.u32 	[%r122+512], %r1685;
	st.shared.u32 	[%r122+640], %r1686;
	st.shared.u32 	[%r122+768], %r1687;
	st.shared.u32 	[%r122+896], %r1688;
	st.shared.u32 	[%r122+1024], %r1689;
	bar.warp.sync 	-1;
	shl.b32 	%r776, %r771, 5;
	add.s32 	%r123, %r122, %r776;
	ld.shared.u32 	%r124, [%r123];
	ld.shared.u32 	%r125, [%r123+4];
	ld.shared.u32 	%r126, [%r123+8];
	ld.shared.u32 	%r127, [%r123+12];
	ld.shared.u32 	%r128, [%r123+16];
	ld.shared.u32 	%r129, [%r123+20];
	ld.shared.u32 	%r130, [%r123+24];
	ld.shared.u32 	%r131, [%r123+28];
	ld.shared.u32 	%r132, [%r123+32];
	bar.sync 	0;
	add.s64 	%rd415, %rd3, %rd404;
	// begin inline asm
	ld.global.nc.u32 %r1698, [%rd415];
	// end inline asm
	add.s64 	%rd112, %rd415, %rd405;
	mov.u32 	%r1690, %r1698;
	@%p178 bra 	$L__BB8_164;
	// begin inline asm
	ld.global.nc.u32 %r1690, [%rd112];
	// end inline asm
$L__BB8_164:
	setp.ge.s32 	%p179, %r96, %r89;
	mov.u32 	%r1691, %r1698;
	@%p179 bra 	$L__BB8_166;
	add.s64 	%rd419, %rd112, 128;
	// begin inline asm
	ld.global.nc.u32 %r1691, [%rd419];
	// end inline asm
$L__BB8_166:
	setp.ge.s32 	%p180, %r99, %r89;
	mov.u32 	%r1692, %r1698;
	@%p180 bra 	$L__BB8_168;
	add.s64 	%rd420, %rd112, 256;
	// begin inline asm
	ld.global.nc.u32 %r1692, [%rd420];
	// end inline asm
$L__BB8_168:
	setp.ge.s32 	%p181, %r102, %r89;
	mov.u32 	%r1693, %r1698;
	@%p181 bra 	$L__BB8_170;
	add.s64 	%rd421, %rd112, 384;
	// begin inline asm
	ld.global.nc.u32 %r1693, [%rd421];
	// end inline asm
$L__BB8_170:
	setp.ge.s32 	%p182, %r105, %r89;
	mov.u32 	%r1694, %r1698;
	@%p182 bra 	$L__BB8_172;
	add.s64 	%rd422, %rd112, 512;
	// begin inline asm
	ld.global.nc.u32 %r1694, [%rd422];
	// end inline asm
$L__BB8_172:
	setp.ge.s32 	%p183, %r108, %r89;
	mov.u32 	%r1695, %r1698;
	@%p183 bra 	$L__BB8_174;
	add.s64 	%rd423, %rd112, 640;
	// begin inline asm
	ld.global.nc.u32 %r1695, [%rd423];
	// end inline asm
$L__BB8_174:
	setp.ge.s32 	%p184, %r111, %r89;
	mov.u32 	%r1696, %r1698;
	@%p184 bra 	$L__BB8_176;
	add.s64 	%rd424, %rd112, 768;
	// begin inline asm
	ld.global.nc.u32 %r1696, [%rd424];
	// end inline asm
$L__BB8_176:
	setp.ge.s32 	%p185, %r114, %r89;
	mov.u32 	%r1697, %r1698;
	@%p185 bra 	$L__BB8_178;
	add.s64 	%rd425, %rd112, 896;
	// begin inline asm
	ld.global.nc.u32 %r1697, [%rd425];
	// end inline asm
$L__BB8_178:
	setp.ge.s32 	%p186, %r117, %r89;
	@%p186 bra 	$L__BB8_180;
	add.s64 	%rd426, %rd112, 1024;
	// begin inline asm
	ld.global.nc.u32 %r1698, [%rd426];
	// end inline asm
$L__BB8_180:
	st.shared.u32 	[%r122], %r1690;
	st.shared.u32 	[%r122+128], %r1691;
	st.shared.u32 	[%r122+256], %r1692;
	st.shared.u32 	[%r122+384], %r1693;
	st.shared.u32 	[%r122+512], %r1694;
	st.shared.u32 	[%r122+640], %r1695;
	st.shared.u32 	[%r122+768], %r1696;
	st.shared.u32 	[%r122+896], %r1697;
	st.shared.u32 	[%r122+1024], %r1698;
	bar.warp.sync 	-1;
	ld.shared.f32 	%f70, [%r123];
	ld.shared.f32 	%f71, [%r123+4];
	ld.shared.f32 	%f72, [%r123+8];
	ld.shared.f32 	%f73, [%r123+12];
	ld.shared.f32 	%f74, [%r123+16];
	ld.shared.f32 	%f75, [%r123+20];
	ld.shared.f32 	%f76, [%r123+24];
	ld.shared.f32 	%f77, [%r123+28];
	ld.shared.f32 	%f78, [%r123+32];
	bar.sync 	0;
	shl.b32 	%r787, %r91, 2;
	add.s32 	%r789, %r775, %r787;
	add.s32 	%r152, %r789, 1240;
	st.shared.u32 	[%r789+1240], %r132;
	bar.sync 	0;
	setp.eq.s32 	%p187, %r91, 0;
	mov.b64 	%rd819, 1;
	@%p187 bra 	$L__BB8_182;
	ld.shared.u32 	%r1699, [%r152+-4];
	setp.ne.s32 	%p188, %r1699, %r124;
	selp.u64 	%rd819, 1, 0, %p188;
$L__BB8_182:
	setp.eq.s32 	%p189, %r91, 0;
	setp.ne.s32 	%p190, %r124, %r125;
	setp.ne.s32 	%p191, %r125, %r126;
	setp.ne.s32 	%p192, %r126, %r127;
	setp.ne.s32 	%p193, %r127, %r128;
	setp.ne.s32 	%p194, %r128, %r129;
	setp.ne.s32 	%p195, %r129, %r130;
	setp.ne.s32 	%p196, %r130, %r131;
	setp.ne.s32 	%p197, %r131, %r132;
	mul.lo.s32 	%r910, %r91, 9;
	cvt.u64.u32 	%rd428, %r910;
	setp.eq.s64 	%p198, %rd7, %rd428;
	selp.u64 	%rd429, 1, 0, %p198;
	selp.b64 	%rd430, %rd429, %rd819, %p198;
	selp.b64 	%rd115, %rd429, %rd430, %p189;
	add.s32 	%r911, %r910, 1;
	cvt.u64.u32 	%rd431, %r911;
	setp.eq.s64 	%p199, %rd7, %rd431;
	or.pred  	%p200, %p199, %p190;
	selp.u64 	%rd432, 1, 0, %p200;
	add.s32 	%r912, %r910, 2;
	cvt.u64.u32 	%rd433, %r912;
	setp.eq.s64 	%p201, %rd7, %rd433;
	or.pred  	%p1, %p201, %p191;
	selp.u64 	%rd434, 1, 0, %p1;
	add.s32 	%r913, %r910, 3;
	cvt.u64.u32 	%rd435, %r913;
	setp.eq.s64 	%p202, %rd7, %rd435;
	or.pred  	%p2, %p202, %p192;
	selp.u64 	%rd436, 1, 0, %p2;
	add.s32 	%r914, %r910, 4;
	cvt.u64.u32 	%rd437, %r914;
	setp.eq.s64 	%p203, %rd7, %rd437;
	or.pred  	%p3, %p203, %p193;
	selp.u64 	%rd438, 1, 0, %p3;
	add.s32 	%r915, %r910, 5;
	cvt.u64.u32 	%rd439, %r915;
	setp.eq.s64 	%p204, %rd7, %rd439;
	or.pred  	%p205, %p204, %p194;
	selp.u64 	%rd440, 1, 0, %p205;
	add.s32 	%r916, %r910, 6;
	cvt.u64.u32 	%rd441, %r916;
	setp.eq.s64 	%p206, %rd7, %rd441;
	or.pred  	%p4, %p206, %p195;
	selp.u64 	%rd442, 1, 0, %p4;
	add.s32 	%r917, %r910, 7;
	cvt.u64.u32 	%rd443, %r917;
	setp.eq.s64 	%p207, %rd7, %rd443;
	or.pred  	%p5, %p207, %p196;
	selp.u64 	%rd444, 1, 0, %p5;
	add.s32 	%r918, %r910, 8;
	cvt.u64.u32 	%rd445, %r918;
	setp.eq.s64 	%p208, %rd7, %rd445;
	or.pred  	%p209, %p208, %p197;
	selp.u64 	%rd446, 1, 0, %p209;
	add.s64 	%rd116, %rd115, %rd432;
	add.f32 	%f236, %f70, %f71;
	selp.f32 	%f237, %f71, %f236, %p200;
	add.s64 	%rd117, %rd116, %rd434;
	add.f32 	%f238, %f237, %f72;
	selp.f32 	%f239, %f72, %f238, %p1;
	add.s64 	%rd118, %rd117, %rd436;
	add.f32 	%f240, %f239, %f73;
	selp.f32 	%f241, %f73, %f240, %p2;
	add.s64 	%rd119, %rd118, %rd438;
	add.f32 	%f242, %f241, %f74;
	selp.f32 	%f243, %f74, %f242, %p3;
	add.s64 	%rd120, %rd119, %rd440;
	add.f32 	%f244, %f243, %f75;
	selp.f32 	%f245, %f75, %f244, %p205;
	add.s64 	%rd121, %rd120, %rd442;
	add.f32 	%f246, %f245, %f76;
	selp.f32 	%f247, %f76, %f246, %p4;
	add.s64 	%rd122, %rd121, %rd444;
	add.f32 	%f248, %f247, %f77;
	selp.f32 	%f249, %f77, %f248, %p5;
	add.s64 	%rd447, %rd122, %rd446;
	mov.b64 	{%r791, %r796}, %rd447;
	add.f32 	%f250, %f249, %f78;
	selp.f32 	%f251, %f78, %f250, %p209;
	mov.b32 	%r907, 1;
	mov.b32 	%r908, 0;
	mov.b32 	%r909, -1;
	// begin inline asm
	shfl.sync.up.b32 %r790, %r791, %r907, %r908, %r909;
	// end inline asm
	// begin inline asm
	shfl.sync.up.b32 %r795, %r796, %r907, %r908, %r909;
	// end inline asm
	mov.b64 	%rd448, {%r790, %r795};
	mov.b32 	%r801, %f251;
	// begin inline asm
	shfl.sync.up.b32 %r800, %r801, %r907, %r908, %r909;
	// end inline asm
	mov.b32 	%f252, %r800;
	// begin inline asm
	shfl.sync.up.b32 %r805, %r806, %r907, %r908, %r909;
	// end inline asm
	setp.eq.s64 	%p210, %rd447, 0;
	add.f32 	%f253, %f251, %f252;
	selp.f32 	%f254, %f253, %f251, %p210;
	setp.lt.s32 	%p211, %r771, 1;
	selp.b64 	%rd449, 0, %rd448, %p211;
	add.s64 	%rd450, %rd449, %rd447;
	mov.b64 	{%r811, %r816}, %rd450;
	selp.f32 	%f255, %f251, %f254, %p211;
	mov.b32 	%r827, 2;
	// begin inline asm
	shfl.sync.up.b32 %r810, %r811, %r827, %r908, %r909;
	// end inline asm
	// begin inline asm
	shfl.sync.up.b32 %r815, %r816, %r827, %r908, %r909;
	// end inline asm
	mov.b64 	%rd451, {%r810, %r815};
	mov.b32 	%r821, %f255;
	// begin inline asm
	shfl.sync.up.b32 %r820, %r821, %r827, %r908, %r909;
	// end inline asm
	mov.b32 	%f256, %r820;
	// begin inline asm
	shfl.sync.up.b32 %r825, %r826, %r827, %r908, %r909;
	// end inline asm
	setp.eq.s64 	%p212, %rd450, 0;
	add.f32 	%f257, %f255, %f256;
	selp.f32 	%f258, %f257, %f255, %p212;
	setp.lt.s32 	%p213, %r771, 2;
	selp.b64 	%rd452, 0, %rd451, %p213;
	add.s64 	%rd453, %rd452, %rd450;
	mov.b64 	{%r831, %r836}, %rd453;
	selp.f32 	%f259, %f255, %f258, %p213;
	mov.b32 	%r847, 4;
	// begin inline asm
	shfl.sync.up.b32 %r830, %r831, %r847, %r908, %r909;
	// end inline asm
	// begin inline asm
	shfl.sync.up.b32 %r835, %r836, %r847, %r908, %r909;
	// end inline asm
	mov.b64 	%rd454, {%r830, %r835};
	mov.b32 	%r841, %f259;
	// begin inline asm
	shfl.sync.up.b32 %r840, %r841, %r847, %r908, %r909;
	// end inline asm
	mov.b32 	%f260, %r840;
	// begin inline asm
	shfl.sync.up.b32 %r845, %r846, %r847, %r908, %r909;
	// end inline asm
	setp.eq.s64 	%p214, %rd453, 0;
	add.f32 	%f261, %f259, %f260;
	selp.f32 	%f262, %f261, %f259, %p214;
	setp.lt.s32 	%p215, %r771, 4;
	selp.b64 	%rd455, 0, %rd454, %p215;
	add.s64 	%rd456, %rd455, %rd453;
	mov.b64 	{%r851, %r856}, %rd456;
	selp.f32 	%f263, %f259, %f262, %p215;
	mov.b32 	%r867, 8;
	// begin inline asm
	shfl.sync.up.b32 %r850, %r851, %r867, %r908, %r909;
	// end inline asm
	// begin inline asm
	shfl.sync.up.b32 %r855, %r856, %r867, %r908, %r909;
	// end inline asm
	mov.b64 	%rd457, {%r850, %r855};
	mov.b32 	%r861, %f263;
	// begin inline asm
	shfl.sync.up.b32 %r860, %r861, %r867, %r908, %r909;
	// end inline asm
	mov.b32 	%f264, %r860;
	// begin inline asm
	shfl.sync.up.b32 %r865, %r866, %r867, %r908, %r909;
	// end inline asm
	setp.eq.s64 	%p216, %rd456, 0;
	add.f32 	%f265, %f263, %f264;
	selp.f32 	%f266, %f265, %f263, %p216;
	setp.lt.s32 	%p217, %r771, 8;
	selp.b64 	%rd458, 0, %rd457, %p217;
	add.s64 	%rd459, %rd458, %rd456;
	mov.b64 	{%r871, %r876}, %rd459;
	selp.f32 	%f267, %f263, %f266, %p217;
	mov.b32 	%r887, 16;
	// begin inline asm
	shfl.sync.up.b32 %r870, %r871, %r887, %r908, %r909;
	// end inline asm
	// begin inline asm
	shfl.sync.up.b32 %r875, %r876, %r887, %r908, %r909;
	// end inline asm
	mov.b64 	%rd460, {%r870, %r875};
	mov.b32 	%r881, %f267;
	// begin inline asm
	shfl.sync.up.b32 %r880, %r881, %r887, %r908, %r909;
	// end inline asm
	mov.b32 	%f268, %r880;
	// begin inline asm
	shfl.sync.up.b32 %r885, %r886, %r887, %r908, %r909;
	// end inline asm
	setp.eq.s64 	%p218, %rd459, 0;
	add.f32 	%f269, %f267, %f268;
	selp.f32 	%f79, %f269, %f267, %p218;
	setp.lt.s32 	%p219, %r771, 16;
	selp.b64 	%rd461, 0, %rd460, %p219;
	add.s64 	%rd123, %rd461, %rd459;
	mov.b64 	{%r891, %r896}, %rd123;
	selp.f32 	%f270, %f267, %f79, %p219;
	// begin inline asm
	shfl.sync.up.b32 %r890, %r891, %r907, %r908, %r909;
	// end inline asm
	// begin inline asm
	shfl.sync.up.b32 %r895, %r896, %r907, %r908, %r909;
	// end inline asm
	mov.b32 	%r901, %f270;
	// begin inline asm
	shfl.sync.up.b32 %r900, %r901, %r907, %r908, %r909;
	// end inline asm
	// begin inline asm
	shfl.sync.up.b32 %r905, %r906, %r907, %r908, %r909;
	// end inline asm
	setp.ne.s32 	%p220, %r771, 31;
	@%p220 bra 	$L__BB8_184;
	shl.b32 	%r919, %r121, 4;
	mov.u32 	%r920, _ZN6thrust24THRUST_300001_SM_1000_NS8cuda_cub4core6detail5shmemE;
	add.s32 	%r921, %r920, %r919;
	st.shared.u64 	[%r921], %rd123;
	st.shared.f32 	[%r921+8], %f79;
$L__BB8_184:
	mov.b64 	%rd462, {%r890, %r895};
	mov.b32 	%f271, %r900;
	bar.sync 	0;
	ld.shared.u64 	%rd463, [_ZN6thrust24THRUST_300001_SM_1000_NS8cuda_cub4core6detail5shmemE];
	ld.shared.f32 	%f272, [_ZN6thrust24THRUST_300001_SM_1000_NS8cuda_cub4core6detail5shmemE+8];
	ld.shared.u64 	%rd464, [_ZN6thrust24THRUST_300001_SM_1000_NS8cuda_cub4core6detail5shmemE+16];
	ld.shared.f32 	%f273, [_ZN6thrust24THRUST_300001_SM_1000_NS8cuda_cub4core6detail5shmemE+24];
	add.s64 	%rd465, %rd464, %rd463;
	setp.eq.s64 	%p221, %rd464, 0;
	add.f32 	%f274, %f272, %f273;
	selp.f32 	%f275, %f274, %f273, %p221;
	setp.eq.s32 	%p222, %r121, 2;
	selp.b64 	%rd466, %rd465, %rd463, %p222;
	selp.f32 	%f276, %f275, %f272, %p222;
	ld.shared.u64 	%rd467, [_ZN6thrust24THRUST_300001_SM_1000_NS8cuda_cub4core6detail5shmemE+32];
	ld.shared.f32 	%f277, [_ZN6thrust24THRUST_300001_SM_1000_NS8cuda_cub4core6detail5shmemE+40];
	add.s64 	%rd468, %rd467, %rd465;
	setp.eq.s64 	%p223, %rd467, 0;
	add.f32 	%f278, %f275, %f277;
	selp.f32 	%f279, %f278, %f277, %p223;
	setp.eq.s32 	%p224, %r121, 3;
	selp.b64 	%rd469, %rd468, %rd466, %p224;
	selp.f32 	%f280, %f279, %f276, %p224;
	ld.shared.u64 	%rd470, [_ZN6thrust24THRUST_300001_SM_1000_NS8cuda_cub4core6detail5shmemE+48];
	ld.shared.f32 	%f281, [_ZN6thrust24THRUST_300001_SM_1000_NS8cuda_cub4core6detail5shmemE+56];
	add.s64 	%rd471, %rd470, %rd468;
	setp.eq.s64 	%p225, %rd470, 0;
	add.f32 	%f282, %f279, %f281;
	selp.f32 	%f283, %f282, %f281, %p225;
	setp.eq.s32 	%p226, %r121, 4;
	selp.b64 	%rd472, %rd471, %rd469, %p226;
	selp.f32 	%f284, %f283, %f280, %p226;
	ld.shared.u64 	%rd473, [_ZN6thrust24THRUST_300001_SM_1000_NS8cuda_cub4core6detail5shmemE+64];
	ld.shared.f32 	%f285, [_ZN6thrust24THRUST_300001_SM_1000_NS8cuda_cub4core6detail5shmemE+72];
	add.s64 	%rd474, %rd473, %rd471;
	setp.eq.s64 	%p227, %rd473, 0;
	add.f32 	%f286, %f283, %f285;
	selp.f32 	%f287, %f286, %f285, %p227;
	setp.eq.s32 	%p228, %r121, 5;
	selp.b64 	%rd475, %rd474, %rd472, %p228;
	selp.f32 	%f288, %f287, %f284, %p228;
	ld.shared.u64 	%rd476, [_ZN6thrust24THRUST_300001_SM_1000_NS8cuda_cub4core6detail5shmemE+80];
	ld.shared.f32 	%f289, [_ZN6thrust24THRUST_300001_SM_1000_NS8cuda_cub4core6detail5shmemE+88];
	add.s64 	%rd477, %rd476, %rd474;
	setp.eq.s64 	%p229, %rd476, 0;
	add.f32 	%f290, %f287, %f289;
	selp.f32 	%f291, %f290, %f289, %p229;
	setp.eq.s32 	%p230, %r121, 6;
	selp.b64 	%rd478, %rd477, %rd475, %p230;
	selp.f32 	%f292, %f291, %f288, %p230;
	ld.shared.u64 	%rd479, [_ZN6thrust24THRUST_300001_SM_1000_NS8cuda_cub4core6detail5shmemE+96];
	ld.shared.f32 	%f293, [_ZN6thrust24THRUST_300001_SM_1000_NS8cuda_cub4core6detail5shmemE+104];
	add.s64 	%rd480, %rd479, %rd477;
	setp.eq.s64 	%p231, %rd479, 0;
	add.f32 	%f294, %f291, %f293;
	selp.f32 	%f295, %f294, %f293, %p231;
	setp.eq.s32 	%p232, %r121, 7;
	selp.b64 	%rd481, %rd480, %rd478, %p232;
	selp.f32 	%f296, %f295, %f292, %p232;
	ld.shared.u64 	%rd482, [_ZN6thrust24THRUST_300001_SM_1000_NS8cuda_cub4core6detail5shmemE+112];
	ld.shared.f32 	%f297, [_ZN6thrust24THRUST_300001_SM_1000_NS8cuda_cub4core6detail5shmemE+120];
	add.s64 	%rd825, %rd482, %rd480;
	setp.eq.s64 	%p233, %rd482, 0;
	add.f32 	%f298, %f295, %f297;
	selp.f32 	%f80, %f298, %f297, %p233;
	setp.eq.s64 	%p234, %rd481, 0;
	add.f32 	%f299, %f296, 0f00000000;
	selp.f32 	%f300, %f299, %f296, %p234;
	setp.lt.u32 	%p235, %r91, 32;
	selp.b64 	%rd483, 0, %rd481, %p235;
	selp.f32 	%f301, 0f00000000, %f300, %p235;
	setp.eq.s64 	%p236, %rd462, 0;
	add.f32 	%f302, %f301, %f271;
	selp.f32 	%f303, %f302, %f271, %p236;
	setp.eq.s32 	%p237, %r771, 0;
	selp.b64 	%rd484, 0, %rd462, %p237;
	add.s64 	%rd125, %rd483, %rd484;
	selp.f32 	%f81, %f301, %f303, %p237;
	add.s64 	%rd126, %rd125, %rd115;
	setp.eq.s64 	%p238, %rd115, 0;
	add.f32 	%f304, %f70, %f81;
	selp.f32 	%f82, %f304, %f70, %p238;
	add.s64 	%rd127, %rd116, %rd125;
	add.f32 	%f305, %f82, %f71;
	mul.lo.s32 	%r922, %r91, 9;
	add.s32 	%r923, %r922, 1;
	cvt.u64.u32 	%rd485, %r923;
	setp.eq.s64 	%p239, %rd7, %rd485;
	setp.ne.s32 	%p240, %r124, %r125;
	selp.f32 	%f306, %f71, %f305, %p240;
	selp.f32 	%f83, %f71, %f306, %p239;
	add.s64 	%rd128, %rd117, %rd125;
	add.f32 	%f307, %f83, %f72;
	selp.f32 	%f84, %f72, %f307, %p1;
	add.s64 	%rd129, %rd118, %rd125;
	add.f32 	%f308, %f84, %f73;
	selp.f32 	%f85, %f73, %f308, %p2;
	add.s64 	%rd130, %rd119, %rd125;
	add.f32 	%f309, %f85, %f74;
	selp.f32 	%f86, %f74, %f309, %p3;
	add.s64 	%rd131, %rd120, %rd125;
	add.f32 	%f310, %f86, %f75;
	add.s32 	%r924, %r922, 5;
	cvt.u64.u32 	%rd486, %r924;
	setp.eq.s64 	%p241, %rd7, %rd486;
	setp.ne.s32 	%p242, %r128, %r129;
	selp.f32 	%f311, %f75, %f310, %p242;
	selp.f32 	%f87, %f75, %f311, %p241;
	add.s64 	%rd132, %rd121, %rd125;
	add.f32 	%f312, %f87, %f76;
	selp.f32 	%f88, %f76, %f312, %p4;
	add.s64 	%rd133, %rd122, %rd125;
	add.f32 	%f313, %f88, %f77;
	selp.f32 	%f89, %f77, %f313, %p5;
	setp.lt.s64 	%p243, %rd825, 257;
	@%p243 bra 	$L__BB8_210;
	bar.sync 	0;
	@%p238 bra 	$L__BB8_187;
	cvt.u32.u64 	%r928, %rd125;
	shl.b32 	%r929, %r928, 3;
	mov.u32 	%r930, _ZN6thrust24THRUST_300001_SM_1000_NS8cuda_cub4core6detail5shmemE;
	add.s32 	%r931, %r930, %r929;
	mov.b32 	%r932, %f81;
	st.shared.v2.u32 	[%r931], {%r1699, %r932};
$L__BB8_187:
	mad.lo.s32 	%r933, %r91, 9, 1;
	cvt.u64.u32 	%rd517, %r933;
	setp.ne.s64 	%p260, %rd7, %rd517;
	setp.eq.s32 	%p261, %r124, %r125;
	and.pred  	%p262, %p260, %p261;
	@%p262 bra 	$L__BB8_189;
	cvt.u32.u64 	%r934, %rd126;
	shl.b32 	%r935, %r934, 3;
	mov.u32 	%r936, _ZN6thrust24THRUST_300001_SM_1000_NS8cuda_cub4core6detail5shmemE;
	add.s32 	%r937, %r936, %r935;
	mov.b32 	%r938, %f82;
	st.shared.v2.u32 	[%r937], {%r124, %r938};
$L__BB8_189:
	not.pred 	%p263, %p1;
	@%p263 bra 	$L__BB8_191;
	cvt.u32.u64 	%r939, %rd127;
	shl.b32 	%r940, %r939, 3;
	mov.u32 	%r941, _ZN6thrust24THRUST_300001_SM_1000_NS8cuda_cub4core6detail5shmemE;
	add.s32 	%r942, %r941, %r940;
	mov.b32 	%r943, %f83;
	st.shared.v2.u32 	[%r942], {%r125, %r943};
$L__BB8_191:
	not.pred 	%p264, %p2;
	@%p264 bra 	$L__BB8_193;
	cvt.u32.u64 	%r944, %rd128;
	shl.b32 	%r945, %r944, 3;
	mov.u32 	%r946, _ZN6thrust24THRUST_300001_SM_1000_NS8cuda_cub4core6detail5shmemE;
	add.s32 	%r947, %r946, %r945;
	mov.b32 	%r948, %f84;
	st.shared.v2.u32 	[%r947], {%r126, %r948};
$L__BB8_193:
	not.pred 	%p265, %p3;
	@%p265 bra 	$L__BB8_195;
	cvt.u32.u64 	%r949, %rd129;
	shl.b32 	%r950, %r949, 3;
	mov.u32 	%r951, _ZN6thrust24THRUST_300001_SM_1000_NS8cuda_cub4core6detail5shmemE;
	add.s32 	%r952, %r951, %r950;
	mov.b32 	%r953, %f85;
	st.shared.v2.u32 	[%r952], {%r127, %r953};
$L__BB8_195:
	mad.lo.s32 	%r954, %r91, 9, 5;
	cvt.u64.u32 	%rd518, %r954;
	setp.ne.s64 	%p266, %rd7, %rd518;
	setp.eq.s32 	%p267, %r128, %r129;
	and.pred  	%p268, %p266, %p267;
	@%p268 bra 	$L__BB8_197;
	cvt.u32.u64 	%r955, %rd130;
	shl.b32 	%r956, %r955, 3;
	mov.u32 	%r957, _ZN6thrust24THRUST_300001_SM_1000_NS8cuda_cub4core6detail5shmemE;
	add.s32 	%r958, %r957, %r956;
	mov.b32 	%r959, %f86;
	st.shared.v2.u32 	[%r958], {%r128, %r959};
$L__BB8_197:
	not.pred 	%p269, %p4;
	@%p269 bra 	$L__BB8_199;
	cvt.u32.u64 	%r960, %rd131;
	shl.b32 	%r961, %r960, 3;
	mov.u32 	%r962, _ZN6thrust24THRUST_300001_SM_1000_NS8cuda_cub4core6detail5shmemE;
	add.s32 	%r963, %r962, %r961;
	mov.b32 	%r964, %f87;
	st.shared.v2.u32 	[%r963], {%r129, %r964};
$L__BB8_199:
	not.pred 	%p270, %p5;
	@%p270 bra 	$L__BB8_201;
	cvt.u32.u64 	%r965, %rd132;
	shl.b32 	%r966, %r965, 3;
	mov.u32 	%r967, _ZN6thrust24THRUST_300001_SM_1000_NS8cuda_cub4core6detail5shmemE;
	add.s32 	%r968, %r967, %r966;
	mov.b32 	%r969, %f88;
	st.shared.v2.u32 	[%r968], {%r130, %r969};
$L__BB8_201:
	mad.lo.s32 	%r970, %r91, 9, 8;
	cvt.u64.u32 	%rd519, %r970;
	setp.ne.s64 	%p271, %rd7, %rd519;
	setp.eq.s32 	%p272, %r131, %r132;
	and.pred  	%p273, %p271, %p272;
	@%p273 bra 	$L__BB8_203;
	cvt.u32.u64 	%r971, %rd133;
	shl.b32 	%r972, %r971, 3;
	mov.u32 	%r973, _ZN6thrust24THRUST_300001_SM_1000_NS8cuda_cub4core6detail5shmemE;
	add.s32 	%r974, %r973, %r972;
	mov.b32 	%r975, %f89;
	st.shared.v2.u32 	[%r974], {%r131, %r975};
$L__BB8_203:
	bar.sync 	0;
	cvt.u64.u32 	%rd824, %r91;
	setp.le.u64 	%p274, %rd825, %rd824;
	@%p274 bra 	$L__BB8_228;
	not.b64 	%rd520, %rd824;
	add.s64 	%rd135, %rd825, %rd520;
	shr.u64 	%rd521, %rd135, 8;
	add.s64 	%rd522, %rd521, 1;
	and.b64  	%rd820, %rd522, 3;
	and.b64  	%rd523, %rd135, 768;
	setp.eq.s64 	%p275, %rd523, 768;
	@%p275 bra 	$L__BB8_207;
	shl.b64 	%rd524, %rd824, 2;
	add.s64 	%rd822, %rd5, %rd524;
	add.s64 	%rd821, %rd4, %rd524;
	shl.b32 	%r976, %r91, 3;
	mov.u32 	%r977, _ZN6thrust24THRUST_300001_SM_1000_NS8cuda_cub4core6detail5shmemE;
	add.s32 	%r1700, %r977, %r976;
	shl.b64 	%rd525, %rd820, 8;
	add.s64 	%rd824, %rd525, %rd824;
$L__BB8_206:
	.pragma "nounroll";
	ld.shared.v2.u32 	{%r978, %r979}, [%r1700];
	st.global.u32 	[%rd821], %r978;
	st.global.u32 	[%rd822], %r979;
	add.s64 	%rd822, %rd822, 1024;
	add.s64 	%rd821, %rd821, 1024;
	add.s32 	%r1700, %r1700, 2048;
	add.s64 	%rd820, %rd820, -1;
	setp.ne.s64 	%p276, %rd820, 0;
	@%p276 bra 	$L__BB8_206;
$L__BB8_207:
	setp.lt.u64 	%p277, %rd135, 768;
	@%p277 bra 	$L__BB8_228;
	mov.u32 	%r982, _ZN6thrust24THRUST_300001_SM_1000_NS8cuda_cub4core6detail5shmemE;
$L__BB8_209:
	cvt.u32.u64 	%r980, %rd824;
	shl.b32 	%r981, %r980, 3;
	add.s32 	%r983, %r982, %r981;
	ld.shared.v2.u32 	{%r984, %r985}, [%r983];
	shl.b64 	%rd526, %rd824, 2;
	add.s64 	%rd527, %rd4, %rd526;
	st.global.u32 	[%rd527], %r984;
	add.s64 	%rd528, %rd5, %rd526;
	st.global.u32 	[%rd528], %r985;
	ld.shared.v2.u32 	{%r986, %r987}, [%r983+2048];
	and.b64  	%rd529, %rd526, 17179869180;
	add.s64 	%rd530, %rd4, %rd529;
	st.global.u32 	[%rd530+1024], %r986;
	add.s64 	%rd531, %rd5, %rd529;
	st.global.u32 	[%rd531+1024], %r987;
	ld.shared.v2.u32 	{%r988, %r989}, [%r983+4096];
	st.global.u32 	[%rd530+2048], %r988;
	st.global.u32 	[%rd531+2048], %r989;
	ld.shared.v2.u32 	{%r990, %r991}, [%r983+6144];
	st.global.u32 	[%rd530+3072], %r990;
	st.global.u32 	[%rd531+3072], %r991;
	add.s64 	%rd532, %rd824, 1024;
	and.b64  	%rd824, %rd532, 4294967295;
	setp.gt.u64 	%p278, %rd825, %rd824;
	@%p278 bra 	$L__BB8_209;
	bra.uni 	$L__BB8_228;
$L__BB8_210:
	@%p238 bra 	$L__BB8_212;
	shl.b64 	%rd487, %rd125, 2;
	add.s64 	%rd488, %rd4, %rd487;
	st.global.u32 	[%rd488], %r1699;
	add.s64 	%rd489, %rd5, %rd487;
	st.global.f32 	[%rd489], %f81;
$L__BB8_212:
	mad.lo.s32 	%r925, %r91, 9, 1;
	cvt.u64.u32 	%rd490, %r925;
	setp.ne.s64 	%p245, %rd7, %rd490;
	setp.eq.s32 	%p246, %r124, %r125;
	and.pred  	%p247, %p245, %p246;
	@%p247 bra 	$L__BB8_214;
	shl.b64 	%rd491, %rd126, 2;
	add.s64 	%rd492, %rd4, %rd491;
	st.global.u32 	[%rd492], %r124;
	add.s64 	%rd493, %rd5, %rd491;
	st.global.f32 	[%rd493], %f82;
$L__BB8_214:
	not.pred 	%p248, %p1;
	@%p248 bra 	$L__BB8_216;
	shl.b64 	%rd494, %rd127, 2;
	add.s64 	%rd495, %rd4, %rd494;
	st.global.u32 	[%rd495], %r125;
	add.s64 	%rd496, %rd5, %rd494;
	st.global.f32 	[%rd496], %f83;
$L__BB8_216:
	not.pred 	%p249, %p2;
	@%p249 bra 	$L__BB8_218;
	shl.b64 	%rd497, %rd128, 2;
	add.s64 	%rd498, %rd4, %rd497;
	st.global.u32 	[%rd498], %r126;
	add.s64 	%rd499, %rd5, %rd497;
	st.global.f32 	[%rd499], %f84;
$L__BB8_218:
	not.pred 	%p250, %p3;
	@%p250 bra 	$L__BB8_220;
	shl.b64 	%rd500, %rd129, 2;
	add.s64 	%rd501, %rd4, %rd500;
	st.global.u32 	[%rd501], %r127;
	add.s64 	%rd502, %rd5, %rd500;
	st.global.f32 	[%rd502], %f85;
$L__BB8_220:
	mad.lo.s32 	%r926, %r91, 9, 5;
	cvt.u64.u32 	%rd503, %r926;
	setp.ne.s64 	%p251, %rd7, %rd503;
	setp.eq.s32 	%p252, %r128, %r129;
	and.pred  	%p253, %p251, %p252;
	@%p253 bra 	$L__BB8_222;
	shl.b64 	%rd504, %rd130, 2;
	add.s64 	%rd505, %rd4, %rd504;
	st.global.u32 	[%rd505], %r128;
	add.s64 	%rd506, %rd5, %rd504;
	st.global.f32 	[%rd506], %f86;
$L__BB8_222:
	not.pred 	%p254, %p4;
	@%p254 bra 	$L__BB8_224;
	shl.b64 	%rd507, %rd131, 2;
	add.s64 	%rd508, %rd4, %rd507;
	st.global.u32 	[%rd508], %r129;
	add.s64 	%rd509, %rd5, %rd507;
	st.global.f32 	[%rd509], %f87;
$L__BB8_224:
	not.pred 	%p255, %p5;
	@%p255 bra 	$L__BB8_226;
	shl.b64 	%rd510, %rd132, 2;
	add.s64 	%rd511, %rd4, %rd510;
	st.global.u32 	[%rd511], %r130;
	add.s64 	%rd512, %rd5, %rd510;
	st.global.f32 	[%rd512], %f88;
$L__BB8_226:
	mad.lo.s32 	%r927, %r91, 9, 8;
	cvt.u64.u32 	%rd513, %r927;
	setp.ne.s64 	%p256, %rd7, %rd513;
	setp.eq.s32 	%p257, %r131, %r132;
	and.pred  	%p258, %p256, %p257;
	@%p258 bra 	$L__BB8_228;
	shl.b64 	%rd514, %rd133, 2;
	add.s64 	%rd515, %rd4, %rd514;
	st.global.u32 	[%rd515], %r131;
	add.s64 	%rd516, %rd5, %rd514;
	st.global.f32 	[%rd516], %f89;
$L__BB8_228:
	setp.ne.s32 	%p279, %r91, 255;
	@%p279 bra 	$L__BB8_362;
	setp.ne.s64 	%p280, %rd7, 2304;
	@%p280 bra 	$L__BB8_231;
	shl.b64 	%rd533, %rd825, 2;
	add.s64 	%rd534, %rd4, %rd533;
	st.global.u32 	[%rd534], %r132;
	add.s64 	%rd535, %rd5, %rd533;
	st.global.f32 	[%rd535], %f80;
	add.s64 	%rd825, %rd825, 1;
$L__BB8_231:
	ld.param.u64 	%rd794, [_ZN6thrust24THRUST_300001_SM_1000_NS8cuda_cub4core6detail13_kernel_agentINS1_15__reduce_by_key16ReduceByKeyAgentINS0_6detail15normal_iteratorINS0_10device_ptrIiEEEENS8_INS9_IfEEEESB_SD_N4cuda3std3__48equal_toIiEENSG_4plusIfEEPllEEJSB_SD_SB_SD_SL_N3cub18CUB_300001_SM_100024ReduceByKeyScanTileStateIflLb1EEESI_SK_llEEEvDpT0__param_4];
	cvta.to.global.u64 	%rd536, %rd794;
	st.global.u64 	[%rd536], %rd825;
	bra.uni 	$L__BB8_362;
$L__BB8_232:
	cvt.u32.u64 	%r161, %rd7;
	shl.b64 	%rd224, %rd6, 2;
	add.s64 	%rd223, %rd2, %rd224;
	// begin inline asm
	ld.global.nc.u32 %r1709, [%rd223];
	// end inline asm
	mov.u32 	%r163, %tid.x;
	and.b32  	%r276, %r163, 31;
	and.b32  	%r277, %r163, 992;
	mul.lo.s32 	%r278, %r277, 9;
	or.b32  	%r164, %r278, %r276;
	setp.ge.u32 	%p15, %r164, %r161;
	shl.b32 	%r165, %r164, 2;
	cvt.u64.u32 	%rd225, %r165;
	add.s64 	%rd152, %rd223, %rd225;
	mov.u32 	%r1701, %r1709;
	@%p15 bra 	$L__BB8_234;
	// begin inline asm
	ld.global.nc.u32 %r1701, [%rd152];
	// end inline asm
$L__BB8_234:
	add.s32 	%r168, %r164, 32;
	setp.ge.u32 	%p16, %r168, %r161;
	mov.u32 	%r1702, %r1709;
	@%p16 bra 	$L__BB8_236;
	add.s64 	%rd227, %rd152, 128;
	// begin inline asm
	ld.global.nc.u32 %r1702, [%rd227];
	// end inline asm
$L__BB8_236:
	add.s32 	%r171, %r164, 64;
	setp.ge.u32 	%p17, %r171, %r161;
	mov.u32 	%r1703, %r1709;
	@%p17 bra 	$L__BB8_238;
	add.s64 	%rd228, %rd152, 256;
	// begin inline asm
	ld.global.nc.u32 %r1703, [%rd228];
	// end inline asm
$L__BB8_238:
	add.s32 	%r174, %r164, 96;
	setp.ge.u32 	%p18, %r174, %r161;
	mov.u32 	%r1704, %r1709;
	@%p18 bra 	$L__BB8_240;
	add.s64 	%rd229, %rd152, 384;
	// begin inline asm
	ld.global.nc.u32 %r1704, [%rd229];
	// end inline asm
$L__BB8_240:
	add.s32 	%r177, %r164, 128;
	setp.ge.u32 	%p19, %r177, %r161;
	mov.u32 	%r1705, %r1709;
	@%p19 bra 	$L__BB8_242;
	add.s64 	%rd230, %rd152, 512;
	// begin inline asm
	ld.global.nc.u32 %r1705, [%rd230];
	// end inline asm
$L__BB8_242:
	add.s32 	%r180, %r164, 160;
	setp.ge.u32 	%p20, %r180, %r161;
	mov.u32 	%r1706, %r1709;
	@%p20 bra 	$L__BB8_244;
	add.s64 	%rd231, %rd152, 640;
	// begin inline asm
	ld.global.nc.u32 %r1706, [%rd231];
	// end inline asm
$L__BB8_244:
	add.s32 	%r183, %r164, 192;
	setp.ge.u32 	%p21, %r183, %r161;
	mov.u32 	%r1707, %r1709;
	@%p21 bra 	$L__BB8_246;
	add.s64 	%rd232, %rd152, 768;
	// begin inline asm
	ld.global.nc.u32 %r1707, [%rd232];
	// end inline asm
$L__BB8_246:
	add.s32 	%r186, %r164, 224;
	setp.ge.u32 	%p22, %r186, %r161;
	mov.u32 	%r1708, %r1709;
	@%p22 bra 	$L__BB8_248;
	add.s64 	%rd233, %rd152, 896;
	// begin inline asm
	ld.global.nc.u32 %r1708, [%rd233];
	// end inline asm
$L__BB8_248:
	add.s32 	%r189, %r164, 256;
	setp.ge.u32 	%p23, %r189, %r161;
	@%p23 bra 	$L__BB8_250;
	add.s64 	%rd234, %rd152, 1024;
	// begin inline asm
	ld.global.nc.u32 %r1709, [%rd234];
	// end inline asm
$L__BB8_250:
	// begin inline asm
	mov.u32 %r288, %laneid;
	// end inline asm
	shr.u32 	%r193, %r163, 5;
	mad.lo.s32 	%r290, %r193, 288, %r288;
	shl.b32 	%r291, %r290, 2;
	mov.u32 	%r292, _ZN6thrust24THRUST_300001_SM_1000_NS8cuda_cub4core6detail5shmemE;
	add.s32 	%r194, %r292, %r291;
	st.shared.u32 	[%r194], %r1701;
	st.shared.u32 	[%r194+128], %r1702;
	st.shared.u32 	[%r194+256], %r1703;
	st.shared.u32 	[%r194+384], %r1704;
	st.shared.u32 	[%r194+512], %r1705;
	st.shared.u32 	[%r194+640], %r1706;
	st.shared.u32 	[%r194+768], %r1707;
	st.shared.u32 	[%r194+896], %r1708;
	st.shared.u32 	[%r194+1024], %r1709;
	bar.warp.sync 	-1;
	shl.b32 	%r293, %r288, 5;
	add.s32 	%r195, %r194, %r293;
	ld.shared.u32 	%r196, [%r195];
	ld.shared.u32 	%r197, [%r195+4];
	ld.shared.u32 	%r198, [%r195+8];
	ld.shared.u32 	%r199, [%r195+12];
	ld.shared.u32 	%r200, [%r195+16];
	ld.shared.u32 	%r201, [%r195+20];
	ld.shared.u32 	%r202, [%r195+24];
	ld.shared.u32 	%r203, [%r195+28];
	ld.shared.u32 	%r204, [%r195+32];
	setp.ne.s32 	%p24, %r163, 0;
	mov.b32 	%r1720, 0;
	@%p24 bra 	$L__BB8_252;
	add.s64 	%rd235, %rd223, -4;
	// begin inline asm
	ld.global.nc.u32 %r1720, [%rd235];
	// end inline asm
$L__BB8_252:
	setp.ge.u32 	%p25, %r164, %r161;
	bar.sync 	0;
	add.s64 	%rd236, %rd3, %rd224;
	// begin inline asm
	ld.global.nc.u32 %r1719, [%rd236];
	// end inline asm
	add.s64 	%rd153, %rd236, %rd225;
	mov.u32 	%r1711, %r1719;
	@%p25 bra 	$L__BB8_254;
	// begin inline asm
	ld.global.nc.u32 %r1711, [%rd153];
	// end inline asm
$L__BB8_254:
	setp.ge.u32 	%p26, %r168, %r161;
	mov.u32 	%r1712, %r1719;
	@%p26 bra 	$L__BB8_256;
	add.s64 	%rd240, %rd153, 128;
	// begin inline asm
	ld.global.nc.u32 %r1712, [%rd240];
	// end inline asm
$L__BB8_256:
	setp.ge.u32 	%p27, %r171, %r161;
	mov.u32 	%r1713, %r1719;
	@%p27 bra 	$L__BB8_258;
	add.s64 	%rd241, %rd153, 256;
	// begin inline asm
	ld.global.nc.u32 %r1713, [%rd241];
	// end inline asm
$L__BB8_258:
	setp.ge.u32 	%p28, %r174, %r161;
	mov.u32 	%r1714, %r1719;
	@%p28 bra 	$L__BB8_260;
	add.s64 	%rd242, %rd153, 384;
	// begin inline asm
	ld.global.nc.u32 %r1714, [%rd242];
	// end inline asm
$L__BB8_260:
	setp.ge.u32 	%p29, %r177, %r161;
	mov.u32 	%r1715, %r1719;
	@%p29 bra 	$L__BB8_262;
	add.s64 	%rd243, %rd153, 512;
	// begin inline asm
	ld.global.nc.u32 %r1715, [%rd243];
	// end inline asm
$L__BB8_262:
	setp.ge.u32 	%p30, %r180, %r161;
	mov.u32 	%r1716, %r1719;
	@%p30 bra 	$L__BB8_264;
	add.s64 	%rd244, %rd153, 640;
	// begin inline asm
	ld.global.nc.u32 %r1716, [%rd244];
	// end inline asm
$L__BB8_264:
	setp.ge.u32 	%p31, %r183, %r161;
	mov.u32 	%r1717, %r1719;
	@%p31 bra 	$L__BB8_266;
	add.s64 	%rd245, %rd153, 768;
	// begin inline asm
	ld.global.nc.u32 %r1717, [%rd245];
	// end inline asm
$L__BB8_266:
	setp.ge.u32 	%p32, %r186, %r161;
	mov.u32 	%r1718, %r1719;
	@%p32 bra 	$L__BB8_268;
	add.s64 	%rd246, %rd153, 896;
	// begin inline asm
	ld.global.nc.u32 %r1718, [%rd246];
	// end inline asm
$L__BB8_268:
	setp.ge.u32 	%p33, %r189, %r161;
	@%p33 bra 	$L__BB8_270;
	add.s64 	%rd247, %rd153, 1024;
	// begin inline asm
	ld.global.nc.u32 %r1719, [%rd247];
	// end inline asm
$L__BB8_270:
	setp.eq.s32 	%p34, %r163, 0;
	st.shared.u32 	[%r194], %r1711;
	st.shared.u32 	[%r194+128], %r1712;
	st.shared.u32 	[%r194+256], %r1713;
	st.shared.u32 	[%r194+384], %r1714;
	st.shared.u32 	[%r194+512], %r1715;
	st.shared.u32 	[%r194+640], %r1716;
	st.shared.u32 	[%r194+768], %r1717;
	st.shared.u32 	[%r194+896], %r1718;
	st.shared.u32 	[%r194+1024], %r1719;
	bar.warp.sync 	-1;
	ld.shared.f32 	%f90, [%r195];
	ld.shared.f32 	%f91, [%r195+4];
	ld.shared.f32 	%f92, [%r195+8];
	ld.shared.f32 	%f93, [%r195+12];
	ld.shared.f32 	%f94, [%r195+16];
	ld.shared.f32 	%f95, [%r195+20];
	ld.shared.f32 	%f96, [%r195+24];
	ld.shared.f32 	%f97, [%r195+28];
	ld.shared.f32 	%f98, [%r195+32];
	bar.sync 	0;
	shl.b32 	%r305, %r163, 2;
	add.s32 	%r307, %r292, %r305;
	add.s32 	%r226, %r307, 1240;
	st.shared.u32 	[%r307+1240], %r204;
	bar.sync 	0;
	@%p34 bra 	$L__BB8_272;
	ld.shared.u32 	%r1720, [%r226+-4];
$L__BB8_272:
	setp.ne.s32 	%p35, %r1720, %r196;
	setp.ne.s32 	%p36, %r196, %r197;
	setp.ne.s32 	%p37, %r197, %r198;
	setp.ne.s32 	%p38, %r198, %r199;
	setp.ne.s32 	%p39, %r199, %r200;
	setp.ne.s32 	%p40, %r200, %r201;
	setp.ne.s32 	%p41, %r201, %r202;
	setp.ne.s32 	%p42, %r202, %r203;
	setp.ne.s32 	%p43, %r203, %r204;
	mul.lo.s32 	%r428, %r163, 9;
	cvt.u64.u32 	%rd248, %r428;
	setp.eq.s64 	%p44, %rd7, %rd248;
	or.pred  	%p45, %p44, %p35;
	selp.u64 	%rd249, 1, 0, %p45;
	add.s32 	%r429, %r428, 1;
	cvt.u64.u32 	%rd250, %r429;
	setp.eq.s64 	%p46, %rd7, %rd250;
	or.pred  	%p6, %p46, %p36;
	selp.u64 	%rd251, 1, 0, %p6;
	add.s32 	%r430, %r428, 2;
	cvt.u64.u32 	%rd252, %r430;
	setp.eq.s64 	%p47, %rd7, %rd252;
	or.pred  	%p7, %p47, %p37;
	selp.u64 	%rd253, 1, 0, %p7;
	add.s32 	%r431, %r428, 3;
	cvt.u64.u32 	%rd254, %r431;
	setp.eq.s64 	%p48, %rd7, %rd254;
	or.pred  	%p8, %p48, %p38;
	selp.u64 	%rd255, 1, 0, %p8;
	add.s32 	%r432, %r428, 4;
	cvt.u64.u32 	%rd256, %r432;
	setp.eq.s64 	%p49, %rd7, %rd256;
	or.pred  	%p9, %p49, %p39;
	selp.u64 	%rd257, 1, 0, %p9;
	add.s32 	%r433, %r428, 5;
	cvt.u64.u32 	%rd258, %r433;
	setp.eq.s64 	%p50, %rd7, %rd258;
	or.pred  	%p51, %p50, %p40;
	selp.u64 	%rd259, 1, 0, %p51;
	add.s32 	%r434, %r428, 6;
	cvt.u64.u32 	%rd260, %r434;
	setp.eq.s64 	%p52, %rd7, %rd260;
	or.pred  	%p10, %p52, %p41;
	selp.u64 	%rd261, 1, 0, %p10;
	add.s32 	%r435, %r428, 7;
	cvt.u64.u32 	%rd262, %r435;
	setp.eq.s64 	%p53, %rd7, %rd262;
	or.pred  	%p54, %p53, %p42;
	selp.u64 	%rd263, 1, 0, %p54;
	add.s32 	%r436, %r428, 8;
	cvt.u64.u32 	%rd264, %r436;
	setp.eq.s64 	%p55, %rd7, %rd264;
	or.pred  	%p56, %p55, %p43;
	selp.u64 	%rd265, 1, 0, %p56;
	add.s64 	%rd266, %rd251, %rd249;
	add.f32 	%f140, %f90, %f91;
	selp.f32 	%f141, %f91, %f140, %p6;
	add.s64 	%rd267, %rd266, %rd253;
	add.f32 	%f142, %f141, %f92;
	selp.f32 	%f143, %f92, %f142, %p7;
	add.s64 	%rd268, %rd267, %rd255;
	add.f32 	%f144, %f143, %f93;
	selp.f32 	%f145, %f93, %f144, %p8;
	add.s64 	%rd269, %rd268, %rd257;
	add.f32 	%f146, %f145, %f94;
	selp.f32 	%f147, %f94, %f146, %p9;
	add.s64 	%rd270, %rd269, %rd259;
	add.f32 	%f148, %f147, %f95;
	selp.f32 	%f149, %f95, %f148, %p51;
	add.s64 	%rd271, %rd270, %rd261;
	add.f32 	%f150, %f149, %f96;
	selp.f32 	%f151, %f96, %f150, %p10;
	add.s64 	%rd272, %rd271, %rd263;
	add.f32 	%f152, %f151, %f97;
	selp.f32 	%f153, %f97, %f152, %p54;
	add.s64 	%rd273, %rd272, %rd265;
	mov.b64 	{%r309, %r314}, %rd273;
	add.f32 	%f154, %f153, %f98;
	selp.f32 	%f155, %f98, %f154, %p56;
	mov.b32 	%r425, 1;
	mov.b32 	%r426, 0;
	mov.b32 	%r427, -1;
	// begin inline asm
	shfl.sync.up.b32 %r308, %r309, %r425, %r426, %r427;
	// end inline asm
	// begin inline asm
	shfl.sync.up.b32 %r313, %r314, %r425, %r426, %r427;
	// end inline asm
	mov.b64 	%rd274, {%r308, %r313};
	mov.b32 	%r319, %f155;
	// begin inline asm
	shfl.sync.up.b32 %r318, %r319, %r425, %r426, %r427;
	// end inline asm
	mov.b32 	%f156, %r318;
	// begin inline asm
	shfl.sync.up.b32 %r323, %r324, %r425, %r426, %r427;
	// end inline asm
	setp.eq.s64 	%p57, %rd273, 0;
	add.f32 	%f157, %f155, %f156;
	selp.f32 	%f158, %f157, %f155, %p57;
	setp.lt.s32 	%p58, %r288, 1;
	selp.b64 	%rd275, 0, %rd274, %p58;
	add.s64 	%rd276, %rd275, %rd273;
	mov.b64 	{%r329, %r334}, %rd276;
	selp.f32 	%f159, %f155, %f158, %p58;
	mov.b32 	%r345, 2;
	// begin inline asm
	shfl.sync.up.b32 %r328, %r329, %r345, %r426, %r427;
	// end inline asm
	// begin inline asm
	shfl.sync.up.b32 %r333, %r334, %r345, %r426, %r427;
	// end inline asm
	mov.b64 	%rd277, {%r328, %r333};
	mov.b32 	%r339, %f159;
	// begin inline asm
	shfl.sync.up.b32 %r338, %r339, %r345, %r426, %r427;
	// end inline asm
	mov.b32 	%f160, %r338;
	// begin inline asm
	shfl.sync.up.b32 %r343, %r344, %r345, %r426, %r427;
	// end inline asm
	setp.eq.s64 	%p59, %rd276, 0;
	add.f32 	%f161, %f159, %f160;
	selp.f32 	%f162, %f161, %f159, %p59;
	setp.lt.s32 	%p60, %r288, 2;
	selp.b64 	%rd278, 0, %rd277, %p60;
	add.s64 	%rd279, %rd278, %rd276;
	mov.b64 	{%r349, %r354}, %rd279;
	selp.f32 	%f163, %f159, %f162, %p60;
	mov.b32 	%r365, 4;
	// begin inline asm
	shfl.sync.up.b32 %r348, %r349, %r365, %r426, %r427;
	// end inline asm
	// begin inline asm
	shfl.sync.up.b32 %r353, %r354, %r365, %r426, %r427;
	// end inline asm
	mov.b64 	%rd280, {%r348, %r353};
	mov.b32 	%r359, %f163;
	// begin inline asm
	shfl.sync.up.b32 %r358, %r359, %r365, %r426, %r427;
	// end inline asm
	mov.b32 	%f164, %r358;
	// begin inline asm
	shfl.sync.up.b32 %r363, %r364, %r365, %r426, %r427;
	// end inline asm
	setp.eq.s64 	%p61, %rd279, 0;
	add.f32 	%f165, %f163, %f164;
	selp.f32 	%f166, %f165, %f163, %p61;
	setp.lt.s32 	%p62, %r288, 4;
	selp.b64 	%rd281, 0, %rd280, %p62;
	add.s64 	%rd282, %rd281, %rd279;
	mov.b64 	{%r369, %r374}, %rd282;
	selp.f32 	%f167, %f163, %f166, %p62;
	mov.b32 	%r385, 8;
	// begin inline asm
	shfl.sync.up.b32 %r368, %r369, %r385, %r426, %r427;
	// end inline asm
	// begin inline asm
	shfl.sync.up.b32 %r373, %r374, %r385, %r426, %r427;
	// end inline asm
	mov.b64 	%rd283, {%r368, %r373};
	mov.b32 	%r379, %f167;
	// begin inline asm
	shfl.sync.up.b32 %r378, %r379, %r385, %r426, %r427;
	// end inline asm
	mov.b32 	%f168, %r378;
	// begin inline asm
	shfl.sync.up.b32 %r383, %r384, %r385, %r426, %r427;
	// end inline asm
	setp.eq.s64 	%p63, %rd282, 0;
	add.f32 	%f169, %f167, %f168;
	selp.f32 	%f170, %f169, %f167, %p63;
	setp.lt.s32 	%p64, %r288, 8;
	selp.b64 	%rd284, 0, %rd283, %p64;
	add.s64 	%rd285, %rd284, %rd282;
	mov.b64 	{%r389, %r394}, %rd285;
	selp.f32 	%f171, %f167, %f170, %p64;
	mov.b32 	%r405, 16;
	// begin inline asm
	shfl.sync.up.b32 %r388, %r389, %r405, %r426, %r427;
	// end inline asm
	// begin inline asm
	shfl.sync.up.b32 %r393, %r394, %r405, %r426, %r427;
	// end inline asm
	mov.b64 	%rd286, {%r388, %r393};
	mov.b32 	%r399, %f171;
	// begin inline asm
	shfl.sync.up.b32 %r398, %r399, %r405, %r426, %r427;
	// end inline asm
	mov.b32 	%f172, %r398;
	// begin inline asm
	shfl.sync.up.b32 %r403, %r404, %r405, %r426, %r427;
	// end inline asm
	setp.eq.s64 	%p65, %rd285, 0;
	add.f32 	%f173, %f171, %f172;
	selp.f32 	%f99, %f173, %f171, %p65;
	setp.lt.s32 	%p66, %r288, 16;
	selp.b64 	%rd287, 0, %rd286, %p66;
	add.s64 	%rd154, %rd287, %rd285;
	mov.b64 	{%r409, %r414}, %rd154;
	selp.f32 	%f174, %f171, %f99, %p66;
	// begin inline asm
	shfl.sync.up.b32 %r408, %r409, %r425, %r426, %r427;
	// end inline asm
	// begin inline asm
	shfl.sync.up.b32 %r413, %r414, %r425, %r426, %r427;
	// end inline asm
	mov.b64 	%rd837, {%r408, %r413};
	mov.b32 	%r419, %f174;
	// begin inline asm
	shfl.sync.up.b32 %r418, %r419, %r425, %r426, %r427;
	// end inline asm
	mov.b32 	%f510, %r418;
	// begin inline asm
	shfl.sync.up.b32 %r423, %r424, %r425, %r426, %r427;
	// end inline asm
	setp.ne.s32 	%p67, %r288, 31;
	@%p67 bra 	$L__BB8_274;
	shl.b32 	%r437, %r193, 4;
	mov.u32 	%r438, _ZN6thrust24THRUST_300001_SM_1000_NS8cuda_cub4core6detail5shmemE;
	add.s32 	%r439, %r438, %r437;
	st.shared.u64 	[%r439], %rd154;
	st.shared.f32 	[%r439+8], %f99;
$L__BB8_274:
	bar.sync 	0;
	ld.shared.u64 	%rd288, [_ZN6thrust24THRUST_300001_SM_1000_NS8cuda_cub4core6detail5shmemE];
	ld.shared.f32 	%f175, [_ZN6thrust24THRUST_300001_SM_1000_NS8cuda_cub4core6detail5shmemE+8];
	ld.shared.u64 	%rd289, [_ZN6thrust24THRUST_300001_SM_1000_NS8cuda_cub4core6detail5shmemE+16];
	ld.shared.f32 	%f176, [_ZN6thrust24THRUST_300001_SM_1000_NS8cuda_cub4core6detail5shmemE+24];
	add.s64 	%rd290, %rd289, %rd288;
	setp.eq.s64 	%p68, %rd289, 0;
	add.f32 	%f177, %f175, %f176;
	selp.f32 	%f178, %f177, %f176, %p68;
	setp.eq.s32 	%p69, %r193, 2;
	selp.b64 	%rd291, %rd290, %rd288, %p69;
	selp.f32 	%f179, %f178, %f175, %p69;
	ld.shared.u64 	%rd292, [_ZN6thrust24THRUST_300001_SM_1000_NS8cuda_cub4core6detail5shmemE+32];
	ld.shared.f32 	%f180, [_ZN6thrust24THRUST_300001_SM_1000_NS8cuda_cub4core6detail5shmemE+40];
	add.s64 	%rd293, %rd292, %rd290;
	setp.eq.s64 	%p70, %rd292, 0;
	add.f32 	%f181, %f178, %f180;
	selp.f32 	%f182, %f181, %f180, %p70;
	setp.eq.s32 	%p71, %r193, 3;
	selp.b64 	%rd294, %rd293, %rd291, %p71;
	selp.f32 	%f183, %f182, %f179, %p71;
	ld.shared.u64 	%rd295, [_ZN6thrust24THRUST_300001_SM_1000_NS8cuda_cub4core6detail5shmemE+48];
	ld.shared.f32 	%f184, [_ZN6thrust24THRUST_300001_SM_1000_NS8cuda_cub4core6detail5shmemE+56];
	add.s64 	%rd296, %rd295, %rd293;
	setp.eq.s64 	%p72, %rd295, 0;
	add.f32 	%f185, %f182, %f184;
	selp.f32 	%f186, %f185, %f184, %p72;
	setp.eq.s32 	%p73, %r193, 4;
	selp.b64 	%rd297, %rd296, %rd294, %p73;
	selp.f32 	%f187, %f186, %f183, %p73;
	ld.shared.u64 	%rd298, [_ZN6thrust24THRUST_300001_SM_1000_NS8cuda_cub4core6detail5shmemE+64];
	ld.shared.f32 	%f188, [_ZN6thrust24THRUST_300001_SM_1000_NS8cuda_cub4core6detail5shmemE+72];
	add.s64 	%rd299, %rd298, %rd296;
	setp.eq.s64 	%p74, %rd298, 0;
	add.f32 	%f189, %f186, %f188;
	selp.f32 	%f190, %f189, %f188, %p74;
	setp.eq.s32 	%p75, %r193, 5;
	selp.b64 	%rd300, %rd299, %rd297, %p75;
	selp.f32 	%f191, %f190, %f187, %p75;
	ld.shared.u64 	%rd301, [_ZN6thrust24THRUST_300001_SM_1000_NS8cuda_cub4core6detail5shmemE+80];
	ld.shared.f32 	%f192, [_ZN6thrust24THRUST_300001_SM_1000_NS8cuda_cub4core6detail5shmemE+88];
	add.s64 	%rd302, %rd301, %rd299;
	setp.eq.s64 	%p76, %rd301, 0;
	add.f32 	%f193, %f190, %f192;
	selp.f32 	%f194, %f193, %f192, %p76;
	setp.eq.s32 	%p77, %r193, 6;
	selp.b64 	%rd303, %rd302, %rd300, %p77;
	selp.f32 	%f195, %f194, %f191, %p77;
	ld.shared.u64 	%rd304, [_ZN6thrust24THRUST_300001_SM_1000_NS8cuda_cub4core6detail5shmemE+96];
	ld.shared.f32 	%f196, [_ZN6thrust24THRUST_300001_SM_1000_NS8cuda_cub4core6detail5shmemE+104];
	add.s64 	%rd305, %rd304, %rd302;
	setp.eq.s64 	%p78, %rd304, 0;
	add.f32 	%f197, %f194, %f196;
	selp.f32 	%f198, %f197, %f196, %p78;
	setp.eq.s32 	%p79, %r193, 7;
	selp.b64 	%rd156, %rd305, %rd303, %p79;
	selp.f32 	%f101, %f198, %f195, %p79;
	ld.shared.u64 	%rd306, [_ZN6thrust24THRUST_300001_SM_1000_NS8cuda_cub4core6detail5shmemE+112];
	ld.shared.f32 	%f199, [_ZN6thrust24THRUST_300001_SM_1000_NS8cuda_cub4core6detail5shmemE+120];
	add.s64 	%rd157, %rd306, %rd305;
	setp.eq.s64 	%p80, %rd306, 0;
	add.f32 	%f200, %f198, %f199;
	selp.f32 	%f102, %f200, %f199, %p80;
	setp.lt.u32 	%p81, %r163, 32;
	@%p81 bra 	$L__BB8_276;
	setp.eq.s64 	%p82, %rd837, 0;
	add.f32 	%f201, %f101, %f510;
	selp.f32 	%f202, %f201, %f510, %p82;
	setp.eq.s32 	%p83, %r288, 0;
	selp.b64 	%rd307, 0, %rd837, %p83;
	add.s64 	%rd837, %rd156, %rd307;
	selp.f32 	%f510, %f101, %f202, %p83;
	bra.uni 	$L__BB8_312;
$L__BB8_276:
	setp.ne.s32 	%p84, %r163, 0;
	mul.wide.u32 	%rd308, %r1, 16;
	add.s64 	%rd159, %rd1, %rd308;
	@%p84 bra 	$L__BB8_278;
	st.shared.u64 	[_ZN6thrust24THRUST_300001_SM_1000_NS8cuda_cub4core6detail5shmemE+200], %rd157;
	st.shared.f32 	[_ZN6thrust24THRUST_300001_SM_1000_NS8cuda_cub4core6detail5shmemE+208], %f102;
	add.s64 	%rd309, %rd159, 512;
	mov.b32 	%r440, %f102;
	mov.b32 	%r441, 100;
	mov.b64 	%rd310, {%r440, %r441};
	// begin inline asm
	st.relaxed.gpu.v2.u64 [%rd309], {%rd310, %rd157};
	// end inline asm
$L__BB8_278:
	mov.u32 	%r442, %nctaid.x;
	setp.gt.u32 	%p85, %r442, 499;
	@%p85 bra 	$L__BB8_280;
	membar.cta;
	bra.uni 	$L__BB8_281;
$L__BB8_280:
	mov.b32 	%r443, 450;
	// begin inline asm
	nanosleep.u32 %r443;
	// end inline asm
$L__BB8_281:
	mul.wide.u32 	%rd312, %r163, 16;
	xor.b64  	%rd313, %rd312, -16;
	add.s64 	%rd314, %rd159, %rd313;
	add.s64 	%rd160, %rd314, 512;
$L__BB8_282:
	// begin inline asm
	ld.relaxed.gpu.v2.u64 {%rd315, %rd827}, [%rd160];
	// end inline asm
	mov.b64 	{%r444, %r1721}, %rd315;
	setp.eq.s32 	%p86, %r1721, 99;
	mov.b32 	%r445, -1;
	vote.sync.any.pred 	%p87, %p86, %r445;
	@%p87 bra 	$L__BB8_282;
	mov.b32 	%f500, %r444;
	setp.eq.s32 	%p88, %r1721, 101;
	mov.b32 	%r467, -1;
	vote.sync.ballot.b32 	%r469, %p88, %r467;
	// begin inline asm
	mov.u32 %r447, %lanemask_ge;
	// end inline asm
	and.b32  	%r470, %r469, %r447;
	or.b32  	%r471, %r470, -2147483648;
	add.s32 	%r472, %r471, -1;
	not.b32 	%r473, %r471;
	and.b32  	%r474, %r473, %r472;
	popc.b32 	%r231, %r474;
	mov.b64 	{%r449, %r454}, %rd827;
	mov.b32 	%r465, 1;
	// begin inline asm
	shfl.sync.down.b32 %r448, %r449, %r465, %r231, %r467;
	// end inline asm
	// begin inline asm
	shfl.sync.down.b32 %r453, %r454, %r465, %r231, %r467;
	// end inline asm
	// begin inline asm
	shfl.sync.down.b32 %r458, %r444, %r465, %r231, %r467;
	// end inline asm
	// begin inline asm
	shfl.sync.down.b32 %r463, %r464, %r465, %r231, %r467;
	// end inline asm
	setp.ge.s32 	%p90, %r288, %r231;
	@%p90 bra 	$L__BB8_285;
	mov.b32 	%f203, %r458;
	mov.b64 	%rd318, {%r448, %r453};
	add.s64 	%rd163, %rd827, %rd318;
	setp.eq.s64 	%p91, %rd827, 0;
	add.f32 	%f204, %f500, %f203;
	selp.f32 	%f500, %f204, %f500, %p91;
	mov.u64 	%rd827, %rd163;
$L__BB8_285:
	mov.b64 	{%r476, %r481}, %rd827;
	mov.b32 	%r492, 2;
	mov.b32 	%r494, -1;
	// begin inline asm
	shfl.sync.down.b32 %r475, %r476, %r492, %r231, %r494;
	// end inline asm
	// begin inline asm
	shfl.sync.down.b32 %r480, %r481, %r492, %r231, %r494;
	// end inline asm
	mov.b32 	%r486, %f500;
	// begin inline asm
	shfl.sync.down.b32 %r485, %r486, %r492, %r231, %r494;
	// end inline asm
	// begin inline asm
	shfl.sync.down.b32 %r490, %r491, %r492, %r231, %r494;
	// end inline asm
	add.s32 	%r238, %r288, 2;
	setp.gt.s32 	%p92, %r238, %r231;
	@%p92 bra 	$L__BB8_287;
	mov.b32 	%f205, %r485;
	mov.b64 	%rd319, {%r475, %r480};
	add.s64 	%rd165, %rd827, %rd319;
	setp.eq.s64 	%p93, %rd827, 0;
	add.f32 	%f206, %f500, %f205;
	selp.f32 	%f500, %f206, %f500, %p93;
	mov.u64 	%rd827, %rd165;
$L__BB8_287:
	mov.b64 	{%r496, %r501}, %rd827;
	mov.b32 	%r512, 4;
	mov.b32 	%r514, -1;
	// begin inline asm
	shfl.sync.down.b32 %r495, %r496, %r512, %r231, %r514;
	// end inline asm
	// begin inline asm
	shfl.sync.down.b32 %r500, %r501, %r512, %r231, %r514;
	// end inline asm
	mov.b32 	%r506, %f500;
	// begin inline asm
	shfl.sync.down.b32 %r505, %r506, %r512, %r231, %r514;
	// end inline asm
	// begin inline asm
	shfl.sync.down.b32 %r510, %r511, %r512, %r231, %r514;
	// end inline asm
	add.s32 	%r242, %r288, 4;
	setp.gt.s32 	%p94, %r242, %r231;
	@%p94 bra 	$L__BB8_289;
	mov.b32 	%f207, %r505;
	mov.b64 	%rd320, {%r495, %r500};
	add.s64 	%rd167, %rd827, %rd320;
	setp.eq.s64 	%p95, %rd827, 0;
	add.f32 	%f208, %f500, %f207;
	selp.f32 	%f500, %f208, %f500, %p95;
	mov.u64 	%rd827, %rd167;
$L__BB8_289:
	mov.b64 	{%r516, %r521}, %rd827;
	mov.b32 	%r532, 8;
	mov.b32 	%r534, -1;
	// begin inline asm
	shfl.sync.down.b32 %r515, %r516, %r532, %r231, %r534;
	// end inline asm
	// begin inline asm
	shfl.sync.down.b32 %r520, %r521, %r532, %r231, %r534;
	// end inline asm
	mov.b32 	%r526, %f500;
	// begin inline asm
	shfl.sync.down.b32 %r525, %r526, %r532, %r231, %r534;
	// end inline asm
	// begin inline asm
	shfl.sync.down.b32 %r530, %r531, %r532, %r231, %r534;
	// end inline asm
	add.s32 	%r246, %r288, 8;
	setp.gt.s32 	%p96, %r246, %r231;
	@%p96 bra 	$L__BB8_291;
	mov.b32 	%f209, %r525;
	mov.b64 	%rd321, {%r515, %r520};
	add.s64 	%rd169, %rd827, %rd321;
	setp.eq.s64 	%p97, %rd827, 0;
	add.f32 	%f210, %f500, %f209;
	selp.f32 	%f500, %f210, %f500, %p97;
	mov.u64 	%rd827, %rd169;
$L__BB8_291:
	mov.b64 	{%r536, %r541}, %rd827;
	mov.b32 	%r552, 16;
	mov.b32 	%r554, -1;
	// begin inline asm
	shfl.sync.down.b32 %r535, %r536, %r552, %r231, %r554;
	// end inline asm
	// begin inline asm
	shfl.sync.down.b32 %r540, %r541, %r552, %r231, %r554;
	// end inline asm
	mov.b32 	%r546, %f500;
	// begin inline asm
	shfl.sync.down.b32 %r545, %r546, %r552, %r231, %r554;
	// end inline asm
	// begin inline asm
	shfl.sync.down.b32 %r550, %r551, %r552, %r231, %r554;
	// end inline asm
	add.s32 	%r250, %r288, 16;
	setp.gt.s32 	%p98, %r250, %r231;
	@%p98 bra 	$L__BB8_293;
	mov.b32 	%f211, %r545;
	mov.b64 	%rd322, {%r535, %r540};
	add.s64 	%rd171, %rd827, %rd322;
	setp.eq.s64 	%p99, %rd827, 0;
	add.f32 	%f212, %f500, %f211;
	selp.f32 	%f500, %f212, %f500, %p99;
	mov.u64 	%rd827, %rd171;
$L__BB8_293:
	not.b32 	%r555, %r163;
	add.s32 	%r1722, %r1, %r555;
	add.s64 	%rd173, %rd1, 512;
$L__BB8_294:
	setp.ne.s32 	%p100, %r1721, 101;
	mov.b32 	%r556, -1;
	vote.sync.all.pred 	%p101, %p100, %r556;
	not.pred 	%p102, %p101;
	@%p102 bra 	$L__BB8_308;
	mul.wide.s32 	%rd396, %r1722, 16;
	add.s64 	%rd397, %rd173, %rd396;
	add.s64 	%rd395, %rd397, -512;
$L__BB8_296:
	// begin inline asm
	ld.relaxed.gpu.v2.u64 {%rd393, %rd833}, [%rd395];
	// end inline asm
	mov.b64 	{%r648, %r1721}, %rd393;
	setp.eq.s32 	%p154, %r1721, 99;
	mov.b32 	%r649, -1;
	vote.sync.any.pred 	%p155, %p154, %r649;
	@%p155 bra 	$L__BB8_296;
	mov.b32 	%f506, %r648;
	setp.eq.s32 	%p156, %r1721, 101;
	mov.b32 	%r670, -1;
	vote.sync.ballot.b32 	%r672, %p156, %r670;
	and.b32  	%r673, %r672, %r447;
	or.b32  	%r674, %r673, -2147483648;
	add.s32 	%r675, %r674, -1;
	not.b32 	%r676, %r674;
	and.b32  	%r677, %r676, %r675;
	popc.b32 	%r255, %r677;
	mov.b64 	{%r652, %r657}, %rd833;
	mov.b32 	%r668, 1;
	// begin inline asm
	shfl.sync.down.b32 %r651, %r652, %r668, %r255, %r670;
	// end inline asm
	// begin inline asm
	shfl.sync.down.b32 %r656, %r657, %r668, %r255, %r670;
	// end inline asm
	// begin inline asm
	shfl.sync.down.b32 %r661, %r648, %r668, %r255, %r670;
	// end inline asm
	// begin inline asm
	shfl.sync.down.b32 %r666, %r667, %r668, %r255, %r670;
	// end inline asm
	setp.ge.s32 	%p158, %r288, %r255;
	@%p158 bra 	$L__BB8_299;
	mov.b32 	%f225, %r661;
	mov.b64 	%rd398, {%r651, %r656};
	add.s64 	%rd177, %rd833, %rd398;
	setp.eq.s64 	%p159, %rd833, 0;
	add.f32 	%f226, %f506, %f225;
	selp.f32 	%f506, %f226, %f506, %p159;
	mov.u64 	%rd833, %rd177;
$L__BB8_299:
	mov.b64 	{%r679, %r684}, %rd833;
	mov.b32 	%r695, 2;
	mov.b32 	%r697, -1;
	// begin inline asm
	shfl.sync.down.b32 %r678, %r679, %r695, %r255, %r697;
	// end inline asm
	// begin inline asm
	shfl.sync.down.b32 %r683, %r684, %r695, %r255, %r697;
	// end inline asm
	mov.b32 	%r689, %f506;
	// begin inline asm
	shfl.sync.down.b32 %r688, %r689, %r695, %r255, %r697;
	// end inline asm
	// begin inline asm
	shfl.sync.down.b32 %r693, %r694, %r695, %r255, %r697;
	// end inline asm
	setp.gt.s32 	%p160, %r238, %r255;
	@%p160 bra 	$L__BB8_301;
	mov.b32 	%f227, %r688;
	mov.b64 	%rd399, {%r678, %r683};
	add.s64 	%rd179, %rd833, %rd399;
	setp.eq.s64 	%p161, %rd833, 0;
	add.f32 	%f228, %f506, %f227;
	selp.f32 	%f506, %f228, %f506, %p161;
	mov.u64 	%rd833, %rd179;
$L__BB8_301:
	mov.b64 	{%r699, %r704}, %rd833;
	mov.b32 	%r715, 4;
	mov.b32 	%r717, -1;
	// begin inline asm
	shfl.sync.down.b32 %r698, %r699, %r715, %r255, %r717;
	// end inline asm
	// begin inline asm
	shfl.sync.down.b32 %r703, %r704, %r715, %r255, %r717;
	// end inline asm
	mov.b32 	%r709, %f506;
	// begin inline asm
	shfl.sync.down.b32 %r708, %r709, %r715, %r255, %r717;
	// end inline asm
	// begin inline asm
	shfl.sync.down.b32 %r713, %r714, %r715, %r255, %r717;
	// end inline asm
	setp.gt.s32 	%p162, %r242, %r255;
	@%p162 bra 	$L__BB8_303;
	mov.b32 	%f229, %r708;
	mov.b64 	%rd400, {%r698, %r703};
	add.s64 	%rd181, %rd833, %rd400;
	setp.eq.s64 	%p163, %rd833, 0;
	add.f32 	%f230, %f506, %f229;
	selp.f32 	%f506, %f230, %f506, %p163;
	mov.u64 	%rd833, %rd181;
$L__BB8_303:
	mov.b64 	{%r719, %r724}, %rd833;
	mov.b32 	%r735, 8;
	mov.b32 	%r737, -1;
	// begin inline asm
	shfl.sync.down.b32 %r718, %r719, %r735, %r255, %r737;
	// end inline asm
	// begin inline asm
	shfl.sync.down.b32 %r723, %r724, %r735, %r255, %r737;
	// end inline asm
	mov.b32 	%r729, %f506;
	// begin inline asm
	shfl.sync.down.b32 %r728, %r729, %r735, %r255, %r737;
	// end inline asm
	// begin inline asm
	shfl.sync.down.b32 %r733, %r734, %r735, %r255, %r737;
	// end inline asm
	setp.gt.s32 	%p164, %r246, %r255;
	@%p164 bra 	$L__BB8_305;
	mov.b32 	%f231, %r728;
	mov.b64 	%rd401, {%r718, %r723};
	add.s64 	%rd183, %rd833, %rd401;
	setp.eq.s64 	%p165, %rd833, 0;
	add.f32 	%f232, %f506, %f231;
	selp.f32 	%f506, %f232, %f506, %p165;
	mov.u64 	%rd833, %rd183;
$L__BB8_305:
	mov.b64 	{%r739, %r744}, %rd833;
	mov.b32 	%r755, 16;
	mov.b32 	%r757, -1;
	// begin inline asm
	shfl.sync.down.b32 %r738, %r739, %r755, %r255, %r757;
	// end inline asm
	// begin inline asm
	shfl.sync.down.b32 %r743, %r744, %r755, %r255, %r757;
	// end inline asm
	mov.b32 	%r749, %f506;
	// begin inline asm
	shfl.sync.down.b32 %r748, %r749, %r755, %r255, %r757;
	// end inline asm
	// begin inline asm
	shfl.sync.down.b32 %r753, %r754, %r755, %r255, %r757;
	// end inline asm
	setp.gt.s32 	%p166, %r250, %r255;
	@%p166 bra 	$L__BB8_307;
	mov.b32 	%f233, %r748;
	mov.b64 	%rd402, {%r738, %r743};
	add.s64 	%rd185, %rd833, %rd402;
	setp.eq.s64 	%p167, %rd833, 0;
	add.f32 	%f234, %f506, %f233;
	selp.f32 	%f506, %f234, %f506, %p167;
	mov.u64 	%rd833, %rd185;
$L__BB8_307:
	add.s64 	%rd187, %rd833, %rd827;
	setp.eq.s64 	%p168, %rd827, 0;
	add.f32 	%f235, %f500, %f506;
	selp.f32 	%f500, %f235, %f500, %p168;
	add.s32 	%r1722, %r1722, -32;
	mov.u64 	%rd827, %rd187;
	bra.uni 	$L__BB8_294;
$L__BB8_308:
	setp.ne.s32 	%p103, %r163, 0;
	@%p103 bra 	$L__BB8_310;
	add.s64 	%rd325, %rd827, %rd157;
	setp.eq.s64 	%p104, %rd157, 0;
	add.f32 	%f213, %f102, %f500;
	selp.f32 	%f214, %f213, %f102, %p104;
	add.s64 	%rd323, %rd159, 512;
	mov.b32 	%r558, %f214;
	mov.b32 	%r559, 101;
	mov.b64 	%rd324, {%r558, %r559};
	// begin inline asm
	st.relaxed.gpu.v2.u64 [%rd323], {%rd324, %rd325};
	// end inline asm
	st.shared.u64 	[_ZN6thrust24THRUST_300001_SM_1000_NS8cuda_cub4core6detail5shmemE+168], %rd827;
	st.shared.f32 	[_ZN6thrust24THRUST_300001_SM_1000_NS8cuda_cub4core6detail5shmemE+176], %f500;
	st.shared.u64 	[_ZN6thrust24THRUST_300001_SM_1000_NS8cuda_cub4core6detail5shmemE+184], %rd325;
	st.shared.f32 	[_ZN6thrust24THRUST_300001_SM_1000_NS8cuda_cub4core6detail5shmemE+192], %f214;
$L__BB8_310:
	setp.ne.s32 	%p105, %r288, 0;
	@%p105 bra 	$L__BB8_312;
	st.shared.u64 	[_ZN6thrust24THRUST_300001_SM_1000_NS8cuda_cub4core6detail5shmemE+136], %rd827;
	st.shared.f32 	[_ZN6thrust24THRUST_300001_SM_1000_NS8cuda_cub4core6detail5shmemE+144], %f500;
	mov.u64 	%rd837, %rd827;
	mov.f32 	%f510, %f500;
$L__BB8_312:
	setp.eq.s32 	%p106, %r163, 0;
	bar.sync 	0;
	@%p106 bra 	$L__BB8_314;
	ld.shared.f32 	%f215, [_ZN6thrust24THRUST_300001_SM_1000_NS8cuda_cub4core6detail5shmemE+144];
	ld.shared.u64 	%rd326, [_ZN6thrust24THRUST_300001_SM_1000_NS8cuda_cub4core6detail5shmemE+136];
	add.s64 	%rd189, %rd326, %rd837;
	setp.eq.s64 	%p107, %rd837, 0;
	add.f32 	%f216, %f510, %f215;
	selp.f32 	%f510, %f216, %f510, %p107;
	mov.u64 	%rd837, %rd189;
$L__BB8_314:
	mul.lo.s32 	%r560, %r163, 9;
	cvt.u64.u32 	%rd327, %r560;
	setp.eq.s64 	%p108, %rd7, %rd327;
	setp.ne.s32 	%p109, %r1720, %r196;
	or.pred  	%p110, %p108, %p109;
	selp.u64 	%rd328, 1, 0, %p110;
	add.s64 	%rd191, %rd837, %rd328;
	add.f32 	%f217, %f510, %f90;
	selp.f32 	%f131, %f90, %f217, %p110;
	selp.u64 	%rd329, 1, 0, %p6;
	add.s64 	%rd330, %rd329, %rd328;
	add.s64 	%rd192, %rd330, %rd837;
	add.f32 	%f218, %f131, %f91;
	selp.f32 	%f132, %f91, %f218, %p6;
	selp.u64 	%rd331, 1, 0, %p7;
	add.s64 	%rd193, %rd192, %rd331;
	add.f32 	%f219, %f132, %f92;
	selp.f32 	%f133, %f92, %f219, %p7;
	selp.u64 	%rd332, 1, 0, %p8;
	add.s64 	%rd194, %rd193, %rd332;
	add.f32 	%f220, %f133, %f93;
	selp.f32 	%f134, %f93, %f220, %p8;
	selp.u64 	%rd333, 1, 0, %p9;
	add.s64 	%rd195, %rd194, %rd333;
	add.f32 	%f221, %f134, %f94;
	selp.f32 	%f135, %f94, %f221, %p9;
	add.s32 	%r561, %r560, 5;
	cvt.u64.u32 	%rd334, %r561;
	setp.eq.s64 	%p111, %rd7, %rd334;
	setp.ne.s32 	%p112, %r200, %r201;
	or.pred  	%p113, %p111, %p112;
	selp.u64 	%rd335, 1, 0, %p113;
	add.s64 	%rd196, %rd195, %rd335;
	add.f32 	%f222, %f135, %f95;
	selp.f32 	%f136, %f95, %f222, %p113;
	selp.u64 	%rd336, 1, 0, %p10;
	add.s64 	%rd197, %rd196, %rd336;
	add.f32 	%f223, %f136, %f96;
	selp.f32 	%f137, %f96, %f223, %p10;
	add.s32 	%r562, %r560, 7;
	cvt.u64.u32 	%rd337, %r562;
	setp.eq.s64 	%p114, %rd7, %rd337;
	setp.ne.s32 	%p115, %r202, %r203;
	or.pred  	%p11, %p114, %p115;
	selp.u64 	%rd338, 1, 0, %p11;
	add.s64 	%rd198, %rd197, %rd338;
	add.f32 	%f224, %f137, %f97;
	selp.f32 	%f138, %f97, %f224, %p11;
	ld.shared.u64 	%rd199, [_ZN6thrust24THRUST_300001_SM_1000_NS8cuda_cub4core6detail5shmemE+200];
	ld.shared.u64 	%rd844, [_ZN6thrust24THRUST_300001_SM_1000_NS8cuda_cub4core6detail5shmemE+184];
	ld.shared.f32 	%f139, [_ZN6thrust24THRUST_300001_SM_1000_NS8cuda_cub4core6detail5shmemE+192];
	ld.shared.u64 	%rd201, [_ZN6thrust24THRUST_300001_SM_1000_NS8cuda_cub4core6detail5shmemE+168];
	setp.lt.s64 	%p116, %rd199, 257;
	@%p116 bra 	$L__BB8_340;
	bar.sync 	0;
	mul.lo.s32 	%r566, %r163, 9;
	cvt.u64.u32 	%rd369, %r566;
	setp.ne.s64 	%p132, %rd7, %rd369;
	setp.eq.s32 	%p133, %r1720, %r196;
	and.pred  	%p134, %p132, %p133;
	@%p134 bra 	$L__BB8_317;
	cvt.u32.u64 	%r567, %rd201;
	cvt.u32.u64 	%r568, %rd837;
	sub.s32 	%r569, %r568, %r567;
	shl.b32 	%r570, %r569, 3;
	mov.u32 	%r571, _ZN6thrust24THRUST_300001_SM_1000_NS8cuda_cub4core6detail5shmemE;
	add.s32 	%r572, %r571, %r570;
	mov.b32 	%r573, %f510;
	st.shared.v2.u32 	[%r572], {%r1720, %r573};
$L__BB8_317:
	not.pred 	%p135, %p6;
	@%p135 bra 	$L__BB8_319;
	cvt.u32.u64 	%r574, %rd201;
	cvt.u32.u64 	%r575, %rd191;
	sub.s32 	%r576, %r575, %r574;
	shl.b32 	%r577, %r576, 3;
	mov.u32 	%r578, _ZN6thrust24THRUST_300001_SM_1000_NS8cuda_cub4core6detail5shmemE;
	add.s32 	%r579, %r578, %r577;
	mov.b32 	%r580, %f131;
	st.shared.v2.u32 	[%r579], {%r196, %r580};
$L__BB8_319:
	not.pred 	%p136, %p7;
	@%p136 bra 	$L__BB8_321;
	cvt.u32.u64 	%r581, %rd201;
	cvt.u32.u64 	%r582, %rd192;
	sub.s32 	%r583, %r582, %r581;
	shl.b32 	%r584, %r583, 3;
	mov.u32 	%r585, _ZN6thrust24THRUST_300001_SM_1000_NS8cuda_cub4core6detail5shmemE;
	add.s32 	%r586, %r585, %r584;
	mov.b32 	%r587, %f132;
	st.shared.v2.u32 	[%r586], {%r197, %r587};
$L__BB8_321:
	not.pred 	%p137, %p8;
	@%p137 bra 	$L__BB8_323;
	cvt.u32.u64 	%r588, %rd201;
	cvt.u32.u64 	%r589, %rd193;
	sub.s32 	%r590, %r589, %r588;
	shl.b32 	%r591, %r590, 3;
	mov.u32 	%r592, _ZN6thrust24THRUST_300001_SM_1000_NS8cuda_cub4core6detail5shmemE;
	add.s32 	%r593, %r592, %r591;
	mov.b32 	%r594, %f133;
	st.shared.v2.u32 	[%r593], {%r198, %r594};
$L__BB8_323:
	not.pred 	%p138, %p9;
	@%p138 bra 	$L__BB8_325;
	cvt.u32.u64 	%r595, %rd201;
	cvt.u32.u64 	%r596, %rd194;
	sub.s32 	%r597, %r596, %r595;
	shl.b32 	%r598, %r597, 3;
	mov.u32 	%r599, _ZN6thrust24THRUST_300001_SM_1000_NS8cuda_cub4core6detail5shmemE;
	add.s32 	%r600, %r599, %r598;
	mov.b32 	%r601, %f134;
	st.shared.v2.u32 	[%r600], {%r199, %r601};
$L__BB8_325:
	mad.lo.s32 	%r602, %r163, 9, 5;
	cvt.u64.u32 	%rd370, %r602;
	setp.ne.s64 	%p139, %rd7, %rd370;
	setp.eq.s32 	%p140, %r200, %r201;
	and.pred  	%p141, %p139, %p140;
	@%p141 bra 	$L__BB8_327;
	cvt.u32.u64 	%r603, %rd201;
	cvt.u32.u64 	%r604, %rd195;
	sub.s32 	%r605, %r604, %r603;
	shl.b32 	%r606, %r605, 3;
	mov.u32 	%r607, _ZN6thrust24THRUST_300001_SM_1000_NS8cuda_cub4core6detail5shmemE;
	add.s32 	%r608, %r607, %r606;
	mov.b32 	%r609, %f135;
	st.shared.v2.u32 	[%r608], {%r200, %r609};
$L__BB8_327:
	not.pred 	%p142, %p10;
	@%p142 bra 	$L__BB8_329;
	cvt.u32.u64 	%r610, %rd201;
	cvt.u32.u64 	%r611, %rd196;
	sub.s32 	%r612, %r611, %r610;
	shl.b32 	%r613, %r612, 3;
	mov.u32 	%r614, _ZN6thrust24THRUST_300001_SM_1000_NS8cuda_cub4core6detail5shmemE;
	add.s32 	%r615, %r614, %r613;
	mov.b32 	%r616, %f136;
	st.shared.v2.u32 	[%r615], {%r201, %r616};
$L__BB8_329:
	not.pred 	%p143, %p11;
	@%p143 bra 	$L__BB8_331;
	cvt.u32.u64 	%r617, %rd201;
	cvt.u32.u64 	%r618, %rd197;
	sub.s32 	%r619, %r618, %r617;
	shl.b32 	%r620, %r619, 3;
	mov.u32 	%r621, _ZN6thrust24THRUST_300001_SM_1000_NS8cuda_cub4core6detail5shmemE;
	add.s32 	%r622, %r621, %r620;
	mov.b32 	%r623, %f137;
	st.shared.v2.u32 	[%r622], {%r202, %r623};
$L__BB8_331:
	mad.lo.s32 	%r624, %r163, 9, 8;
	cvt.u64.u32 	%rd371, %r624;
	setp.ne.s64 	%p144, %rd7, %rd371;
	setp.eq.s32 	%p145, %r203, %r204;
	and.pred  	%p146, %p144, %p145;
	@%p146 bra 	$L__BB8_333;
	cvt.u32.u64 	%r625, %rd201;
	cvt.u32.u64 	%r626, %rd198;
	sub.s32 	%r627, %r626, %r625;
	shl.b32 	%r628, %r627, 3;
	mov.u32 	%r629, _ZN6thrust24THRUST_300001_SM_1000_NS8cuda_cub4core6detail5shmemE;
	add.s32 	%r630, %r629, %r628;
	mov.b32 	%r631, %f138;
	st.shared.v2.u32 	[%r630], {%r203, %r631};
$L__BB8_333:
	bar.sync 	0;
	cvt.u64.u32 	%rd843, %r163;
	setp.le.u64 	%p147, %rd199, %rd843;
	@%p147 bra 	$L__BB8_358;
	not.b64 	%rd372, %rd843;
	add.s64 	%rd203, %rd199, %rd372;
	shr.u64 	%rd373, %rd203, 8;
	add.s64 	%rd374, %rd373, 1;
	and.b64  	%rd839, %rd374, 3;
	and.b64  	%rd375, %rd203, 768;
	setp.eq.s64 	%p148, %rd375, 768;
	@%p148 bra 	$L__BB8_337;
	add.s64 	%rd376, %rd201, %rd843;
	shl.b64 	%rd377, %rd376, 2;
	add.s64 	%rd841, %rd5, %rd377;
	add.s64 	%rd840, %rd4, %rd377;
	shl.b32 	%r632, %r163, 3;
	mov.u32 	%r633, _ZN6thrust24THRUST_300001_SM_1000_NS8cuda_cub4core6detail5shmemE;
	add.s32 	%r1723, %r633, %r632;
	shl.b64 	%rd378, %rd839, 8;
	add.s64 	%rd843, %rd378, %rd843;
$L__BB8_336:
	.pragma "nounroll";
	ld.shared.v2.u32 	{%r634, %r635}, [%r1723];
	st.global.u32 	[%rd840], %r634;
	st.global.u32 	[%rd841], %r635;
	add.s64 	%rd841, %rd841, 1024;
	add.s64 	%rd840, %rd840, 1024;
	add.s32 	%r1723, %r1723, 2048;
	add.s64 	%rd839, %rd839, -1;
	setp.ne.s64 	%p149, %rd839, 0;
	@%p149 bra 	$L__BB8_336;
$L__BB8_337:
	setp.lt.u64 	%p150, %rd203, 768;
	@%p150 bra 	$L__BB8_358;
	mov.u32 	%r638, _ZN6thrust24THRUST_300001_SM_1000_NS8cuda_cub4core6detail5shmemE;
$L__BB8_339:
	cvt.u32.u64 	%r636, %rd843;
	add.s64 	%rd379, %rd843, %rd201;
	shl.b32 	%r637, %r636, 3;
	add.s32 	%r639, %r638, %r637;
	ld.shared.v2.u32 	{%r640, %r641}, [%r639];
	shl.b64 	%rd380, %rd379, 2;
	add.s64 	%rd381, %rd4, %rd380;
	st.global.u32 	[%rd381], %r640;
	add.s64 	%rd382, %rd5, %rd380;
	st.global.u32 	[%rd382], %r641;
	and.b64  	%rd383, %rd843, 4294967295;
	add.s64 	%rd384, %rd201, %rd383;
	ld.shared.v2.u32 	{%r642, %r643}, [%r639+2048];
	shl.b64 	%rd385, %rd384, 2;
	add.s64 	%rd386, %rd4, %rd385;
	st.global.u32 	[%rd386+1024], %r642;
	add.s64 	%rd387, %rd5, %rd385;
	st.global.u32 	[%rd387+1024], %r643;
	ld.shared.v2.u32 	{%r644, %r645}, [%r639+4096];
	st.global.u32 	[%rd386+2048], %r644;
	st.global.u32 	[%rd387+2048], %r645;
	ld.shared.v2.u32 	{%r646, %r647}, [%r639+6144];
	st.global.u32 	[%rd386+3072], %r646;
	st.global.u32 	[%rd387+3072], %r647;
	add.s64 	%rd388, %rd843, 1024;
	and.b64  	%rd843, %rd388, 4294967295;
	setp.gt.u64 	%p151, %rd199, %rd843;
	@%p151 bra 	$L__BB8_339;
	bra.uni 	$L__BB8_358;
$L__BB8_340:
	mul.lo.s32 	%r563, %r163, 9;
	cvt.u64.u32 	%rd339, %r563;
	setp.ne.s64 	%p117, %rd7, %rd339;
	setp.eq.s32 	%p118, %r1720, %r196;
	and.pred  	%p119, %p117, %p118;
	@%p119 bra 	$L__BB8_342;
	shl.b64 	%rd340, %rd837, 2;
	add.s64 	%rd341, %rd4, %rd340;
	st.global.u32 	[%rd341], %r1720;
	add.s64 	%rd342, %rd5, %rd340;
	st.global.f32 	[%rd342], %f510;
$L__BB8_342:
	not.pred 	%p120, %p6;
	@%p120 bra 	$L__BB8_344;
	shl.b64 	%rd343, %rd191, 2;
	add.s64 	%rd344, %rd4, %rd343;
	st.global.u32 	[%rd344], %r196;
	add.s64 	%rd345, %rd5, %rd343;
	st.global.f32 	[%rd345], %f131;
$L__BB8_344:
	not.pred 	%p121, %p7;
	@%p121 bra 	$L__BB8_346;
	shl.b64 	%rd346, %rd192, 2;
	add.s64 	%rd347, %rd4, %rd346;
	st.global.u32 	[%rd347], %r197;
	add.s64 	%rd348, %rd5, %rd346;
	st.global.f32 	[%rd348], %f132;
$L__BB8_346:
	not.pred 	%p122, %p8;
	@%p122 bra 	$L__BB8_348;
	shl.b64 	%rd349, %rd193, 2;
	add.s64 	%rd350, %rd4, %rd349;
	st.global.u32 	[%rd350], %r198;
	add.s64 	%rd351, %rd5, %rd349;
	st.global.f32 	[%rd351], %f133;
$L__BB8_348:
	not.pred 	%p123, %p9;
	@%p123 bra 	$L__BB8_350;
	shl.b64 	%rd352, %rd194, 2;
	add.s64 	%rd353, %rd4, %rd352;
	st.global.u32 	[%rd353], %r199;
	add.s64 	%rd354, %rd5, %rd352;
	st.global.f32 	[%rd354], %f134;
$L__BB8_350:
	mad.lo.s32 	%r564, %r163, 9, 5;
	cvt.u64.u32 	%rd355, %r564;
	setp.ne.s64 	%p124, %rd7, %rd355;
	setp.eq.s32 	%p125, %r200, %r201;
	and.pred  	%p126, %p124, %p125;
	@%p126 bra 	$L__BB8_352;
	shl.b64 	%rd356, %rd195, 2;
	add.s64 	%rd357, %rd4, %rd356;
	st.global.u32 	[%rd357], %r200;
	add.s64 	%rd358, %rd5, %rd356;
	st.global.f32 	[%rd358], %f135;
$L__BB8_352:
	not.pred 	%p127, %p10;
	@%p127 bra 	$L__BB8_354;
	shl.b64 	%rd359, %rd196, 2;
	add.s64 	%rd360, %rd4, %rd359;
	st.global.u32 	[%rd360], %r201;
	add.s64 	%rd361, %rd5, %rd359;
	st.global.f32 	[%rd361], %f136;
$L__BB8_354:
	not.pred 	%p128, %p11;
	@%p128 bra 	$L__BB8_356;
	shl.b64 	%rd362, %rd197, 2;
	add.s64 	%rd363, %rd4, %rd362;
	st.global.u32 	[%rd363], %r202;
	add.s64 	%rd364, %rd5, %rd362;
	st.global.f32 	[%rd364], %f137;
$L__BB8_356:
	mad.lo.s32 	%r565, %r163, 9, 8;
	cvt.u64.u32 	%rd365, %r565;
	setp.ne.s64 	%p129, %rd7, %rd365;
	setp.eq.s32 	%p130, %r203, %r204;
	and.pred  	%p131, %p129, %p130;
	@%p131 bra 	$L__BB8_358;
	shl.b64 	%rd366, %rd198, 2;
	add.s64 	%rd367, %rd4, %rd366;
	st.global.u32 	[%rd367], %r203;
	add.s64 	%rd368, %rd5, %rd366;
	st.global.f32 	[%rd368], %f138;
$L__BB8_358:
	setp.ne.s32 	%p152, %r163, 255;
	@%p152 bra 	$L__BB8_362;
	setp.ne.s64 	%p153, %rd7, 2304;
	@%p153 bra 	$L__BB8_361;
	shl.b64 	%rd389, %rd844, 2;
	add.s64 	%rd390, %rd4, %rd389;
	st.global.u32 	[%rd390], %r204;
	add.s64 	%rd391, %rd5, %rd389;
	st.global.f32 	[%rd391], %f139;
	add.s64 	%rd844, %rd844, 1;
$L__BB8_361:
	ld.param.u64 	%rd793, [_ZN6thrust24THRUST_300001_SM_1000_NS8cuda_cub4core6detail13_kernel_agentINS1_15__reduce_by_key16ReduceByKeyAgentINS0_6detail15normal_iteratorINS0_10device_ptrIiEEEENS8_INS9_IfEEEESB_SD_N4cuda3std3__48equal_toIiEENSG_4plusIfEEPllEEJSB_SD_SB_SD_SL_N3cub18CUB_300001_SM_100024ReduceByKeyScanTileStateIflLb1EEESI_SK_llEEEvDpT0__param_4];
	cvta.to.global.u64 	%rd392, %rd793;
	st.global.u64 	[%rd392], %rd844;
$L__BB8_362:
	ret;

}
	// .globl	_ZN6thrust24THRUST_300001_SM_1000_NS8cuda_cub4core6detail13_kernel_agentINS1_15__reduce_by_key9InitAgentIN3cub18CUB_300001_SM_100024ReduceByKeyScanTileStateIiiLb1EEEiPiEEJSA_iSB_EEEvDpT0_
.visible .entry _ZN6thrust24THRUST_300001_SM_1000_NS8cuda_cub4core6detail13_kernel_agentINS1_15__reduce_by_key9InitAgentIN3cub18CUB_300001_SM_100024ReduceByKeyScanTileStateIiiLb1EEEiPiEEJSA_iSB_EEEvDpT0_(
	.param .align 8 .b8 _ZN6thrust24THRUST_300001_SM_1000_NS8cuda_cub4core6detail13_kernel_agentINS1_15__reduce_by_key9InitAgentIN3cub18CUB_300001_SM_100024ReduceByKeyScanTileStateIiiLb1EEEiPiEEJSA_iSB_EEEvDpT0__param_0[8],
	.param .u32 _ZN6thrust24THRUST_300001_SM_1000_NS8cuda_cub4core6detail13_kernel_agentINS1_15__reduce_by_key9InitAgentIN3cub18CUB_300001_SM_100024ReduceByKeyScanTileStateIiiLb1EEEiPiEEJSA_iSB_EEEvDpT0__param_1,
	.param .u64 .ptr .align 1 _ZN6thrust24THRUST_300001_SM_1000_NS8cuda_cub4core6detail13_kernel_agentINS1_15__reduce_by_key9InitAgentIN3cub18CUB_300001_SM_100024ReduceByKeyScanTileStateIiiLb1EEEiPiEEJSA_iSB_EEEvDpT0__param_2
)
.maxntid 128
{
	.reg .pred 	%p<6>;
	.reg .b32 	%r<9>;
	.reg .b64 	%rd<12>;

	ld.param.u64 	%rd3, [_ZN6thrust24THRUST_300001_SM_1000_NS8cuda_cub4core6detail13_kernel_agentINS1_15__reduce_by_key9InitAgentIN3cub18CUB_300001_SM_100024ReduceByKeyScanTileStateIiiLb1EEEiPiEEJSA_iSB_EEEvDpT0__param_0];
	ld.param.u32 	%r4, [_ZN6thrust24THRUST_300001_SM_1000_NS8cuda_cub4core6detail13_kernel_agentINS1_15__reduce_by_key9InitAgentIN3cub18CUB_300001_SM_100024ReduceByKeyScanTileStateIiiLb1EEEiPiEEJSA_iSB_EEEvDpT0__param_1];
	ld.param.u64 	%rd2, [_ZN6thrust24THRUST_300001_SM_1000_NS8cuda_cub4core6detail13_kernel_agentINS1_15__reduce_by_key9InitAgentIN3cub18CUB_300001_SM_100024ReduceByKeyScanTileStateIiiLb1EEEiPiEEJSA_iSB_EEEvDpT0__param_2];
	cvta.to.global.u64 	%rd1, %rd3;
	mov.u32 	%r1, %ctaid.x;
	mov.u32 	%r5, %ntid.x;
	mov.u32 	%r2, %tid.x;
	mad.lo.s32 	%r3, %r1, %r5, %r2;
	setp.ge.s32 	%p1, %r3, %r4;
	@%p1 bra 	$L__BB9_2;
	mul.wide.s32 	%rd4, %r3, 16;
	add.s64 	%rd5, %rd1, %rd4;
	mov.b64 	%rd6, 99;
	mov.b64 	%rd7, 0;
	st.global.v2.u64 	[%rd5+512], {%rd7, %rd6};
$L__BB9_2:
	setp.ne.s32 	%p2, %r1, 0;
	setp.gt.u32 	%p3, %r2, 31;
	or.pred  	%p4, %p2, %p3;
	@%p4 bra 	$L__BB9_4;
	mul.wide.u32 	%rd8, %r2, 16;
	add.s64 	%rd9, %rd1, %rd8;
	mov.b64 	%rd10, 0;
	st.global.v2.u64 	[%rd9], {%rd10, %rd10};
$L__BB9_4:
	or.b32  	%r7, %r1, %r2;
	setp.ne.s32 	%p5, %r7, 0;
	@%p5 bra 	$L__BB9_6;
	cvta.to.global.u64 	%rd11, %rd2;
	mov.b32 	%r8, 0;
	st.global.u32 	[%rd11], %r8;
$L__BB9_6:
	ret;

}
	// .globl	_ZN6thrust24THRUST_300001_SM_1000_NS8cuda_cub4core6detail13_kernel_agentINS1_15__reduce_by_key16ReduceByKeyAgentINS0_6detail15normal_iteratorINS0_10device_ptrIiEEEENS0_17constant_iteratorIiNS0_11use_defaultESD_EESB_SB_N4cuda3std3__48equal_toIiEENSH_4plusIiEEPiiEEJSB_SE_SB_SB_SM_N3cub18CUB_300001_SM_100024ReduceByKeyScanTileStateIiiLb1EEESJ_SL_iiEEEvDpT0_
.visible .entry _ZN6thrust24THRUST_300001_SM_1000_NS8cuda_cub4core6detail13_kernel_agentINS1_15__reduce_by_key16ReduceByKeyAgentINS0_6detail15normal_iteratorINS0_10device_ptrIiEEEENS0_17constant_iteratorIiNS0_11use_defaultESD_EESB_SB_N4cuda3std3__48equal_toIiEENSH_4plusIiEEPiiEEJSB_SE_SB_SB_SM_N3cub18CUB_300001_SM_100024ReduceByKeyScanTileStateIiiLb1EEESJ_SL_iiEEEvDpT0_(
	.param .align 8 .b8 _ZN6thrust24THRUST_300001_SM_1000_NS8cuda_cub4core6detail13_kernel_agentINS1_15__reduce_by_key16ReduceByKeyAgentINS0_6detail15normal_iteratorINS0_10device_ptrIiEEEENS0_17constant_iteratorIiNS0_11use_defaultESD_EESB_SB_N4cuda3std3__48equal_toIiEENSH_4plusIiEEPiiEEJSB_SE_SB_SB_SM_N3cub18CUB_300001_SM_100024ReduceByKeyScanTileStateIiiLb1EEESJ_SL_iiEEEvDpT0__param_0[8],
	.param .align 8 .b8 _ZN6thrust24THRUST_300001_SM_1000_NS8cuda_cub4core6detail13_kernel_agentINS1_15__reduce_by_key16ReduceByKeyAgentINS0_6detail15normal_iteratorINS0_10device_ptrIiEEEENS0_17constant_iteratorIiNS0_11use_defaultESD_EESB_SB_N4cuda3std3__48equal_toIiEENSH_4plusIiEEPiiEEJSB_SE_SB_SB_SM_N3cub18CUB_300001_SM_100024ReduceByKeyScanTileStateIiiLb1EEESJ_SL_iiEEEvDpT0__param_1[16],
	.param .align 8 .b8 _ZN6thrust24THRUST_300001_SM_1000_NS8cuda_cub4core6detail13_kernel_agentINS1_15__reduce_by_key16ReduceByKeyAgentINS0_6detail15normal_iteratorINS0_10device_ptrIiEEEENS0_17constant_iteratorIiNS0_11use_defaultESD_EESB_SB_N4cuda3std3__48equal_toIiEENSH_4plusIiEEPiiEEJSB_SE_SB_SB_SM_N3cub18CUB_300001_SM_100024ReduceByKeyScanTileStateIiiLb1EEESJ_SL_iiEEEvDpT0__param_2[8],
	.param .align 8 .b8 _ZN6thrust24THRUST_300001_SM_1000_NS8cuda_cub4core6detail13_kernel_agentINS1_15__reduce_by_key16ReduceByKeyAgentINS0_6detail15normal_iteratorINS0_10device_ptrIiEEEENS0_17constant_iteratorIiNS0_11use_defaultESD_EESB_SB_N4cuda3std3__48equal_toIiEENSH_4plusIiEEPiiEEJSB_SE_SB_SB_SM_N3cub18CUB_300001_SM_100024ReduceByKeyScanTileStateIiiLb1EEESJ_SL_iiEEEvDpT0__param_3[8],
	.param .u64 .ptr .align 1 _ZN6thrust24THRUST_300001_SM_1000_NS8cuda_cub4core6detail13_kernel_agentINS1_15__reduce_by_key16ReduceByKeyAgentINS0_6detail15normal_iteratorINS0_10device_ptrIiEEEENS0_17constant_iteratorIiNS0_11use_defaultESD_EESB_SB_N4cuda3std3__48equal_toIiEENSH_4plusIiEEPiiEEJSB_SE_SB_SB_SM_N3cub18CUB_300001_SM_100024ReduceByKeyScanTileStateIiiLb1EEESJ_SL_iiEEEvDpT0__param_4,
	.param .align 8 .b8 _ZN6thrust24THRUST_300001_SM_1000_NS8cuda_cub4core6detail13_kernel_agentINS1_15__reduce_by_key16ReduceByKeyAgentINS0_6detail15normal_iteratorINS0_10device_ptrIiEEEENS0_17constant_iteratorIiNS0_11use_defaultESD_EESB_SB_N4cuda3std3__48equal_toIiEENSH_4plusIiEEPiiEEJSB_SE_SB_SB_SM_N3cub18CUB_300001_SM_100024ReduceByKeyScanTileStateIiiLb1EEESJ_SL_iiEEEvDpT0__param_5[8],
	.param .align 1 .b8 _ZN6thrust24THRUST_300001_SM_1000_NS8cuda_cub4core6detail13_kernel_agentINS1_15__reduce_by_key16ReduceByKeyAgentINS0_6detail15normal_iteratorINS0_10device_ptrIiEEEENS0_17constant_iteratorIiNS0_11use_defaultESD_EESB_SB_N4cuda3std3__48equal_toIiEENSH_4plusIiEEPiiEEJSB_SE_SB_SB_SM_N3cub18CUB_300001_SM_100024ReduceByKeyScanTileStateIiiLb1EEESJ_SL_iiEEEvDpT0__param_6[1],
	.param .align 1 .b8 _ZN6thrust24THRUST_300001_SM_1000_NS8cuda_cub4core6detail13_kernel_agentINS1_15__reduce_by_key16ReduceByKeyAgentINS0_6detail15normal_iteratorINS0_10device_ptrIiEEEENS0_17constant_iteratorIiNS0_11use_defaultESD_EESB_SB_N4cuda3std3__48equal_toIiEENSH_4plusIiEEPiiEEJSB_SE_SB_SB_SM_N3cub18CUB_300001_SM_100024ReduceByKeyScanTileStateIiiLb1EEESJ_SL_iiEEEvDpT0__param_7[1],
	.param .u32 _ZN6thrust24THRUST_300001_SM_1000_NS8cuda_cub4core6detail13_kernel_agentINS1_15__reduce_by_key16ReduceByKeyAgentINS0_6detail15normal_iteratorINS0_10device_ptrIiEEEENS0_17constant_iteratorIiNS0_11use_defaultESD_EESB_SB_N4cuda3std3__48equal_toIiEENSH_4plusIiEEPiiEEJSB_SE_SB_SB_SM_N3cub18CUB_300001_SM_100024ReduceByKeyScanTileStateIiiLb1EEESJ_SL_iiEEEvDpT0__param_8,
	.param .u32 _ZN6thrust24THRUST_300001_SM_1000_NS8cuda_cub4core6detail13_kernel_agentINS1_15__reduce_by_key16ReduceByKeyAgentINS0_6detail15normal_iteratorINS0_10device_ptrIiEEEENS0_17constant_iteratorIiNS0_11use_defaultESD_EESB_SB_N4cuda3std3__48equal_toIiEENSH_4plusIiEEPiiEEJSB_SE_SB_SB_SM_N3cub18CUB_300001_SM_100024ReduceByKeyScanTileStateIiiLb1EEESJ_SL_iiEEEvDpT0__param_9
)
.maxntid 256
{
	.reg .pred 	%p<450>;
	.reg .b32 	%r<1859>;
	.reg .b64 	%rd<290>;

	ld.param.u64 	%rd1, [_ZN6thrust24THRUST_300001_SM_1000_NS8cuda_cub4core6detail13_kernel_agentINS1_15__reduce_by_key16ReduceByKeyAgentINS0_6detail15normal_iteratorINS0_10device_ptrIiEEEENS0_17constant_iteratorIiNS0_11use_defaultESD_EESB_SB_N4cuda3std3__48equal_toIiEENSH_4plusIiEEPiiEEJSB_SE_SB_SB_SM_N3cub18CUB_300001_SM_100024ReduceByKeyScanTileStateIiiLb1EEESJ_SL_iiEEEvDpT0__param_5];
	ld.param.u64 	%rd2, [_ZN6thrust24THRUST_300001_SM_1000_NS8cuda_cub4core6detail13_kernel_agentINS1_15__reduce_by_key16ReduceByKeyAgentINS0_6detail15normal_iteratorINS0_10device_ptrIiEEEENS0_17constant_iteratorIiNS0_11use_defaultESD_EESB_SB_N4cuda3std3__48equal_toIiEENSH_4plusIiEEPiiEEJSB_SE_SB_SB_SM_N3cub18CUB_300001_SM_100024ReduceByKeyScanTileStateIiiLb1EEESJ_SL_iiEEEvDpT0__param_0];
	ld.param.u32 	%r1, [_ZN6thrust24THRUST_300001_SM_1000_NS8cuda_cub4core6detail13_kernel_agentINS1_15__reduce_by_key16ReduceByKeyAgentINS0_6detail15normal_iteratorINS0_10device_ptrIiEEEENS0_17constant_iteratorIiNS0_11use_defaultESD_EESB_SB_N4cuda3std3__48equal_toIiEENSH_4plusIiEEPiiEEJSB_SE_SB_SB_SM_N3cub18CUB_300001_SM_100024ReduceByKeyScanTileStateIiiLb1EEESJ_SL_iiEEEvDpT0__param_1+8];
	ld.param.u64 	%rd53, [_ZN6thrust24THRUST_300001_SM_1000_NS8cuda_cub4core6detail13_kernel_agentINS1_15__reduce_by_key16ReduceByKeyAgentINS0_6detail15normal_iteratorINS0_10device_ptrIiEEEENS0_17constant_iteratorIiNS0_11use_defaultESD_EESB_SB_N4cuda3std3__48equal_toIiEENSH_4plusIiEEPiiEEJSB_SE_SB_SB_SM_N3cub18CUB_300001_SM_100024ReduceByKeyScanTileStateIiiLb1EEESJ_SL_iiEEEvDpT0__param_3];
	ld.param.u64 	%rd54, [_ZN6thrust24THRUST_300001_SM_1000_NS8cuda_cub4core6detail13_kernel_agentINS1_15__reduce_by_key16ReduceByKeyAgentINS0_6detail15normal_iteratorINS0_10device_ptrIiEEEENS0_17constant_iteratorIiNS0_11use_defaultESD_EESB_SB_N4cuda3std3__48equal_toIiEENSH_4plusIiEEPiiEEJSB_SE_SB_SB_SM_N3cub18CUB_300001_SM_100024ReduceByKeyScanTileStateIiiLb1EEESJ_SL_iiEEEvDpT0__param_2];
	ld.param.u32 	%r385, [_ZN6thrust24THRUST_300001_SM_1000_NS8cuda_cub4core6detail13_kernel_agentINS1_15__reduce_by_key16ReduceByKeyAgentINS0_6detail15normal_iteratorINS0_10device_ptrIiEEEENS0_17constant_iteratorIiNS0_11use_defaultESD_EESB_SB_N4cuda3std3__48equal_toIiEENSH_4plusIiEEPiiEEJSB_SE_SB_SB_SM_N3cub18CUB_300001_SM_100024ReduceByKeyScanTileStateIiiLb1EEESJ_SL_iiEEEvDpT0__param_8];
	cvta.to.global.u64 	%rd3, %rd54;
	cvta.to.global.u64 	%rd4, %rd53;
	mov.u32 	%r2, %ctaid.x;
	mul.lo.s32 	%r3, %r2, 2304;
	sub.s32 	%r4, %r385, %r3;
	setp.lt.s32 	%p12, %r4, 2305;
	@%p12 bra 	$L__BB10_122;
	setp.ne.s32 	%p270, %r2, 0;
	@%p270 bra 	$L__BB10_52;
	mov.u32 	%r1799, %tid.x;
	and.b32  	%r1551, %r1799, 31;
	and.b32  	%r1552, %r1799, 992;
	add.s32 	%r1553, %r3, %r1551;
	mad.lo.s32 	%r1554, %r1552, 9, %r1553;
	mul.wide.u32 	%rd244, %r1554, 4;
	add.s64 	%rd235, %rd2, %rd244;
	// begin inline asm
	ld.global.nc.u32 %r1539, [%rd235];
	// end inline asm
	add.s64 	%rd236, %rd235, 128;
	// begin inline asm
	ld.global.nc.u32 %r1540, [%rd236];
	// end inline asm
	add.s64 	%rd237, %rd235, 256;
	// begin inline asm
	ld.global.nc.u32 %r1541, [%rd237];
	// end inline asm
	add.s64 	%rd238, %rd235, 384;
	// begin inline asm
	ld.global.nc.u32 %r1542, [%rd238];
	// end inline asm
	add.s64 	%rd239, %rd235, 512;
	// begin inline asm
	ld.global.nc.u32 %r1543, [%rd239];
	// end inline asm
	add.s64 	%rd240, %rd235, 640;
	// begin inline asm
	ld.global.nc.u32 %r1544, [%rd240];
	// end inline asm
	add.s64 	%rd241, %rd235, 768;
	// begin inline asm
	ld.global.nc.u32 %r1545, [%rd241];
	// end inline asm
	add.s64 	%rd242, %rd235, 896;
	// begin inline asm
	ld.global.nc.u32 %r1546, [%rd242];
	// end inline asm
	add.s64 	%rd243, %rd235, 1024;
	// begin inline asm
	ld.global.nc.u32 %r1547, [%rd243];
	// end inline asm
	// begin inline asm
	mov.u32 %r1548, %laneid;
	// end inline asm
	shr.u32 	%r7, %r1799, 5;
	mad.lo.s32 	%r1555, %r7, 288, %r1548;
	shl.b32 	%r1556, %r1555, 2;
	mov.u32 	%r1557, _ZN6thrust24THRUST_300001_SM_1000_NS8cuda_cub4core6detail5shmemE;
	add.s32 	%r1558, %r1557, %r1556;
	st.shared.u32 	[%r1558], %r1539;
	st.shared.u32 	[%r1558+128], %r1540;
	st.shared.u32 	[%r1558+256], %r1541;
	st.shared.u32 	[%r1558+384], %r1542;
	st.shared.u32 	[%r1558+512], %r1543;
	st.shared.u32 	[%r1558+640], %r1544;
	st.shared.u32 	[%r1558+768], %r1545;
	st.shared.u32 	[%r1558+896], %r1546;
	st.shared.u32 	[%r1558+1024], %r1547;
	bar.warp.sync 	-1;
	shl.b32 	%r1559, %r1548, 5;
	add.s32 	%r1560, %r1558, %r1559;
	ld.shared.u32 	%r8, [%r1560];
	ld.shared.u32 	%r9, [%r1560+4];
	ld.shared.u32 	%r10, [%r1560+8];
	ld.shared.u32 	%r11, [%r1560+12];
	ld.shared.u32 	%r12, [%r1560+16];
	ld.shared.u32 	%r13, [%r1560+20];
	ld.shared.u32 	%r14, [%r1560+24];
	ld.shared.u32 	%r15, [%r1560+28];
	ld.shared.u32 	%r16, [%r1560+32];
	bar.sync 	0;
	st.shared.u32 	[%r1558], %r1;
	st.shared.u32 	[%r1558+128], %r1;
	st.shared.u32 	[%r1558+256], %r1;
	st.shared.u32 	[%r1558+384], %r1;
	st.shared.u32 	[%r1558+512], %r1;
	st.shared.u32 	[%r1558+640], %r1;
	st.shared.u32 	[%r1558+768], %r1;
	st.shared.u32 	[%r1558+896], %r1;
	st.shared.u32 	[%r1558+1024], %r1;
	bar.warp.sync 	-1;
	ld.shared.u32 	%r17, [%r1560];
	ld.shared.u32 	%r18, [%r1560+4];
	ld.shared.u32 	%r19, [%r1560+8];
	ld.shared.u32 	%r20, [%r1560+12];
	ld.shared.u32 	%r21, [%r1560+16];
	ld.shared.u32 	%r22, [%r1560+20];
	ld.shared.u32 	%r23, [%r1560+24];
	ld.shared.u32 	%r24, [%r1560+28];
	ld.shared.u32 	%r25, [%r1560+32];
	bar.sync 	0;
	shl.b32 	%r1561, %r1799, 2;
	add.s32 	%r1562, %r1557, %r1561;
	add.s32 	%r26, %r1562, 1148;
	st.shared.u32 	[%r1562+1148], %r16;
	bar.sync 	0;
	setp.eq.s32 	%p380, %r1799, 0;
	mov.b32 	%r1793, 0;
	@%p380 bra 	$L__BB10_4;
	ld.shared.u32 	%r1794, [%r26+-4];
	setp.ne.s32 	%p381, %r1794, %r8;
	selp.u32 	%r1793, 1, 0, %p381;
$L__BB10_4:
	setp.ne.s32 	%p382, %r8, %r9;
	selp.u32 	%r1623, 1, 0, %p382;
	setp.ne.s32 	%p383, %r9, %r10;
	selp.u32 	%r1624, 1, 0, %p383;
	setp.ne.s32 	%p384, %r10, %r11;
	selp.u32 	%r1625, 1, 0, %p384;
	setp.ne.s32 	%p385, %r11, %r12;
	selp.u32 	%r1626, 1, 0, %p385;
	setp.ne.s32 	%p386, %r12, %r13;
	selp.u32 	%r1627, 1, 0, %p386;
	setp.ne.s32 	%p387, %r13, %r14;
	selp.u32 	%r1628, 1, 0, %p387;
	setp.ne.s32 	%p388, %r14, %r15;
	selp.u32 	%r1629, 1, 0, %p388;
	setp.ne.s32 	%p389, %r15, %r16;
	selp.u32 	%r1630, 1, 0, %p389;
	add.s32 	%r1631, %r1793, %r1623;
	selp.b32 	%r1632, 0, %r17, %p382;
	add.s32 	%r1633, %r18, %r1632;
	add.s32 	%r31, %r1631, %r1624;
	selp.b32 	%r1634, 0, %r1633, %p383;
	add.s32 	%r1635, %r19, %r1634;
	add.s32 	%r32, %r31, %r1625;
	selp.b32 	%r1636, 0, %r1635, %p384;
	add.s32 	%r1637, %r20, %r1636;
	add.s32 	%r1638, %r32, %r1626;
	selp.b32 	%r1639, 0, %r1637, %p385;
	add.s32 	%r1640, %r21, %r1639;
	add.s32 	%r1641, %r1638, %r1627;
	selp.b32 	%r1642, 0, %r1640, %p386;
	add.s32 	%r1643, %r22, %r1642;
	add.s32 	%r33, %r1641, %r1628;
	selp.b32 	%r1644, 0, %r1643, %p387;
	add.s32 	%r1645, %r23, %r1644;
	add.s32 	%r34, %r33, %r1629;
	selp.b32 	%r1646, 0, %r1645, %p388;
	add.s32 	%r1647, %r24, %r1646;
	add.s32 	%r1564, %r34, %r1630;
	selp.b32 	%r1648, 0, %r1647, %p389;
	add.s32 	%r1569, %r25, %r1648;
	mov.b32 	%r1620, 1;
	mov.b32 	%r1621, 0;
	mov.b32 	%r1622, -1;
	// begin inline asm
	shfl.sync.up.b32 %r1563, %r1564, %r1620, %r1621, %r1622;
	// end inline asm
	// begin inline asm
	shfl.sync.up.b32 %r1568, %r1569, %r1620, %r1621, %r1622;
	// end inline asm
	setp.eq.s32 	%p390, %r1564, 0;
	selp.b32 	%r1649, %r1568, 0, %p390;
	setp.lt.s32 	%p391, %r1548, 1;
	selp.b32 	%r1650, 0, %r1649, %p391;
	add.s32 	%r1579, %r1650, %r1569;
	selp.b32 	%r1651, 0, %r1563, %p391;
	add.s32 	%r1574, %r1651, %r1564;
	mov.b32 	%r1580, 2;
	// begin inline asm
	shfl.sync.up.b32 %r1573, %r1574, %r1580, %r1621, %r1622;
	// end inline asm
	// begin inline asm
	shfl.sync.up.b32 %r1578, %r1579, %r1580, %r1621, %r1622;
	// end inline asm
	setp.eq.s32 	%p392, %r1574, 0;
	selp.b32 	%r1652, %r1578, 0, %p392;
	setp.lt.s32 	%p393, %r1548, 2;
	selp.b32 	%r1653, 0, %r1652, %p393;
	add.s32 	%r1589, %r1653, %r1579;
	selp.b32 	%r1654, 0, %r1573, %p393;
	add.s32 	%r1584, %r1654, %r1574;
	mov.b32 	%r1590, 4;
	// begin inline asm
	shfl.sync.up.b32 %r1583, %r1584, %r1590, %r1621, %r1622;
	// end inline asm
	// begin inline asm
	shfl.sync.up.b32 %r1588, %r1589, %r1590, %r1621, %r1622;
	// end inline asm
	setp.eq.s32 	%p394, %r1584, 0;
	selp.b32 	%r1655, %r1588, 0, %p394;
	setp.lt.s32 	%p395, %r1548, 4;
	selp.b32 	%r1656, 0, %r1655, %p395;
	add.s32 	%r1599, %r1656, %r1589;
	selp.b32 	%r1657, 0, %r1583, %p395;
	add.s32 	%r1594, %r1657, %r1584;
	mov.b32 	%r1600, 8;
	// begin inline asm
	shfl.sync.up.b32 %r1593, %r1594, %r1600, %r1621, %r1622;
	// end inline asm
	// begin inline asm
	shfl.sync.up.b32 %r1598, %r1599, %r1600, %r1621, %r1622;
	// end inline asm
	setp.eq.s32 	%p396, %r1594, 0;
	selp.b32 	%r1658, %r1598, 0, %p396;
	setp.lt.s32 	%p397, %r1548, 8;
	selp.b32 	%r1659, 0, %r1658, %p397;
	add.s32 	%r1609, %r1659, %r1599;
	selp.b32 	%r1660, 0, %r1593, %p397;
	add.s32 	%r1604, %r1660, %r1594;
	mov.b32 	%r1610, 16;
	// begin inline asm
	shfl.sync.up.b32 %r1603, %r1604, %r1610, %r1621, %r1622;
	// end inline asm
	// begin inline asm
	shfl.sync.up.b32 %r1608, %r1609, %r1610, %r1621, %r1622;
	// end inline asm
	setp.eq.s32 	%p398, %r1604, 0;
	selp.b32 	%r1661, %r1608, 0, %p398;
	setp.lt.s32 	%p399, %r1548, 16;
	selp.b32 	%r1662, 0, %r1661, %p399;
	add.s32 	%r1619, %r1662, %r1609;
	selp.b32 	%r1663, 0, %r1603, %p399;
	add.s32 	%r1614, %r1663, %r1604;
	// begin inline asm
	shfl.sync.up.b32 %r1613, %r1614, %r1620, %r1621, %r1622;
	// end inline asm
	// begin inline asm
	shfl.sync.up.b32 %r1618, %r1619, %r1620, %r1621, %r1622;
	// end inline asm
	setp.ne.s32 	%p400, %r1548, 31;
	@%p400 bra 	$L__BB10_6;
	shl.b32 	%r1664, %r7, 3;
	mov.u32 	%r1665, _ZN6thrust24THRUST_300001_SM_1000_NS8cuda_cub4core6detail5shmemE;
	add.s32 	%r1666, %r1665, %r1664;
	st.shared.v2.u32 	[%r1666], {%r1614, %r1619};
$L__BB10_6:
	setp.ne.s32 	%p401, %r14, %r15;
	setp.ne.s32 	%p402, %r13, %r14;
	setp.ne.s32 	%p403, %r12, %r13;
	setp.ne.s32 	%p404, %r11, %r12;
	setp.ne.s32 	%p405, %r10, %r11;
	setp.ne.s32 	%p406, %r9, %r10;
	setp.ne.s32 	%p407, %r8, %r9;
	setp.ne.s32 	%p408, %r1799, 0;
	bar.sync 	0;
	ld.shared.v4.u32 	{%r39, %r1667, %r40, %r1668}, [_ZN6thrust24THRUST_300001_SM_1000_NS8cuda_cub4core6detail5shmemE];
	shr.u32 	%r1669, %r1799, 5;
	add.s32 	%r1670, %r40, %r39;
	setp.eq.s32 	%p409, %r40, 0;
	selp.b32 	%r1671, %r1667, 0, %p409;
	add.s32 	%r1672, %r1671, %r1668;
	setp.eq.s32 	%p410, %r1669, 2;
	selp.b32 	%r1673, %r1672, %r1667, %p410;
	selp.b32 	%r1674, %r1670, %r39, %p410;
	ld.shared.v4.u32 	{%r41, %r1675, %r42, %r1676}, [_ZN6thrust24THRUST_300001_SM_1000_NS8cuda_cub4core6detail5shmemE+16];
	add.s32 	%r1677, %r41, %r1670;
	setp.eq.s32 	%p411, %r41, 0;
	selp.b32 	%r1678, %r1672, 0, %p411;
	add.s32 	%r1679, %r1678, %r1675;
	setp.eq.s32 	%p412, %r1669, 3;
	selp.b32 	%r1680, %r1679, %r1673, %p412;
	selp.b32 	%r1681, %r1677, %r1674, %p412;
	add.s32 	%r1682, %r42, %r1677;
	setp.eq.s32 	%p413, %r42, 0;
	selp.b32 	%r1683, %r1679, 0, %p413;
	add.s32 	%r1684, %r1683, %r1676;
	setp.eq.s32 	%p414, %r1669, 4;
	selp.b32 	%r1685, %r1684, %r1680, %p414;
	selp.b32 	%r1686, %r1682, %r1681, %p414;
	ld.shared.v4.u32 	{%r43, %r1687, %r44, %r1688}, [_ZN6thrust24THRUST_300001_SM_1000_NS8cuda_cub4core6detail5shmemE+32];
	add.s32 	%r1689, %r43, %r1682;
	setp.eq.s32 	%p415, %r43, 0;
	selp.b32 	%r1690, %r1684, 0, %p415;
	add.s32 	%r1691, %r1690, %r1687;
	setp.eq.s32 	%p416, %r1669, 5;
	selp.b32 	%r1692, %r1691, %r1685, %p416;
	selp.b32 	%r1693, %r1689, %r1686, %p416;
	add.s32 	%r1694, %r44, %r1689;
	setp.eq.s32 	%p417, %r44, 0;
	selp.b32 	%r1695, %r1691, 0, %p417;
	add.s32 	%r1696, %r1695, %r1688;
	setp.eq.s32 	%p418, %r1669, 6;
	selp.b32 	%r1697, %r1696, %r1692, %p418;
	selp.b32 	%r1698, %r1694, %r1693, %p418;
	ld.shared.v4.u32 	{%r45, %r1699, %r46, %r1700}, [_ZN6thrust24THRUST_300001_SM_1000_NS8cuda_cub4core6detail5shmemE+48];
	add.s32 	%r1701, %r45, %r1694;
	setp.eq.s32 	%p419, %r45, 0;
	selp.b32 	%r1702, %r1696, 0, %p419;
	add.s32 	%r1703, %r1702, %r1699;
	setp.eq.s32 	%p420, %r1669, 7;
	selp.b32 	%r1704, %r1703, %r1697, %p420;
	selp.b32 	%r1705, %r1701, %r1698, %p420;
	setp.eq.s32 	%p421, %r46, 0;
	selp.b32 	%r1706, %r1703, 0, %p421;
	add.s32 	%r47, %r1706, %r1700;
	setp.lt.u32 	%p422, %r1799, 32;
	selp.b32 	%r1707, 0, %r1704, %p422;
	selp.b32 	%r1708, 0, %r1705, %p422;
	setp.eq.s32 	%p423, %r1613, 0;
	selp.b32 	%r1709, %r1707, 0, %p423;
	add.s32 	%r1710, %r1709, %r1618;
	setp.eq.s32 	%p424, %r1548, 0;
	selp.b32 	%r48, %r1707, %r1710, %p424;
	selp.b32 	%r1711, 0, %r1613, %p424;
	add.s32 	%r49, %r1708, %r1711;
	add.s32 	%r50, %r49, %r1793;
	setp.eq.s32 	%p425, %r1793, 0;
	selp.b32 	%r1712, %r48, 0, %p425;
	add.s32 	%r51, %r1712, %r17;
	selp.u32 	%r1713, 1, 0, %p407;
	add.s32 	%r1714, %r1793, %r1713;
	add.s32 	%r52, %r1714, %r49;
	selp.b32 	%r1715, 0, %r51, %p407;
	add.s32 	%r53, %r18, %r1715;
	add.s32 	%r54, %r31, %r49;
	selp.b32 	%r1716, 0, %r53, %p406;
	add.s32 	%r55, %r19, %r1716;
	add.s32 	%r56, %r32, %r49;
	selp.b32 	%r1717, 0, %r55, %p405;
	add.s32 	%r57, %r20, %r1717;
	selp.u32 	%r1718, 1, 0, %p404;
	add.s32 	%r58, %r56, %r1718;
	selp.b32 	%r1719, 0, %r57, %p404;
	add.s32 	%r59, %r21, %r1719;
	selp.u32 	%r1720, 1, 0, %p403;
	add.s32 	%r60, %r58, %r1720;
	selp.b32 	%r1721, 0, %r59, %p403;
	add.s32 	%r61, %r22, %r1721;
	add.s32 	%r62, %r33, %r49;
	selp.b32 	%r1722, 0, %r61, %p402;
	add.s32 	%r63, %r23, %r1722;
	add.s32 	%r64, %r34, %r49;
	selp.b32 	%r1723, 0, %r63, %p401;
	add.s32 	%r65, %r24, %r1723;
	@%p408 bra 	$L__BB10_8;
	add.s32 	%r1724, %r40, %r39;
	add.s32 	%r1725, %r41, %r1724;
	add.s32 	%r1726, %r42, %r1725;
	add.s32 	%r1727, %r43, %r1726;
	add.s32 	%r1728, %r44, %r1727;
	add.s32 	%r1729, %r45, %r1728;
	add.s32 	%r1730, %r46, %r1729;
	mov.b64 	%rd246, {%r1730, %r47};
	add.s64 	%rd245, %rd1, 512;
	mov.b64 	%rd247, 101;
	// begin inline asm
	st.relaxed.gpu.v2.u64 [%rd245], {%rd246, %rd247};
	// end inline asm
$L__BB10_8:
	add.s32 	%r1731, %r40, %r39;
	add.s32 	%r1732, %r41, %r1731;
	add.s32 	%r1733, %r42, %r1732;
	add.s32 	%r1734, %r43, %r1733;
	add.s32 	%r1735, %r44, %r1734;
	add.s32 	%r1736, %r45, %r1735;
	add.s32 	%r66, %r46, %r1736;
	setp.lt.s32 	%p426, %r66, 257;
	@%p426 bra 	$L__BB10_34;
	bar.sync 	0;
	@%p425 bra 	$L__BB10_11;
	shl.b32 	%r1737, %r49, 3;
	mov.u32 	%r1738, _ZN6thrust24THRUST_300001_SM_1000_NS8cuda_cub4core6detail5shmemE;
	add.s32 	%r1739, %r1738, %r1737;
	st.shared.v2.u32 	[%r1739], {%r1794, %r48};
$L__BB10_11:
	setp.eq.s32 	%p437, %r8, %r9;
	@%p437 bra 	$L__BB10_13;
	shl.b32 	%r1740, %r50, 3;
	mov.u32 	%r1741, _ZN6thrust24THRUST_300001_SM_1000_NS8cuda_cub4core6detail5shmemE;
	add.s32 	%r1742, %r1741, %r1740;
	st.shared.v2.u32 	[%r1742], {%r8, %r51};
$L__BB10_13:
	setp.eq.s32 	%p438, %r9, %r10;
	@%p438 bra 	$L__BB10_15;
	shl.b32 	%r1743, %r52, 3;
	mov.u32 	%r1744, _ZN6thrust24THRUST_300001_SM_1000_NS8cuda_cub4core6detail5shmemE;
	add.s32 	%r1745, %r1744, %r1743;
	st.shared.v2.u32 	[%r1745], {%r9, %r53};
$L__BB10_15:
	setp.eq.s32 	%p439, %r10, %r11;
	@%p439 bra 	$L__BB10_17;
	shl.b32 	%r1746, %r54, 3;
	mov.u32 	%r1747, _ZN6thrust24THRUST_300001_SM_1000_NS8cuda_cub4core6detail5shmemE;
	add.s32 	%r1748, %r1747, %r1746;
	st.shared.v2.u32 	[%r1748], {%r10, %r55};
$L__BB10_17:
	setp.eq.s32 	%p440, %r11, %r12;
	@%p440 bra 	$L__BB10_19;
	shl.b32 	%r1749, %r56, 3;
	mov.u32 	%r1750, _ZN6thrust24THRUST_300001_SM_1000_NS8cuda_cub4core6detail5shmemE;
	add.s32 	%r1751, %r1750, %r1749;
	st.shared.v2.u32 	[%r1751], {%r11, %r57};
$L__BB10_19:
	setp.eq.s32 	%p441, %r12, %r13;
	@%p441 bra 	$L__BB10_21;
	shl.b32 	%r1752, %r58, 3;
	mov.u32 	%r1753, _ZN6thrust24THRUST_300001_SM_1000_NS8cuda_cub4core6detail5shmemE;
	add.s32 	%r1754, %r1753, %r1752;
	st.shared.v2.u32 	[%r1754], {%r12, %r59};
$L__BB10_21:
	setp.eq.s32 	%p442, %r13, %r14;
	@%p442 bra 	$L__BB10_23;
	shl.b32 	%r1755, %r60, 3;
	mov.u32 	%r1756, _ZN6thrust24THRUST_300001_SM_1000_NS8cuda_cub4core6detail5shmemE;
	add.s32 	%r1757, %r1756, %r1755;
	st.shared.v2.u32 	[%r1757], {%r13, %r61};
$L__BB10_23:
	setp.eq.s32 	%p443, %r14, %r15;
	@%p443 bra 	$L__BB10_25;
	shl.b32 	%r1758, %r62, 3;
	mov.u32 	%r1759, _ZN6thrust24THRUST_300001_SM_1000_NS8cuda_cub4core6detail5shmemE;
	add.s32 	%r1760, %r1759, %r1758;
	st.shared.v2.u32 	[%r1760], {%r14, %r63};
$L__BB10_25:
	setp.eq.s32 	%p444, %r15, %r16;
	@%p444 bra 	$L__BB10_27;
	shl.b32 	%r1761, %r64, 3;
	mov.u32 	%r1762, _ZN6thrust24THRUST_300001_SM_1000_NS8cuda_cub4core6detail5shmemE;
	add.s32 	%r1763, %r1762, %r1761;
	st.shared.v2.u32 	[%r1763], {%r15, %r65};
$L__BB10_27:
	bar.sync 	0;
	setp.ge.u32 	%p445, %r1799, %r66;
	@%p445 bra 	$L__BB10_286;
	add.s32 	%r1764, %r40, %r41;
	add.s32 	%r1765, %r1764, %r42;
	add.s32 	%r1766, %r1765, %r43;
	add.s32 	%r1767, %r1766, %r44;
	add.s32 	%r1768, %r1767, %r45;
	add.s32 	%r1769, %r1768, %r46;
	add.s32 	%r1770, %r1769, %r39;
	not.b32 	%r1771, %r1799;
	add.s32 	%r67, %r1770, %r1771;
	and.b32  	%r1772, %r67, 768;
	setp.eq.s32 	%p446, %r1772, 768;
	@%p446 bra 	$L__BB10_31;
	shr.u32 	%r1773, %r67, 8;
	add.s32 	%r1774, %r1773, 1;
	and.b32  	%r1775, %r1774, 3;
	mul.wide.u32 	%rd275, %r1799, 4;
	add.s64 	%rd281, %rd4, %rd275;
	add.s64 	%rd280, %rd3, %rd275;
	shl.b32 	%r1776, %r1799, 3;
	mov.u32 	%r1777, _ZN6thrust24THRUST_300001_SM_1000_NS8cuda_cub4core6detail5shmemE;
	add.s32 	%r1796, %r1777, %r1776;
	neg.s32 	%r1795, %r1775;
	shl.b32 	%r1778, %r1774, 8;
	and.b32  	%r1779, %r1778, 768;
	add.s32 	%r1799, %r1799, %r1779;
$L__BB10_30:
	.pragma "nounroll";
	ld.shared.v2.u32 	{%r1780, %r1781}, [%r1796];
	st.global.u32 	[%rd280], %r1780;
	st.global.u32 	[%rd281], %r1781;
	add.s64 	%rd281, %rd281, 1024;
	add.s64 	%rd280, %rd280, 1024;
	add.s32 	%r1796, %r1796, 2048;
	add.s32 	%r1795, %r1795, 1;
	setp.ne.s32 	%p447, %r1795, 0;
	@%p447 bra 	$L__BB10_30;
$L__BB10_31:
	setp.lt.u32 	%p448, %r67, 768;
	@%p448 bra 	$L__BB10_286;
	mul.wide.u32 	%rd276, %r1799, 4;
	add.s64 	%rd277, %rd276, 2048;
	add.s64 	%rd283, %rd3, %rd277;
	add.s64 	%rd282, %rd4, %rd277;
	shl.b32 	%r1782, %r1799, 3;
	mov.u32 	%r1783, _ZN6thrust24THRUST_300001_SM_1000_NS8cuda_cub4core6detail5shmemE;
	add.s32 	%r1784, %r1782, %r1783;
	add.s32 	%r1798, %r1784, 4096;
$L__BB10_33:
	ld.shared.v2.u32 	{%r1785, %r1786}, [%r1798+-4096];
	st.global.u32 	[%rd283+-2048], %r1785;
	st.global.u32 	[%rd282+-2048], %r1786;
	ld.shared.v2.u32 	{%r1787, %r1788}, [%r1798+-2048];
	st.global.u32 	[%rd283+-1024], %r1787;
	st.global.u32 	[%rd282+-1024], %r1788;
	ld.shared.v2.u32 	{%r1789, %r1790}, [%r1798];
	st.global.u32 	[%rd283], %r1789;
	st.global.u32 	[%rd282], %r1790;
	ld.shared.v2.u32 	{%r1791, %r1792}, [%r1798+2048];
	st.global.u32 	[%rd283+1024], %r1791;
	st.global.u32 	[%rd282+1024], %r1792;
	add.s32 	%r1799, %r1799, 1024;
	add.s64 	%rd283, %rd283, 4096;
	add.s64 	%rd282, %rd282, 4096;
	add.s32 	%r1798, %r1798, 8192;
	setp.lt.s32 	%p449, %r1799, %r66;
	@%p449 bra 	$L__BB10_33;
	bra.uni 	$L__BB10_286;
$L__BB10_34:
	@%p425 bra 	$L__BB10_36;
	mul.wide.s32 	%rd248, %r49, 4;
	add.s64 	%rd249, %rd3, %rd248;
	st.global.u32 	[%rd249], %r1794;
	add.s64 	%rd250, %rd4, %rd248;
	st.global.u32 	[%rd250], %r48;
$L__BB10_36:
	setp.eq.s32 	%p428, %r8, %r9;
	@%p428 bra 	$L__BB10_38;
	mul.wide.s32 	%rd251, %r50, 4;
	add.s64 	%rd252, %rd3, %rd251;
	st.global.u32 	[%rd252], %r8;
	add.s64 	%rd253, %rd4, %rd251;
	st.global.u32 	[%rd253], %r51;
$L__BB10_38:
	setp.eq.s32 	%p429, %r9, %r10;
	@%p429 bra 	$L__BB10_40;
	mul.wide.s32 	%rd254, %r52, 4;
	add.s64 	%rd255, %rd3, %rd254;
	st.global.u32 	[%rd255], %r9;
	add.s64 	%rd256, %rd4, %rd254;
	st.global.u32 	[%rd256], %r53;
$L__BB10_40:
	setp.eq.s32 	%p430, %r10, %r11;
	@%p430 bra 	$L__BB10_42;
	mul.wide.s32 	%rd257, %r54, 4;
	add.s64 	%rd258, %rd3, %rd257;
	st.global.u32 	[%rd258], %r10;
	add.s64 	%rd259, %rd4, %rd257;
	st.global.u32 	[%rd259], %r55;
$L__BB10_42:
	setp.eq.s32 	%p431, %r11, %r12;
	@%p431 bra 	$L__BB10_44;
	mul.wide.s32 	%rd260, %r56, 4;
	add.s64 	%rd261, %rd3, %rd260;
	st.global.u32 	[%rd261], %r11;
	add.s64 	%rd262, %rd4, %rd260;
	st.global.u32 	[%rd262], %r57;
$L__BB10_44:
	setp.eq.s32 	%p432, %r12, %r13;
	@%p432 bra 	$L__BB10_46;
	mul.wide.s32 	%rd263, %r58, 4;
	add.s64 	%rd264, %rd3, %rd263;
	st.global.u32 	[%rd264], %r12;
	add.s64 	%rd265, %rd4, %rd263;
	st.global.u32 	[%rd265], %r59;
$L__BB10_46:
	setp.eq.s32 	%p433, %r13, %r14;
	@%p433 bra 	$L__BB10_48;
	mul.wide.s32 	%rd266, %r60, 4;
	add.s64 	%rd267, %rd3, %rd266;
	st.global.u32 	[%rd267], %r13;
	add.s64 	%rd268, %rd4, %rd266;
	st.global.u32 	[%rd268], %r61;
$L__BB10_48:
	setp.eq.s32 	%p434, %r14, %r15;
	@%p434 bra 	$L__BB10_50;
	mul.wide.s32 	%rd269, %r62, 4;
	add.s64 	%rd270, %rd3, %rd269;
	st.global.u32 	[%rd270], %r14;
	add.s64 	%rd271, %rd4, %rd269;
	st.global.u32 	[%rd271], %r63;
$L__BB10_50:
	setp.eq.s32 	%p435, %r15, %r16;
	@%p435 bra 	$L__BB10_286;
	mul.wide.s32 	%rd272, %r64, 4;
	add.s64 	%rd273, %rd3, %rd272;
	st.global.u32 	[%rd273], %r15;
	add.s64 	%rd274, %rd4, %rd272;
	st.global.u32 	[%rd274], %r65;
	bra.uni 	$L__BB10_286;
$L__BB10_52:
	mov.u32 	%r1815, %tid.x;
	and.b32  	%r1126, %r1815, 31;
	and.b32  	%r1127, %r1815, 992;
	add.s32 	%r1128, %r3, %r1126;
	mad.lo.s32 	%r1129, %r1127, 9, %r1128;
	mul.wide.u32 	%rd180, %r1129, 4;
	add.s64 	%rd171, %rd2, %rd180;
	// begin inline asm
	ld.global.nc.u32 %r1115, [%rd171];
	// end inline asm
	add.s64 	%rd172, %rd171, 128;
	// begin inline asm
	ld.global.nc.u32 %r1116, [%rd172];
	// end inline asm
	add.s64 	%rd173, %rd171, 256;
	// begin inline asm
	ld.global.nc.u32 %r1117, [%rd173];
	// end inline asm
	add.s64 	%rd174, %rd171, 384;
	// begin inline asm
	ld.global.nc.u32 %r1118, [%rd174];
	// end inline asm
	add.s64 	%rd175, %rd171, 512;
	// begin inline asm
	ld.global.nc.u32 %r1119, [%rd175];
	// end inline asm
	add.s64 	%rd176, %rd171, 640;
	// begin inline asm
	ld.global.nc.u32 %r1120, [%rd176];
	// end inline asm
	add.s64 	%rd177, %rd171, 768;
	// begin inline asm
	ld.global.nc.u32 %r1121, [%rd177];
	// end inline asm
	add.s64 	%rd178, %rd171, 896;
	// begin inline asm
	ld.global.nc.u32 %r1122, [%rd178];
	// end inline asm
	add.s64 	%rd179, %rd171, 1024;
	// begin inline asm
	ld.global.nc.u32 %r1123, [%rd179];
	// end inline asm
	// begin inline asm
	mov.u32 %r1124, %laneid;
	// end inline asm
	shr.u32 	%r83, %r1815, 5;
	mad.lo.s32 	%r1130, %r83, 288, %r1124;
	shl.b32 	%r1131, %r1130, 2;
	mov.u32 	%r1132, _ZN6thrust24THRUST_300001_SM_1000_NS8cuda_cub4core6detail5shmemE;
	add.s32 	%r84, %r1132, %r1131;
	st.shared.u32 	[%r84], %r1115;
	st.shared.u32 	[%r84+128], %r1116;
	st.shared.u32 	[%r84+256], %r1117;
	st.shared.u32 	[%r84+384], %r1118;
	st.shared.u32 	[%r84+512], %r1119;
	st.shared.u32 	[%r84+640], %r1120;
	st.shared.u32 	[%r84+768], %r1121;
	st.shared.u32 	[%r84+896], %r1122;
	st.shared.u32 	[%r84+1024], %r1123;
	bar.warp.sync 	-1;
	shl.b32 	%r1133, %r1124, 5;
	add.s32 	%r85, %r84, %r1133;
	ld.shared.u32 	%r86, [%r85];
	ld.shared.u32 	%r87, [%r85+4];
	ld.shared.u32 	%r88, [%r85+8];
	ld.shared.u32 	%r89, [%r85+12];
	ld.shared.u32 	%r90, [%r85+16];
	ld.shared.u32 	%r91, [%r85+20];
	ld.shared.u32 	%r92, [%r85+24];
	ld.shared.u32 	%r93, [%r85+28];
	ld.shared.u32 	%r94, [%r85+32];
	setp.ne.s32 	%p271, %r1815, 0;
	mov.b32 	%r1801, 0;
	@%p271 bra 	$L__BB10_54;
	mul.wide.u32 	%rd182, %r3, 4;
	add.s64 	%rd183, %rd2, %rd182;
	add.s64 	%rd181, %rd183, -4;
	// begin inline asm
	ld.global.nc.u32 %r1801, [%rd181];
	// end inline asm
$L__BB10_54:
	setp.eq.s32 	%p272, %r1815, 0;
	bar.sync 	0;
	st.shared.u32 	[%r84], %r1;
	st.shared.u32 	[%r84+128], %r1;
	st.shared.u32 	[%r84+256], %r1;
	st.shared.u32 	[%r84+384], %r1;
	st.shared.u32 	[%r84+512], %r1;
	st.shared.u32 	[%r84+640], %r1;
	st.shared.u32 	[%r84+768], %r1;
	st.shared.u32 	[%r84+896], %r1;
	st.shared.u32 	[%r84+1024], %r1;
	bar.warp.sync 	-1;
	ld.shared.u32 	%r97, [%r85];
	ld.shared.u32 	%r98, [%r85+4];
	ld.shared.u32 	%r99, [%r85+8];
	ld.shared.u32 	%r100, [%r85+12];
	ld.shared.u32 	%r101, [%r85+16];
	ld.shared.u32 	%r102, [%r85+20];
	ld.shared.u32 	%r103, [%r85+24];
	ld.shared.u32 	%r104, [%r85+28];
	ld.shared.u32 	%r105, [%r85+32];
	bar.sync 	0;
	shl.b32 	%r1135, %r1815, 2;
	add.s32 	%r1137, %r1132, %r1135;
	add.s32 	%r106, %r1137, 1148;
	st.shared.u32 	[%r1137+1148], %r94;
	bar.sync 	0;
	@%p272 bra 	$L__BB10_56;
	ld.shared.u32 	%r1801, [%r106+-4];
$L__BB10_56:
	setp.ne.s32 	%p273, %r1801, %r86;
	selp.u32 	%r1198, 1, 0, %p273;
	setp.ne.s32 	%p274, %r86, %r87;
	selp.u32 	%r1199, 1, 0, %p274;
	setp.ne.s32 	%p275, %r87, %r88;
	selp.u32 	%r1200, 1, 0, %p275;
	setp.ne.s32 	%p276, %r88, %r89;
	selp.u32 	%r1201, 1, 0, %p276;
	setp.ne.s32 	%p277, %r89, %r90;
	selp.u32 	%r1202, 1, 0, %p277;
	setp.ne.s32 	%p278, %r90, %r91;
	selp.u32 	%r1203, 1, 0, %p278;
	setp.ne.s32 	%p279, %r91, %r92;
	selp.u32 	%r1204, 1, 0, %p279;
	setp.ne.s32 	%p280, %r92, %r93;
	selp.u32 	%r1205, 1, 0, %p280;
	setp.ne.s32 	%p281, %r93, %r94;
	selp.u32 	%r1206, 1, 0, %p281;
	add.s32 	%r1207, %r1199, %r1198;
	selp.b32 	%r1208, 0, %r97, %p274;
	add.s32 	%r1209, %r98, %r1208;
	add.s32 	%r1210, %r1207, %r1200;
	selp.b32 	%r1211, 0, %r1209, %p275;
	add.s32 	%r1212, %r99, %r1211;
	add.s32 	%r1213, %r1210, %r1201;
	selp.b32 	%r1214, 0, %r1212, %p276;
	add.s32 	%r1215, %r100, %r1214;
	add.s32 	%r1216, %r1213, %r1202;
	selp.b32 	%r1217, 0, %r1215, %p277;
	add.s32 	%r1218, %r101, %r1217;
	add.s32 	%r1219, %r1216, %r1203;
	selp.b32 	%r1220, 0, %r1218, %p278;
	add.s32 	%r1221, %r102, %r1220;
	add.s32 	%r1222, %r1219, %r1204;
	selp.b32 	%r1223, 0, %r1221, %p279;
	add.s32 	%r1224, %r103, %r1223;
	add.s32 	%r1225, %r1222, %r1205;
	selp.b32 	%r1226, 0, %r1224, %p280;
	add.s32 	%r1227, %r104, %r1226;
	add.s32 	%r1139, %r1225, %r1206;
	selp.b32 	%r1228, 0, %r1227, %p281;
	add.s32 	%r1144, %r105, %r1228;
	mov.b32 	%r1195, 1;
	mov.b32 	%r1196, 0;
	mov.b32 	%r1197, -1;
	// begin inline asm
	shfl.sync.up.b32 %r1138, %r1139, %r1195, %r1196, %r1197;
	// end inline asm
	// begin inline asm
	shfl.sync.up.b32 %r1143, %r1144, %r1195, %r1196, %r1197;
	// end inline asm
	setp.eq.s32 	%p282, %r1139, 0;
	selp.b32 	%r1229, %r1143, 0, %p282;
	setp.lt.s32 	%p283, %r1124, 1;
	selp.b32 	%r1230, 0, %r1138, %p283;
	add.s32 	%r1149, %r1230, %r1139;
	selp.b32 	%r1231, 0, %r1229, %p283;
	add.s32 	%r1154, %r1231, %r1144;
	mov.b32 	%r1155, 2;
	// begin inline asm
	shfl.sync.up.b32 %r1148, %r1149, %r1155, %r1196, %r1197;
	// end inline asm
	// begin inline asm
	shfl.sync.up.b32 %r1153, %r1154, %r1155, %r1196, %r1197;
	// end inline asm
	setp.eq.s32 	%p284, %r1149, 0;
	selp.b32 	%r1232, %r1153, 0, %p284;
	setp.lt.s32 	%p285, %r1124, 2;
	selp.b32 	%r1233, 0, %r1148, %p285;
	add.s32 	%r1159, %r1233, %r1149;
	selp.b32 	%r1234, 0, %r1232, %p285;
	add.s32 	%r1164, %r1234, %r1154;
	mov.b32 	%r1165, 4;
	// begin inline asm
	shfl.sync.up.b32 %r1158, %r1159, %r1165, %r1196, %r1197;
	// end inline asm
	// begin inline asm
	shfl.sync.up.b32 %r1163, %r1164, %r1165, %r1196, %r1197;
	// end inline asm
	setp.eq.s32 	%p286, %r1159, 0;
	selp.b32 	%r1235, %r1163, 0, %p286;
	setp.lt.s32 	%p287, %r1124, 4;
	selp.b32 	%r1236, 0, %r1158, %p287;
	add.s32 	%r1169, %r1236, %r1159;
	selp.b32 	%r1237, 0, %r1235, %p287;
	add.s32 	%r1174, %r1237, %r1164;
	mov.b32 	%r1175, 8;
	// begin inline asm
	shfl.sync.up.b32 %r1168, %r1169, %r1175, %r1196, %r1197;
	// end inline asm
	// begin inline asm
	shfl.sync.up.b32 %r1173, %r1174, %r1175, %r1196, %r1197;
	// end inline asm
	setp.eq.s32 	%p288, %r1169, 0;
	selp.b32 	%r1238, %r1173, 0, %p288;
	setp.lt.s32 	%p289, %r1124, 8;
	selp.b32 	%r1239, 0, %r1168, %p289;
	add.s32 	%r1179, %r1239, %r1169;
	selp.b32 	%r1240, 0, %r1238, %p289;
	add.s32 	%r1184, %r1240, %r1174;
	mov.b32 	%r1185, 16;
	// begin inline asm
	shfl.sync.up.b32 %r1178, %r1179, %r1185, %r1196, %r1197;
	// end inline asm
	// begin inline asm
	shfl.sync.up.b32 %r1183, %r1184, %r1185, %r1196, %r1197;
	// end inline asm
	setp.eq.s32 	%p290, %r1179, 0;
	selp.b32 	%r1241, %r1183, 0, %p290;
	setp.lt.s32 	%p291, %r1124, 16;
	selp.b32 	%r1242, 0, %r1178, %p291;
	add.s32 	%r1189, %r1242, %r1179;
	selp.b32 	%r1243, 0, %r1241, %p291;
	add.s32 	%r1194, %r1243, %r1184;
	// begin inline asm
	shfl.sync.up.b32 %r1805, %r1189, %r1195, %r1196, %r1197;
	// end inline asm
	// begin inline asm
	shfl.sync.up.b32 %r1806, %r1194, %r1195, %r1196, %r1197;
	// end inline asm
	setp.ne.s32 	%p292, %r1124, 31;
	@%p292 bra 	$L__BB10_58;
	shl.b32 	%r1244, %r83, 3;
	mov.u32 	%r1245, _ZN6thrust24THRUST_300001_SM_1000_NS8cuda_cub4core6detail5shmemE;
	add.s32 	%r1246, %r1245, %r1244;
	st.shared.v2.u32 	[%r1246], {%r1189, %r1194};
$L__BB10_58:
	bar.sync 	0;
	ld.shared.v4.u32 	{%r1247, %r1248, %r1249, %r1250}, [_ZN6thrust24THRUST_300001_SM_1000_NS8cuda_cub4core6detail5shmemE];
	add.s32 	%r1251, %r1249, %r1247;
	setp.eq.s32 	%p293, %r1249, 0;
	selp.b32 	%r1252, %r1248, 0, %p293;
	add.s32 	%r1253, %r1252, %r1250;
	setp.eq.s32 	%p294, %r83, 2;
	selp.b32 	%r1254, %r1251, %r1247, %p294;
	selp.b32 	%r1255, %r1253, %r1248, %p294;
	ld.shared.v4.u32 	{%r1256, %r1257, %r1258, %r1259}, [_ZN6thrust24THRUST_300001_SM_1000_NS8cuda_cub4core6detail5shmemE+16];
	add.s32 	%r1260, %r1256, %r1251;
	setp.eq.s32 	%p295, %r1256, 0;
	selp.b32 	%r1261, %r1253, 0, %p295;
	add.s32 	%r1262, %r1261, %r1257;
	setp.eq.s32 	%p296, %r83, 3;
	selp.b32 	%r1263, %r1260, %r1254, %p296;
	selp.b32 	%r1264, %r1262, %r1255, %p296;
	add.s32 	%r1265, %r1258, %r1260;
	setp.eq.s32 	%p297, %r1258, 0;
	selp.b32 	%r1266, %r1262, 0, %p297;
	add.s32 	%r1267, %r1266, %r1259;
	setp.eq.s32 	%p298, %r83, 4;
	selp.b32 	%r1268, %r1265, %r1263, %p298;
	selp.b32 	%r1269, %r1267, %r1264, %p298;
	ld.shared.v4.u32 	{%r1270, %r1271, %r1272, %r1273}, [_ZN6thrust24THRUST_300001_SM_1000_NS8cuda_cub4core6detail5shmemE+32];
	add.s32 	%r1274, %r1270, %r1265;
	setp.eq.s32 	%p299, %r1270, 0;
	selp.b32 	%r1275, %r1267, 0, %p299;
	add.s32 	%r1276, %r1275, %r1271;
	setp.eq.s32 	%p300, %r83, 5;
	selp.b32 	%r1277, %r1274, %r1268, %p300;
	selp.b32 	%r1278, %r1276, %r1269, %p300;
	add.s32 	%r1279, %r1272, %r1274;
	setp.eq.s32 	%p301, %r1272, 0;
	selp.b32 	%r1280, %r1276, 0, %p301;
	add.s32 	%r1281, %r1280, %r1273;
	setp.eq.s32 	%p302, %r83, 6;
	selp.b32 	%r1282, %r1279, %r1277, %p302;
	selp.b32 	%r1283, %r1281, %r1278, %p302;
	ld.shared.v4.u32 	{%r1284, %r1285, %r1286, %r1287}, [_ZN6thrust24THRUST_300001_SM_1000_NS8cuda_cub4core6detail5shmemE+48];
	add.s32 	%r1288, %r1284, %r1279;
	setp.eq.s32 	%p303, %r1284, 0;
	selp.b32 	%r1289, %r1281, 0, %p303;
	add.s32 	%r1290, %r1289, %r1285;
	setp.eq.s32 	%p304, %r83, 7;
	selp.b32 	%r113, %r1288, %r1282, %p304;
	selp.b32 	%r114, %r1290, %r1283, %p304;
	add.s32 	%r115, %r1286, %r1288;
	setp.eq.s32 	%p305, %r1286, 0;
	selp.b32 	%r1291, %r1290, 0, %p305;
	add.s32 	%r116, %r1291, %r1287;
	setp.lt.u32 	%p306, %r1815, 32;
	@%p306 bra 	$L__BB10_60;
	setp.eq.s32 	%p307, %r1805, 0;
	selp.b32 	%r1292, %r114, 0, %p307;
	add.s32 	%r1293, %r1292, %r1806;
	setp.eq.s32 	%p308, %r1124, 0;
	selp.b32 	%r1294, 0, %r1805, %p308;
	add.s32 	%r1805, %r113, %r1294;
	selp.b32 	%r1806, %r114, %r1293, %p308;
	bra.uni 	$L__BB10_76;
$L__BB10_60:
	setp.ne.s32 	%p309, %r1815, 0;
	mul.wide.u32 	%rd184, %r2, 16;
	add.s64 	%rd17, %rd1, %rd184;
	@%p309 bra 	$L__BB10_62;
	st.shared.u32 	[_ZN6thrust24THRUST_300001_SM_1000_NS8cuda_cub4core6detail5shmemE+116], %r115;
	st.shared.u32 	[_ZN6thrust24THRUST_300001_SM_1000_NS8cuda_cub4core6detail5shmemE+120], %r116;
	mov.b64 	%rd186, {%r115, %r116};
	add.s64 	%rd185, %rd17, 512;
	mov.b64 	%rd187, 100;
	// begin inline asm
	st.relaxed.gpu.v2.u64 [%rd185], {%rd186, %rd187};
	// end inline asm
$L__BB10_62:
	mov.u32 	%r1295, %nctaid.x;
	setp.gt.u32 	%p310, %r1295, 499;
	@%p310 bra 	$L__BB10_64;
	membar.cta;
	bra.uni 	$L__BB10_65;
$L__BB10_64:
	mov.b32 	%r1296, 450;
	// begin inline asm
	nanosleep.u32 %r1296;
	// end inline asm
$L__BB10_65:
	mul.wide.u32 	%rd188, %r1815, 16;
	xor.b64  	%rd189, %rd188, -16;
	add.s64 	%rd190, %rd17, %rd189;
	add.s64 	%rd18, %rd190, 512;
$L__BB10_66:
	// begin inline asm
	ld.relaxed.gpu.v2.u64 {%rd191, %rd284}, [%rd18];
	// end inline asm
	setp.eq.s64 	%p311, %rd284, 99;
	mov.b32 	%r1297, -1;
	vote.sync.any.pred 	%p312, %p311, %r1297;
	@%p312 bra 	$L__BB10_66;
	mov.b64 	{%r1301, %r1306}, %rd191;
	setp.eq.s64 	%p313, %rd284, 101;
	mov.b32 	%r1349, -1;
	vote.sync.ballot.b32 	%r1350, %p313, %r1349;
	// begin inline asm
	mov.u32 %r1299, %lanemask_ge;
	// end inline asm
	and.b32  	%r1351, %r1350, %r1299;
	or.b32  	%r1352, %r1351, -2147483648;
	add.s32 	%r1353, %r1352, -1;
	not.b32 	%r1354, %r1352;
	and.b32  	%r1355, %r1354, %r1353;
	popc.b32 	%r1303, %r1355;
	mov.b32 	%r1307, 1;
	// begin inline asm
	shfl.sync.down.b32 %r1300, %r1301, %r1307, %r1303, %r1349;
	// end inline asm
	// begin inline asm
	shfl.sync.down.b32 %r1305, %r1306, %r1307, %r1303, %r1349;
	// end inline asm
	setp.lt.s32 	%p315, %r1124, %r1303;
	setp.eq.s32 	%p316, %r1301, 0;
	selp.b32 	%r1356, %r1300, 0, %p315;
	add.s32 	%r1311, %r1356, %r1301;
	selp.b32 	%r1357, %r1305, 0, %p316;
	selp.b32 	%r1358, %r1357, 0, %p315;
	add.s32 	%r1316, %r1358, %r1306;
	mov.b32 	%r1317, 2;
	// begin inline asm
	shfl.sync.down.b32 %r1310, %r1311, %r1317, %r1303, %r1349;
	// end inline asm
	// begin inline asm
	shfl.sync.down.b32 %r1315, %r1316, %r1317, %r1303, %r1349;
	// end inline asm
	add.s32 	%r1359, %r1124, 2;
	setp.gt.s32 	%p317, %r1359, %r1303;
	setp.eq.s32 	%p318, %r1311, 0;
	selp.b32 	%r1360, %r1315, 0, %p318;
	selp.b32 	%r1361, 0, %r1310, %p317;
	add.s32 	%r1321, %r1311, %r1361;
	selp.b32 	%r1362, 0, %r1360, %p317;
	add.s32 	%r1326, %r1362, %r1316;
	mov.b32 	%r1327, 4;
	// begin inline asm
	shfl.sync.down.b32 %r1320, %r1321, %r1327, %r1303, %r1349;
	// end inline asm
	// begin inline asm
	shfl.sync.down.b32 %r1325, %r1326, %r1327, %r1303, %r1349;
	// end inline asm
	add.s32 	%r1363, %r1124, 4;
	setp.gt.s32 	%p319, %r1363, %r1303;
	setp.eq.s32 	%p320, %r1321, 0;
	selp.b32 	%r1364, %r1325, 0, %p320;
	selp.b32 	%r1365, 0, %r1320, %p319;
	add.s32 	%r1331, %r1321, %r1365;
	selp.b32 	%r1366, 0, %r1364, %p319;
	add.s32 	%r1336, %r1326, %r1366;
	mov.b32 	%r1337, 8;
	// begin inline asm
	shfl.sync.down.b32 %r1330, %r1331, %r1337, %r1303, %r1349;
	// end inline asm
	// begin inline asm
	shfl.sync.down.b32 %r1335, %r1336, %r1337, %r1303, %r1349;
	// end inline asm
	add.s32 	%r1367, %r1124, 8;
	setp.gt.s32 	%p321, %r1367, %r1303;
	setp.eq.s32 	%p322, %r1331, 0;
	selp.b32 	%r1368, %r1335, 0, %p322;
	selp.b32 	%r1369, 0, %r1330, %p321;
	add.s32 	%r1341, %r1331, %r1369;
	selp.b32 	%r1370, 0, %r1368, %p321;
	add.s32 	%r1346, %r1336, %r1370;
	mov.b32 	%r1347, 16;
	// begin inline asm
	shfl.sync.down.b32 %r1340, %r1341, %r1347, %r1303, %r1349;
	// end inline asm
	// begin inline asm
	shfl.sync.down.b32 %r1345, %r1346, %r1347, %r1303, %r1349;
	// end inline asm
	add.s32 	%r1371, %r1124, 16;
	setp.gt.s32 	%p323, %r1371, %r1303;
	setp.eq.s32 	%p324, %r1341, 0;
	selp.b32 	%r1372, %r1345, 0, %p324;
	selp.b32 	%r1373, 0, %r1340, %p323;
	add.s32 	%r1802, %r1373, %r1341;
	selp.b32 	%r1374, 0, %r1372, %p323;
	add.s32 	%r1803, %r1346, %r1374;
	not.b32 	%r1375, %r1815;
	add.s32 	%r1804, %r2, %r1375;
	add.s64 	%rd21, %rd1, 512;
$L__BB10_68:
	setp.ne.s64 	%p325, %rd284, 101;
	mov.b32 	%r1376, -1;
	vote.sync.all.pred 	%p326, %p325, %r1376;
	not.pred 	%p327, %p326;
	@%p327 bra 	$L__BB10_72;
	mul.wide.s32 	%rd233, %r1804, 16;
	add.s64 	%rd234, %rd21, %rd233;
	add.s64 	%rd232, %rd234, -512;
$L__BB10_70:
	// begin inline asm
	ld.relaxed.gpu.v2.u64 {%rd230, %rd284}, [%rd232];
	// end inline asm
	setp.eq.s64 	%p365, %rd284, 99;
	mov.b32 	%r1459, -1;
	vote.sync.any.pred 	%p366, %p365, %r1459;
	@%p366 bra 	$L__BB10_70;
	mov.b64 	{%r1462, %r1467}, %rd230;
	setp.eq.s64 	%p367, %rd284, 101;
	mov.b32 	%r1510, -1;
	vote.sync.ballot.b32 	%r1511, %p367, %r1510;
	and.b32  	%r1512, %r1511, %r1299;
	or.b32  	%r1513, %r1512, -2147483648;
	add.s32 	%r1514, %r1513, -1;
	not.b32 	%r1515, %r1513;
	and.b32  	%r1516, %r1515, %r1514;
	popc.b32 	%r1464, %r1516;
	mov.b32 	%r1468, 1;
	// begin inline asm
	shfl.sync.down.b32 %r1461, %r1462, %r1468, %r1464, %r1510;
	// end inline asm
	// begin inline asm
	shfl.sync.down.b32 %r1466, %r1467, %r1468, %r1464, %r1510;
	// end inline asm
	setp.lt.s32 	%p369, %r1124, %r1464;
	setp.eq.s32 	%p370, %r1462, 0;
	selp.b32 	%r1517, %r1461, 0, %p369;
	add.s32 	%r1472, %r1517, %r1462;
	selp.b32 	%r1518, %r1466, 0, %p370;
	selp.b32 	%r1519, %r1518, 0, %p369;
	add.s32 	%r1477, %r1519, %r1467;
	mov.b32 	%r1478, 2;
	// begin inline asm
	shfl.sync.down.b32 %r1471, %r1472, %r1478, %r1464, %r1510;
	// end inline asm
	// begin inline asm
	shfl.sync.down.b32 %r1476, %r1477, %r1478, %r1464, %r1510;
	// end inline asm
	add.s32 	%r1520, %r1124, 2;
	setp.gt.s32 	%p371, %r1520, %r1464;
	setp.eq.s32 	%p372, %r1472, 0;
	selp.b32 	%r1521, %r1476, 0, %p372;
	selp.b32 	%r1522, 0, %r1471, %p371;
	add.s32 	%r1482, %r1472, %r1522;
	selp.b32 	%r1523, 0, %r1521, %p371;
	add.s32 	%r1487, %r1523, %r1477;
	mov.b32 	%r1488, 4;
	// begin inline asm
	shfl.sync.down.b32 %r1481, %r1482, %r1488, %r1464, %r1510;
	// end inline asm
	// begin inline asm
	shfl.sync.down.b32 %r1486, %r1487, %r1488, %r1464, %r1510;
	// end inline asm
	add.s32 	%r1524, %r1124, 4;
	setp.gt.s32 	%p373, %r1524, %r1464;
	setp.eq.s32 	%p374, %r1482, 0;
	selp.b32 	%r1525, %r1486, 0, %p374;
	selp.b32 	%r1526, 0, %r1481, %p373;
	add.s32 	%r1492, %r1482, %r1526;
	selp.b32 	%r1527, 0, %r1525, %p373;
	add.s32 	%r1497, %r1487, %r1527;
	mov.b32 	%r1498, 8;
	// begin inline asm
	shfl.sync.down.b32 %r1491, %r1492, %r1498, %r1464, %r1510;
	// end inline asm
	// begin inline asm
	shfl.sync.down.b32 %r1496, %r1497, %r1498, %r1464, %r1510;
	// end inline asm
	add.s32 	%r1528, %r1124, 8;
	setp.gt.s32 	%p375, %r1528, %r1464;
	setp.eq.s32 	%p376, %r1492, 0;
	selp.b32 	%r1529, %r1496, 0, %p376;
	selp.b32 	%r1530, 0, %r1491, %p375;
	add.s32 	%r1502, %r1492, %r1530;
	selp.b32 	%r1531, 0, %r1529, %p375;
	add.s32 	%r1507, %r1497, %r1531;
	mov.b32 	%r1508, 16;
	// begin inline asm
	shfl.sync.down.b32 %r1501, %r1502, %r1508, %r1464, %r1510;
	// end inline asm
	// begin inline asm
	shfl.sync.down.b32 %r1506, %r1507, %r1508, %r1464, %r1510;
	// end inline asm
	add.s32 	%r1532, %r1124, 16;
	setp.gt.s32 	%p377, %r1532, %r1464;
	setp.eq.s32 	%p378, %r1502, 0;
	selp.b32 	%r1533, %r1506, 0, %p378;
	selp.b32 	%r1534, 0, %r1501, %p377;
	selp.b32 	%r1535, 0, %r1533, %p377;
	add.s32 	%r1536, %r1507, %r1535;
	add.s32 	%r1537, %r1534, %r1802;
	add.s32 	%r126, %r1537, %r1502;
	setp.eq.s32 	%p379, %r1802, 0;
	selp.b32 	%r1538, %r1536, 0, %p379;
	add.s32 	%r1803, %r1538, %r1803;
	add.s32 	%r1804, %r1804, -32;
	mov.u32 	%r1802, %r126;
	bra.uni 	$L__BB10_68;
$L__BB10_72:
	@%p309 bra 	$L__BB10_74;
	add.s32 	%r1378, %r1802, %r115;
	setp.eq.s32 	%p329, %r115, 0;
	selp.b32 	%r1379, %r1803, 0, %p329;
	add.s32 	%r1380, %r1379, %r116;
	mov.b64 	%rd195, {%r1378, %r1380};
	add.s64 	%rd194, %rd17, 512;
	mov.b64 	%rd196, 101;
	// begin inline asm
	st.relaxed.gpu.v2.u64 [%rd194], {%rd195, %rd196};
	// end inline asm
	st.shared.u32 	[_ZN6thrust24THRUST_300001_SM_1000_NS8cuda_cub4core6detail5shmemE+100], %r1802;
	st.shared.v2.u32 	[_ZN6thrust24THRUST_300001_SM_1000_NS8cuda_cub4core6detail5shmemE+104], {%r1803, %r1378};
	st.shared.u32 	[_ZN6thrust24THRUST_300001_SM_1000_NS8cuda_cub4core6detail5shmemE+112], %r1380;
$L__BB10_74:
	setp.ne.s32 	%p330, %r1124, 0;
	@%p330 bra 	$L__BB10_76;
	st.shared.v2.u32 	[_ZN6thrust24THRUST_300001_SM_1000_NS8cuda_cub4core6detail5shmemE+72], {%r1802, %r1803};
	mov.u32 	%r1805, %r1802;
	mov.u32 	%r1806, %r1803;
$L__BB10_76:
	setp.eq.s32 	%p331, %r1815, 0;
	bar.sync 	0;
	@%p331 bra 	$L__BB10_78;
	ld.shared.v2.u32 	{%r1381, %r1382}, [_ZN6thrust24THRUST_300001_SM_1000_NS8cuda_cub4core6detail5shmemE+72];
	add.s32 	%r131, %r1381, %r1805;
	setp.eq.s32 	%p332, %r1805, 0;
	selp.b32 	%r1383, %r1382, 0, %p332;
	add.s32 	%r1806, %r1383, %r1806;
	mov.u32 	%r1805, %r131;
$L__BB10_78:
	setp.ne.s32 	%p333, %r92, %r93;
	setp.ne.s32 	%p334, %r91, %r92;
	setp.ne.s32 	%p335, %r90, %r91;
	setp.ne.s32 	%p336, %r89, %r90;
	setp.ne.s32 	%p337, %r88, %r89;
	setp.ne.s32 	%p338, %r87, %r88;
	setp.ne.s32 	%p339, %r86, %r87;
	setp.ne.s32 	%p340, %r1801, %r86;
	selp.u32 	%r1384, 1, 0, %p340;
	add.s32 	%r135, %r1805, %r1384;
	selp.b32 	%r1385, 0, %r1806, %p340;
	add.s32 	%r136, %r1385, %r97;
	selp.u32 	%r1386, 1, 0, %p339;
	add.s32 	%r1387, %r1386, %r1384;
	add.s32 	%r137, %r1387, %r1805;
	selp.b32 	%r1388, 0, %r136, %p339;
	add.s32 	%r138, %r98, %r1388;
	selp.u32 	%r1389, 1, 0, %p338;
	add.s32 	%r139, %r137, %r1389;
	selp.b32 	%r1390, 0, %r138, %p338;
	add.s32 	%r140, %r99, %r1390;
	selp.u32 	%r1391, 1, 0, %p337;
	add.s32 	%r141, %r139, %r1391;
	selp.b32 	%r1392, 0, %r140, %p337;
	add.s32 	%r142, %r100, %r1392;
	selp.u32 	%r1393, 1, 0, %p336;
	add.s32 	%r143, %r141, %r1393;
	selp.b32 	%r1394, 0, %r142, %p336;
	add.s32 	%r144, %r101, %r1394;
	selp.u32 	%r1395, 1, 0, %p335;
	add.s32 	%r145, %r143, %r1395;
	selp.b32 	%r1396, 0, %r144, %p335;
	add.s32 	%r146, %r102, %r1396;
	selp.u32 	%r1397, 1, 0, %p334;
	add.s32 	%r147, %r145, %r1397;
	selp.b32 	%r1398, 0, %r146, %p334;
	add.s32 	%r148, %r103, %r1398;
	selp.u32 	%r1399, 1, 0, %p333;
	add.s32 	%r149, %r147, %r1399;
	selp.b32 	%r1400, 0, %r148, %p333;
	add.s32 	%r150, %r104, %r1400;
	ld.shared.u32 	%r151, [_ZN6thrust24THRUST_300001_SM_1000_NS8cuda_cub4core6detail5shmemE+116];
	ld.shared.u32 	%r152, [_ZN6thrust24THRUST_300001_SM_1000_NS8cuda_cub4core6detail5shmemE+100];
	setp.lt.s32 	%p341, %r151, 257;
	@%p341 bra 	$L__BB10_104;
	setp.eq.s32 	%p351, %r1801, %r86;
	bar.sync 	0;
	@%p351 bra 	$L__BB10_81;
	sub.s32 	%r1401, %r1805, %r152;
	shl.b32 	%r1402, %r1401, 3;
	mov.u32 	%r1403, _ZN6thrust24THRUST_300001_SM_1000_NS8cuda_cub4core6detail5shmemE;
	add.s32 	%r1404, %r1403, %r1402;
	st.shared.v2.u32 	[%r1404], {%r1801, %r1806};
$L__BB10_81:
	setp.eq.s32 	%p352, %r86, %r87;
	@%p352 bra 	$L__BB10_83;
	sub.s32 	%r1405, %r135, %r152;
	shl.b32 	%r1406, %r1405, 3;
	mov.u32 	%r1407, _ZN6thrust24THRUST_300001_SM_1000_NS8cuda_cub4core6detail5shmemE;
	add.s32 	%r1408, %r1407, %r1406;
	st.shared.v2.u32 	[%r1408], {%r86, %r136};
$L__BB10_83:
	setp.eq.s32 	%p353, %r87, %r88;
	@%p353 bra 	$L__BB10_85;
	sub.s32 	%r1409, %r137, %r152;
	shl.b32 	%r1410, %r1409, 3;
	mov.u32 	%r1411, _ZN6thrust24THRUST_300001_SM_1000_NS8cuda_cub4core6detail5shmemE;
	add.s32 	%r1412, %r1411, %r1410;
	st.shared.v2.u32 	[%r1412], {%r87, %r138};
$L__BB10_85:
	setp.eq.s32 	%p354, %r88, %r89;
	@%p354 bra 	$L__BB10_87;
	sub.s32 	%r1413, %r139, %r152;
	shl.b32 	%r1414, %r1413, 3;
	mov.u32 	%r1415, _ZN6thrust24THRUST_300001_SM_1000_NS8cuda_cub4core6detail5shmemE;
	add.s32 	%r1416, %r1415, %r1414;
	st.shared.v2.u32 	[%r1416], {%r88, %r140};
$L__BB10_87:
	setp.eq.s32 	%p355, %r89, %r90;
	@%p355 bra 	$L__BB10_89;
	sub.s32 	%r1417, %r141, %r152;
	shl.b32 	%r1418, %r1417, 3;
	mov.u32 	%r1419, _ZN6thrust24THRUST_300001_SM_1000_NS8cuda_cub4core6detail5shmemE;
	add.s32 	%r1420, %r1419, %r1418;
	st.shared.v2.u32 	[%r1420], {%r89, %r142};
$L__BB10_89:
	setp.eq.s32 	%p356, %r90, %r91;
	@%p356 bra 	$L__BB10_91;
	sub.s32 	%r1421, %r143, %r152;
	shl.b32 	%r1422, %r1421, 3;
	mov.u32 	%r1423, _ZN6thrust24THRUST_300001_SM_1000_NS8cuda_cub4core6detail5shmemE;
	add.s32 	%r1424, %r1423, %r1422;
	st.shared.v2.u32 	[%r1424], {%r90, %r144};
$L__BB10_91:
	setp.eq.s32 	%p357, %r91, %r92;
	@%p357 bra 	$L__BB10_93;
	sub.s32 	%r1425, %r145, %r152;
	shl.b32 	%r1426, %r1425, 3;
	mov.u32 	%r1427, _ZN6thrust24THRUST_300001_SM_1000_NS8cuda_cub4core6detail5shmemE;
	add.s32 	%r1428, %r1427, %r1426;
	st.shared.v2.u32 	[%r1428], {%r91, %r146};
$L__BB10_93:
	setp.eq.s32 	%p358, %r92, %r93;
	@%p358 bra 	$L__BB10_95;
	sub.s32 	%r1429, %r147, %r152;
	shl.b32 	%r1430, %r1429, 3;
	mov.u32 	%r1431, _ZN6thrust24THRUST_300001_SM_1000_NS8cuda_cub4core6detail5shmemE;
	add.s32 	%r1432, %r1431, %r1430;
	st.shared.v2.u32 	[%r1432], {%r92, %r148};
$L__BB10_95:
	setp.eq.s32 	%p359, %r93, %r94;
	@%p359 bra 	$L__BB10_97;
	sub.s32 	%r1433, %r149, %r152;
	shl.b32 	%r1434, %r1433, 3;
	mov.u32 	%r1435, _ZN6thrust24THRUST_300001_SM_1000_NS8cuda_cub4core6detail5shmemE;
	add.s32 	%r1436, %r1435, %r1434;
	st.shared.v2.u32 	[%r1436], {%r93, %r150};
$L__BB10_97:
	bar.sync 	0;
	setp.ge.s32 	%p360, %r1815, %r151;
	@%p360 bra 	$L__BB10_286;
	not.b32 	%r1437, %r1815;
	add.s32 	%r153, %r151, %r1437;
	and.b32  	%r1438, %r153, 768;
	setp.eq.s32 	%p361, %r1438, 768;
	@%p361 bra 	$L__BB10_101;
	shr.u32 	%r1439, %r153, 8;
	add.s32 	%r1440, %r1439, 1;
	and.b32  	%r1441, %r1440, 3;
	shl.b32 	%r1442, %r1815, 3;
	mov.u32 	%r1443, _ZN6thrust24THRUST_300001_SM_1000_NS8cuda_cub4core6detail5shmemE;
	add.s32 	%r1811, %r1443, %r1442;
	add.s32 	%r1810, %r1815, %r152;
	neg.s32 	%r1809, %r1441;
	shl.b32 	%r1444, %r1440, 8;
	and.b32  	%r1445, %r1444, 768;
	add.s32 	%r1815, %r1815, %r1445;
$L__BB10_100:
	.pragma "nounroll";
	mul.wide.s32 	%rd224, %r1810, 4;
	add.s64 	%rd225, %rd4, %rd224;
	add.s64 	%rd226, %rd3, %rd224;
	ld.shared.v2.u32 	{%r1446, %r1447}, [%r1811];
	st.global.u32 	[%rd226], %r1446;
	st.global.u32 	[%rd225], %r1447;
	add.s32 	%r1811, %r1811, 2048;
	add.s32 	%r1810, %r1810, 256;
	add.s32 	%r1809, %r1809, 1;
	setp.ne.s32 	%p362, %r1809, 0;
	@%p362 bra 	$L__BB10_100;
$L__BB10_101:
	setp.lt.u32 	%p363, %r153, 768;
	@%p363 bra 	$L__BB10_286;
	add.s64 	%rd25, %rd3, 2048;
	add.s32 	%r1814, %r1815, %r152;
	add.s64 	%rd26, %rd4, 2048;
	shl.b32 	%r1448, %r1815, 3;
	mov.u32 	%r1449, _ZN6thrust24THRUST_300001_SM_1000_NS8cuda_cub4core6detail5shmemE;
	add.s32 	%r1450, %r1448, %r1449;
	add.s32 	%r1813, %r1450, 4096;
$L__BB10_103:
	mul.wide.s32 	%rd227, %r1814, 4;
	add.s64 	%rd228, %rd25, %rd227;
	add.s64 	%rd229, %rd26, %rd227;
	ld.shared.v2.u32 	{%r1451, %r1452}, [%r1813+-4096];
	st.global.u32 	[%rd228+-2048], %r1451;
	st.global.u32 	[%rd229+-2048], %r1452;
	ld.shared.v2.u32 	{%r1453, %r1454}, [%r1813+-2048];
	st.global.u32 	[%rd228+-1024], %r1453;
	st.global.u32 	[%rd229+-1024], %r1454;
	ld.shared.v2.u32 	{%r1455, %r1456}, [%r1813];
	st.global.u32 	[%rd228], %r1455;
	st.global.u32 	[%rd229], %r1456;
	ld.shared.v2.u32 	{%r1457, %r1458}, [%r1813+2048];
	st.global.u32 	[%rd228+1024], %r1457;
	st.global.u32 	[%rd229+1024], %r1458;
	add.s32 	%r1815, %r1815, 1024;
	add.s32 	%r1814, %r1814, 1024;
	add.s32 	%r1813, %r1813, 8192;
	setp.lt.s32 	%p364, %r1815, %r151;
	@%p364 bra 	$L__BB10_103;
	bra.uni 	$L__BB10_286;
$L__BB10_104:
	setp.eq.s32 	%p342, %r1801, %r86;
	@%p342 bra 	$L__BB10_106;
	mul.wide.s32 	%rd197, %r1805, 4;
	add.s64 	%rd198, %rd3, %rd197;
	st.global.u32 	[%rd198], %r1801;
	add.s64 	%rd199, %rd4, %rd197;
	st.global.u32 	[%rd199], %r1806;
$L__BB10_106:
	setp.eq.s32 	%p343, %r86, %r87;
	@%p343 bra 	$L__BB10_108;
	mul.wide.s32 	%rd200, %r135, 4;
	add.s64 	%rd201, %rd3, %rd200;
	st.global.u32 	[%rd201], %r86;
	add.s64 	%rd202, %rd4, %rd200;
	st.global.u32 	[%rd202], %r136;
$L__BB10_108:
	setp.eq.s32 	%p344, %r87, %r88;
	@%p344 bra 	$L__BB10_110;
	mul.wide.s32 	%rd203, %r137, 4;
	add.s64 	%rd204, %rd3, %rd203;
	st.global.u32 	[%rd204], %r87;
	add.s64 	%rd205, %rd4, %rd203;
	st.global.u32 	[%rd205], %r138;
$L__BB10_110:
	setp.eq.s32 	%p345, %r88, %r89;
	@%p345 bra 	$L__BB10_112;
	mul.wide.s32 	%rd206, %r139, 4;
	add.s64 	%rd207, %rd3, %rd206;
	st.global.u32 	[%rd207], %r88;
	add.s64 	%rd208, %rd4, %rd206;
	st.global.u32 	[%rd208], %r140;
$L__BB10_112:
	setp.eq.s32 	%p346, %r89, %r90;
	@%p346 bra 	$L__BB10_114;
	mul.wide.s32 	%rd209, %r141, 4;
	add.s64 	%rd210, %rd3, %rd209;
	st.global.u32 	[%rd210], %r89;
	add.s64 	%rd211, %rd4, %rd209;
	st.global.u32 	[%rd211], %r142;
$L__BB10_114:
	setp.eq.s32 	%p347, %r90, %r91;
	@%p347 bra 	$L__BB10_116;
	mul.wide.s32 	%rd212, %r143, 4;
	add.s64 	%rd213, %rd3, %rd212;
	st.global.u32 	[%rd213], %r90;
	add.s64 	%rd214, %rd4, %rd212;
	st.global.u32 	[%rd214], %r144;
$L__BB10_116:
	setp.eq.s32 	%p348, %r91, %r92;
	@%p348 bra 	$L__BB10_118;
	mul.wide.s32 	%rd215, %r145, 4;
	add.s64 	%rd216, %rd3, %rd215;
	st.global.u32 	[%rd216], %r91;
	add.s64 	%rd217, %rd4, %rd215;
	st.global.u32 	[%rd217], %r146;
$L__BB10_118:
	setp.eq.s32 	%p349, %r92, %r93;
	@%p349 bra 	$L__BB10_120;
	mul.wide.s32 	%rd218, %r147, 4;
	add.s64 	%rd219, %rd3, %rd218;
	st.global.u32 	[%rd219], %r92;
	add.s64 	%rd220, %rd4, %rd218;
	st.global.u32 	[%rd220], %r148;
$L__BB10_120:
	setp.eq.s32 	%p350, %r93, %r94;
	@%p350 bra 	$L__BB10_286;
	mul.wide.s32 	%rd221, %r149, 4;
	add.s64 	%rd222, %rd3, %rd221;
	st.global.u32 	[%rd222], %r93;
	add.s64 	%rd223, %rd4, %rd221;
	st.global.u32 	[%rd223], %r150;
	bra.uni 	$L__BB10_286;
$L__BB10_122:
	setp.lt.s32 	%p13, %r4, 1;
	@%p13 bra 	$L__BB10_286;
	setp.ne.s32 	%p14, %r2, 0;
	@%p14 bra 	$L__BB10_194;
	mul.wide.u32 	%rd125, %r3, 4;
	add.s64 	%rd124, %rd2, %rd125;
	// begin inline asm
	ld.global.nc.u32 %r1824, [%rd124];
	// end inline asm
	mov.u32 	%r174, %tid.x;
	and.b32  	%r839, %r174, 31;
	and.b32  	%r840, %r174, 992;
	mul.lo.s32 	%r841, %r840, 9;
	or.b32  	%r175, %r841, %r839;
	setp.ge.u32 	%p166, %r175, %r4;
	mov.u32 	%r1816, %r1824;
	@%p166 bra 	$L__BB10_126;
	mul.wide.u32 	%rd127, %r175, 4;
	add.s64 	%rd126, %rd124, %rd127;
	// begin inline asm
	ld.global.nc.u32 %r1816, [%rd126];
	// end inline asm
$L__BB10_126:
	add.s32 	%r843, %r175, 32;
	setp.ge.u32 	%p167, %r843, %r4;
	shl.b32 	%r844, %r175, 2;
	cvt.u64.u32 	%rd128, %r844;
	add.s64 	%rd28, %rd124, %rd128;
	mov.u32 	%r1817, %r1824;
	@%p167 bra 	$L__BB10_128;
	add.s64 	%rd129, %rd28, 128;
	// begin inline asm
	ld.global.nc.u32 %r1817, [%rd129];
	// end inline asm
$L__BB10_128:
	add.s32 	%r846, %r175, 64;
	setp.ge.u32 	%p168, %r846, %r4;
	mov.u32 	%r1818, %r1824;
	@%p168 bra 	$L__BB10_130;
	add.s64 	%rd130, %rd28, 256;
	// begin inline asm
	ld.global.nc.u32 %r1818, [%rd130];
	// end inline asm
$L__BB10_130:
	add.s32 	%r848, %r175, 96;
	setp.ge.u32 	%p169, %r848, %r4;
	mov.u32 	%r1819, %r1824;
	@%p169 bra 	$L__BB10_132;
	add.s64 	%rd131, %rd28, 384;
	// begin inline asm
	ld.global.nc.u32 %r1819, [%rd131];
	// end inline asm
$L__BB10_132:
	add.s32 	%r850, %r175, 128;
	setp.ge.u32 	%p170, %r850, %r4;
	mov.u32 	%r1820, %r1824;
	@%p170 bra 	$L__BB10_134;
	add.s64 	%rd132, %rd28, 512;
	// begin inline asm
	ld.global.nc.u32 %r1820, [%rd132];
	// end inline asm
$L__BB10_134:
	add.s32 	%r852, %r175, 160;
	setp.ge.u32 	%p171, %r852, %r4;
	mov.u32 	%r1821, %r1824;
	@%p171 bra 	$L__BB10_136;
	add.s64 	%rd133, %rd28, 640;
	// begin inline asm
	ld.global.nc.u32 %r1821, [%rd133];
	// end inline asm
$L__BB10_136:
	add.s32 	%r854, %r175, 192;
	setp.ge.u32 	%p172, %r854, %r4;
	mov.u32 	%r1822, %r1824;
	@%p172 bra 	$L__BB10_138;
	add.s64 	%rd134, %rd28, 768;
	// begin inline asm
	ld.global.nc.u32 %r1822, [%rd134];
	// end inline asm
$L__BB10_138:
	add.s32 	%r856, %r175, 224;
	setp.ge.u32 	%p173, %r856, %r4;
	mov.u32 	%r1823, %r1824;
	@%p173 bra 	$L__BB10_140;
	add.s64 	%rd135, %rd28, 896;
	// begin inline asm
	ld.global.nc.u32 %r1823, [%rd135];
	// end inline asm
$L__BB10_140:
	add.s32 	%r858, %r175, 256;
	setp.ge.u32 	%p174, %r858, %r4;
	@%p174 bra 	$L__BB10_142;
	add.s64 	%rd136, %rd28, 1024;
	// begin inline asm
	ld.global.nc.u32 %r1824, [%rd136];
	// end inline asm
$L__BB10_142:
	// begin inline asm
	mov.u32 %r860, %laneid;
	// end inline asm
	shr.u32 	%r195, %r174, 5;
	mad.lo.s32 	%r863, %r195, 288, %r860;
	shl.b32 	%r864, %r863, 2;
	mov.u32 	%r865, _ZN6thrust24THRUST_300001_SM_1000_NS8cuda_cub4core6detail5shmemE;
	add.s32 	%r866, %r865, %r864;
	st.shared.u32 	[%r866], %r1816;
	st.shared.u32 	[%r866+128], %r1817;
	st.shared.u32 	[%r866+256], %r1818;
	st.shared.u32 	[%r866+384], %r1819;
	st.shared.u32 	[%r866+512], %r1820;
	st.shared.u32 	[%r866+640], %r1821;
	st.shared.u32 	[%r866+768], %r1822;
	st.shared.u32 	[%r866+896], %r1823;
	st.shared.u32 	[%r866+1024], %r1824;
	bar.warp.sync 	-1;
	shl.b32 	%r867, %r860, 5;
	add.s32 	%r868, %r866, %r867;
	ld.shared.u32 	%r196, [%r868];
	ld.shared.u32 	%r197, [%r868+4];
	ld.shared.u32 	%r198, [%r868+8];
	ld.shared.u32 	%r199, [%r868+12];
	ld.shared.u32 	%r200, [%r868+16];
	ld.shared.u32 	%r201, [%r868+20];
	ld.shared.u32 	%r202, [%r868+24];
	ld.shared.u32 	%r203, [%r868+28];
	ld.shared.u32 	%r204, [%r868+32];
	bar.sync 	0;
	st.shared.u32 	[%r866], %r1;
	st.shared.u32 	[%r866+128], %r1;
	st.shared.u32 	[%r866+256], %r1;
	st.shared.u32 	[%r866+384], %r1;
	st.shared.u32 	[%r866+512], %r1;
	st.shared.u32 	[%r866+640], %r1;
	st.shared.u32 	[%r866+768], %r1;
	st.shared.u32 	[%r866+896], %r1;
	st.shared.u32 	[%r866+1024], %r1;
	bar.warp.sync 	-1;
	ld.shared.u32 	%r205, [%r868];
	ld.shared.u32 	%r206, [%r868+4];
	ld.shared.u32 	%r207, [%r868+8];
	ld.shared.u32 	%r208, [%r868+12];
	ld.shared.u32 	%r209, [%r868+16];
	ld.shared.u32 	%r210, [%r868+20];
	ld.shared.u32 	%r211, [%r868+24];
	ld.shared.u32 	%r212, [%r868+28];
	ld.shared.u32 	%r213, [%r868+32];
	bar.sync 	0;
	shl.b32 	%r869, %r174, 2;
	add.s32 	%r870, %r865, %r869;
	add.s32 	%r214, %r870, 1148;
	st.shared.u32 	[%r870+1148], %r204;
	bar.sync 	0;
	setp.eq.s32 	%p175, %r174, 0;
	mov.b32 	%r1826, 1;
	@%p175 bra 	$L__BB10_144;
	ld.shared.u32 	%r1825, [%r214+-4];
	setp.ne.s32 	%p176, %r1825, %r196;
	selp.u32 	%r1826, 1, 0, %p176;
$L__BB10_144:
	setp.eq.s32 	%p177, %r174, 0;
	setp.ne.s32 	%p178, %r196, %r197;
	setp.ne.s32 	%p179, %r197, %r198;
	setp.ne.s32 	%p180, %r198, %r199;
	setp.ne.s32 	%p181, %r199, %r200;
	setp.ne.s32 	%p182, %r200, %r201;
	setp.ne.s32 	%p183, %r201, %r202;
	setp.ne.s32 	%p184, %r202, %r203;
	setp.ne.s32 	%p185, %r203, %r204;
	mul.lo.s32 	%r931, %r174, 9;
	setp.eq.s32 	%p186, %r931, %r4;
	selp.u32 	%r932, 1, 0, %p186;
	selp.b32 	%r933, %r932, %r1826, %p186;
	selp.b32 	%r219, %r932, %r933, %p177;
	add.s32 	%r934, %r931, 1;
	setp.eq.s32 	%p187, %r934, %r4;
	or.pred  	%p188, %p187, %p178;
	selp.u32 	%r935, 1, 0, %p188;
	add.s32 	%r936, %r931, 2;
	setp.eq.s32 	%p189, %r936, %r4;
	or.pred  	%p1, %p189, %p179;
	selp.u32 	%r937, 1, 0, %p1;
	add.s32 	%r938, %r931, 3;
	setp.eq.s32 	%p190, %r938, %r4;
	or.pred  	%p2, %p190, %p180;
	selp.u32 	%r939, 1, 0, %p2;
	add.s32 	%r940, %r931, 4;
	setp.eq.s32 	%p191, %r940, %r4;
	or.pred  	%p192, %p191, %p181;
	selp.u32 	%r941, 1, 0, %p192;
	add.s32 	%r942, %r931, 5;
	setp.eq.s32 	%p193, %r942, %r4;
	or.pred  	%p3, %p193, %p182;
	selp.u32 	%r943, 1, 0, %p3;
	add.s32 	%r944, %r931, 6;
	setp.eq.s32 	%p194, %r944, %r4;
	or.pred  	%p4, %p194, %p183;
	selp.u32 	%r945, 1, 0, %p4;
	add.s32 	%r946, %r931, 7;
	setp.eq.s32 	%p195, %r946, %r4;
	or.pred  	%p5, %p195, %p184;
	selp.u32 	%r947, 1, 0, %p5;
	add.s32 	%r948, %r931, 8;
	setp.eq.s32 	%p196, %r948, %r4;
	or.pred  	%p197, %p196, %p185;
	selp.u32 	%r949, 1, 0, %p197;
	add.s32 	%r950, %r219, %r935;
	selp.b32 	%r951, 0, %r205, %p188;
	add.s32 	%r952, %r206, %r951;
	add.s32 	%r953, %r950, %r937;
	selp.b32 	%r954, 0, %r952, %p1;
	add.s32 	%r955, %r207, %r954;
	add.s32 	%r956, %r953, %r939;
	selp.b32 	%r957, 0, %r955, %p2;
	add.s32 	%r958, %r208, %r957;
	add.s32 	%r959, %r956, %r941;
	selp.b32 	%r960, 0, %r958, %p192;
	add.s32 	%r961, %r209, %r960;
	add.s32 	%r962, %r959, %r943;
	selp.b32 	%r963, 0, %r961, %p3;
	add.s32 	%r964, %r210, %r963;
	add.s32 	%r965, %r962, %r945;
	selp.b32 	%r966, 0, %r964, %p4;
	add.s32 	%r967, %r211, %r966;
	add.s32 	%r968, %r965, %r947;
	selp.b32 	%r969, 0, %r967, %p5;
	add.s32 	%r970, %r212, %r969;
	add.s32 	%r872, %r968, %r949;
	selp.b32 	%r971, 0, %r970, %p197;
	add.s32 	%r877, %r213, %r971;
	mov.b32 	%r928, 1;
	mov.b32 	%r929, 0;
	mov.b32 	%r930, -1;
	// begin inline asm
	shfl.sync.up.b32 %r871, %r872, %r928, %r929, %r930;
	// end inline asm
	// begin inline asm
	shfl.sync.up.b32 %r876, %r877, %r928, %r929, %r930;
	// end inline asm
	setp.eq.s32 	%p198, %r872, 0;
	selp.b32 	%r972, %r876, 0, %p198;
	setp.lt.s32 	%p199, %r860, 1;
	selp.b32 	%r973, 0, %r871, %p199;
	add.s32 	%r882, %r973, %r872;
	selp.b32 	%r974, 0, %r972, %p199;
	add.s32 	%r887, %r974, %r877;
	mov.b32 	%r888, 2;
	// begin inline asm
	shfl.sync.up.b32 %r881, %r882, %r888, %r929, %r930;
	// end inline asm
	// begin inline asm
	shfl.sync.up.b32 %r886, %r887, %r888, %r929, %r930;
	// end inline asm
	setp.eq.s32 	%p200, %r882, 0;
	selp.b32 	%r975, %r886, 0, %p200;
	setp.lt.s32 	%p201, %r860, 2;
	selp.b32 	%r976, 0, %r881, %p201;
	add.s32 	%r892, %r976, %r882;
	selp.b32 	%r977, 0, %r975, %p201;
	add.s32 	%r897, %r977, %r887;
	mov.b32 	%r898, 4;
	// begin inline asm
	shfl.sync.up.b32 %r891, %r892, %r898, %r929, %r930;
	// end inline asm
	// begin inline asm
	shfl.sync.up.b32 %r896, %r897, %r898, %r929, %r930;
	// end inline asm
	setp.eq.s32 	%p202, %r892, 0;
	selp.b32 	%r978, %r896, 0, %p202;
	setp.lt.s32 	%p203, %r860, 4;
	selp.b32 	%r979, 0, %r891, %p203;
	add.s32 	%r902, %r979, %r892;
	selp.b32 	%r980, 0, %r978, %p203;
	add.s32 	%r907, %r980, %r897;
	mov.b32 	%r908, 8;
	// begin inline asm
	shfl.sync.up.b32 %r901, %r902, %r908, %r929, %r930;
	// end inline asm
	// begin inline asm
	shfl.sync.up.b32 %r906, %r907, %r908, %r929, %r930;
	// end inline asm
	setp.eq.s32 	%p204, %r902, 0;
	selp.b32 	%r981, %r906, 0, %p204;
	setp.lt.s32 	%p205, %r860, 8;
	selp.b32 	%r982, 0, %r901, %p205;
	add.s32 	%r912, %r982, %r902;
	selp.b32 	%r983, 0, %r981, %p205;
	add.s32 	%r917, %r983, %r907;
	mov.b32 	%r918, 16;
	// begin inline asm
	shfl.sync.up.b32 %r911, %r912, %r918, %r929, %r930;
	// end inline asm
	// begin inline asm
	shfl.sync.up.b32 %r916, %r917, %r918, %r929, %r930;
	// end inline asm
	setp.eq.s32 	%p206, %r912, 0;
	selp.b32 	%r984, %r916, 0, %p206;
	setp.lt.s32 	%p207, %r860, 16;
	selp.b32 	%r985, 0, %r911, %p207;
	add.s32 	%r922, %r985, %r912;
	selp.b32 	%r986, 0, %r984, %p207;
	add.s32 	%r927, %r986, %r917;
	// begin inline asm
	shfl.sync.up.b32 %r921, %r922, %r928, %r929, %r930;
	// end inline asm
	// begin inline asm
	shfl.sync.up.b32 %r926, %r927, %r928, %r929, %r930;
	// end inline asm
	setp.ne.s32 	%p208, %r860, 31;
	@%p208 bra 	$L__BB10_146;
	shl.b32 	%r987, %r195, 3;
	mov.u32 	%r988, _ZN6thrust24THRUST_300001_SM_1000_NS8cuda_cub4core6detail5shmemE;
	add.s32 	%r989, %r988, %r987;
	st.shared.v2.u32 	[%r989], {%r922, %r927};
$L__BB10_146:
	bar.sync 	0;
	ld.shared.v4.u32 	{%r224, %r990, %r225, %r991}, [_ZN6thrust24THRUST_300001_SM_1000_NS8cuda_cub4core6detail5shmemE];
	add.s32 	%r992, %r225, %r224;
	setp.eq.s32 	%p209, %r225, 0;
	selp.b32 	%r993, %r990, 0, %p209;
	add.s32 	%r994, %r993, %r991;
	setp.eq.s32 	%p210, %r195, 2;
	selp.b32 	%r995, %r992, %r224, %p210;
	selp.b32 	%r996, %r994, %r990, %p210;
	ld.shared.v4.u32 	{%r226, %r997, %r227, %r998}, [_ZN6thrust24THRUST_300001_SM_1000_NS8cuda_cub4core6detail5shmemE+16];
	add.s32 	%r999, %r226, %r992;
	setp.eq.s32 	%p211, %r226, 0;
	selp.b32 	%r1000, %r994, 0, %p211;
	add.s32 	%r1001, %r1000, %r997;
	setp.eq.s32 	%p212, %r195, 3;
	selp.b32 	%r1002, %r999, %r995, %p212;
	selp.b32 	%r1003, %r1001, %r996, %p212;
	add.s32 	%r1004, %r227, %r999;
	setp.eq.s32 	%p213, %r227, 0;
	selp.b32 	%r1005, %r1001, 0, %p213;
	add.s32 	%r1006, %r1005, %r998;
	setp.eq.s32 	%p214, %r195, 4;
	selp.b32 	%r1007, %r1004, %r1002, %p214;
	selp.b32 	%r1008, %r1006, %r1003, %p214;
	ld.shared.v4.u32 	{%r228, %r1009, %r229, %r1010}, [_ZN6thrust24THRUST_300001_SM_1000_NS8cuda_cub4core6detail5shmemE+32];
	add.s32 	%r1011, %r228, %r1004;
	setp.eq.s32 	%p215, %r228, 0;
	selp.b32 	%r1012, %r1006, 0, %p215;
	add.s32 	%r1013, %r1012, %r1009;
	setp.eq.s32 	%p216, %r195, 5;
	selp.b32 	%r1014, %r1011, %r1007, %p216;
	selp.b32 	%r1015, %r1013, %r1008, %p216;
	add.s32 	%r1016, %r229, %r1011;
	setp.eq.s32 	%p217, %r229, 0;
	selp.b32 	%r1017, %r1013, 0, %p217;
	add.s32 	%r1018, %r1017, %r1010;
	setp.eq.s32 	%p218, %r195, 6;
	selp.b32 	%r1019, %r1016, %r1014, %p218;
	selp.b32 	%r1020, %r1018, %r1015, %p218;
	ld.shared.v4.u32 	{%r230, %r1021, %r231, %r1022}, [_ZN6thrust24THRUST_300001_SM_1000_NS8cuda_cub4core6detail5shmemE+48];
	add.s32 	%r1023, %r230, %r1016;
	setp.eq.s32 	%p219, %r230, 0;
	selp.b32 	%r1024, %r1018, 0, %p219;
	add.s32 	%r1025, %r1024, %r1021;
	setp.eq.s32 	%p220, %r195, 7;
	selp.b32 	%r1026, %r1023, %r1019, %p220;
	selp.b32 	%r1027, %r1025, %r1020, %p220;
	add.s32 	%r1832, %r231, %r1023;
	setp.eq.s32 	%p221, %r231, 0;
	selp.b32 	%r1028, %r1025, 0, %p221;
	add.s32 	%r233, %r1028, %r1022;
	setp.lt.u32 	%p222, %r174, 32;
	selp.b32 	%r1029, 0, %r1026, %p222;
	selp.b32 	%r1030, 0, %r1027, %p222;
	setp.eq.s32 	%p223, %r921, 0;
	selp.b32 	%r1031, %r1030, 0, %p223;
	add.s32 	%r1032, %r1031, %r926;
	setp.eq.s32 	%p224, %r860, 0;
	selp.b32 	%r1033, 0, %r921, %p224;
	add.s32 	%r234, %r1029, %r1033;
	selp.b32 	%r235, %r1030, %r1032, %p224;
	add.s32 	%r236, %r234, %r219;
	setp.eq.s32 	%p225, %r219, 0;
	selp.b32 	%r1034, %r235, 0, %p225;
	add.s32 	%r237, %r1034, %r205;
	mul.lo.s32 	%r1035, %r174, 9;
	add.s32 	%r1036, %r1035, 1;
	setp.eq.s32 	%p226, %r1036, %r4;
	setp.ne.s32 	%p227, %r196, %r197;
	or.pred  	%p228, %p226, %p227;
	selp.u32 	%r1037, 1, 0, %p228;
	add.s32 	%r1038, %r219, %r1037;
	add.s32 	%r238, %r1038, %r234;
	selp.b32 	%r1039, 0, %r237, %p228;
	add.s32 	%r239, %r206, %r1039;
	selp.u32 	%r1040, 1, 0, %p1;
	add.s32 	%r240, %r238, %r1040;
	selp.b32 	%r1041, 0, %r239, %p1;
	add.s32 	%r241, %r207, %r1041;
	selp.u32 	%r1042, 1, 0, %p2;
	add.s32 	%r242, %r240, %r1042;
	selp.b32 	%r1043, 0, %r241, %p2;
	add.s32 	%r243, %r208, %r1043;
	add.s32 	%r1044, %r1035, 4;
	setp.eq.s32 	%p229, %r1044, %r4;
	setp.ne.s32 	%p230, %r199, %r200;
	or.pred  	%p231, %p229, %p230;
	selp.u32 	%r1045, 1, 0, %p231;
	add.s32 	%r244, %r242, %r1045;
	selp.b32 	%r1046, 0, %r243, %p231;
	add.s32 	%r245, %r209, %r1046;
	selp.u32 	%r1047, 1, 0, %p3;
	add.s32 	%r246, %r244, %r1047;
	selp.b32 	%r1048, 0, %r245, %p3;
	add.s32 	%r247, %r210, %r1048;
	selp.u32 	%r1049, 1, 0, %p4;
	add.s32 	%r248, %r246, %r1049;
	selp.b32 	%r1050, 0, %r247, %p4;
	add.s32 	%r249, %r211, %r1050;
	selp.u32 	%r1051, 1, 0, %p5;
	add.s32 	%r250, %r248, %r1051;
	selp.b32 	%r1052, 0, %r249, %p5;
	add.s32 	%r251, %r212, %r1052;
	setp.lt.s32 	%p232, %r1832, 257;
	@%p232 bra 	$L__BB10_172;
	bar.sync 	0;
	@%p225 bra 	$L__BB10_149;
	shl.b32 	%r1056, %r234, 3;
	mov.u32 	%r1057, _ZN6thrust24THRUST_300001_SM_1000_NS8cuda_cub4core6detail5shmemE;
	add.s32 	%r1058, %r1057, %r1056;
	st.shared.v2.u32 	[%r1058], {%r1825, %r235};
$L__BB10_149:
	mad.lo.s32 	%r1059, %r174, 9, 1;
	setp.ne.s32 	%p249, %r1059, %r4;
	setp.eq.s32 	%p250, %r196, %r197;
	and.pred  	%p251, %p249, %p250;
	@%p251 bra 	$L__BB10_151;
	shl.b32 	%r1060, %r236, 3;
	mov.u32 	%r1061, _ZN6thrust24THRUST_300001_SM_1000_NS8cuda_cub4core6detail5shmemE;
	add.s32 	%r1062, %r1061, %r1060;
	st.shared.v2.u32 	[%r1062], {%r196, %r237};
$L__BB10_151:
	not.pred 	%p252, %p1;
	@%p252 bra 	$L__BB10_153;
	shl.b32 	%r1063, %r238, 3;
	mov.u32 	%r1064, _ZN6thrust24THRUST_300001_SM_1000_NS8cuda_cub4core6detail5shmemE;
	add.s32 	%r1065, %r1064, %r1063;
	st.shared.v2.u32 	[%r1065], {%r197, %r239};
$L__BB10_153:
	not.pred 	%p253, %p2;
	@%p253 bra 	$L__BB10_155;
	shl.b32 	%r1066, %r240, 3;
	mov.u32 	%r1067, _ZN6thrust24THRUST_300001_SM_1000_NS8cuda_cub4core6detail5shmemE;
	add.s32 	%r1068, %r1067, %r1066;
	st.shared.v2.u32 	[%r1068], {%r198, %r241};
$L__BB10_155:
	mad.lo.s32 	%r1069, %r174, 9, 4;
	setp.ne.s32 	%p254, %r1069, %r4;
	setp.eq.s32 	%p255, %r199, %r200;
	and.pred  	%p256, %p254, %p255;
	@%p256 bra 	$L__BB10_157;
	shl.b32 	%r1070, %r242, 3;
	mov.u32 	%r1071, _ZN6thrust24THRUST_300001_SM_1000_NS8cuda_cub4core6detail5shmemE;
	add.s32 	%r1072, %r1071, %r1070;
	st.shared.v2.u32 	[%r1072], {%r199, %r243};
$L__BB10_157:
	not.pred 	%p257, %p3;
	@%p257 bra 	$L__BB10_159;
	shl.b32 	%r1073, %r244, 3;
	mov.u32 	%r1074, _ZN6thrust24THRUST_300001_SM_1000_NS8cuda_cub4core6detail5shmemE;
	add.s32 	%r1075, %r1074, %r1073;
	st.shared.v2.u32 	[%r1075], {%r200, %r245};
$L__BB10_159:
	not.pred 	%p258, %p4;
	@%p258 bra 	$L__BB10_161;
	shl.b32 	%r1076, %r246, 3;
	mov.u32 	%r1077, _ZN6thrust24THRUST_300001_SM_1000_NS8cuda_cub4core6detail5shmemE;
	add.s32 	%r1078, %r1077, %r1076;
	st.shared.v2.u32 	[%r1078], {%r201, %r247};
$L__BB10_161:
	not.pred 	%p259, %p5;
	@%p259 bra 	$L__BB10_163;
	shl.b32 	%r1079, %r248, 3;
	mov.u32 	%r1080, _ZN6thrust24THRUST_300001_SM_1000_NS8cuda_cub4core6detail5shmemE;
	add.s32 	%r1081, %r1080, %r1079;
	st.shared.v2.u32 	[%r1081], {%r202, %r249};
$L__BB10_163:
	mad.lo.s32 	%r1082, %r174, 9, 8;
	setp.ne.s32 	%p260, %r1082, %r4;
	setp.eq.s32 	%p261, %r203, %r204;
	and.pred  	%p262, %p260, %p261;
	@%p262 bra 	$L__BB10_165;
	shl.b32 	%r1083, %r250, 3;
	mov.u32 	%r1084, _ZN6thrust24THRUST_300001_SM_1000_NS8cuda_cub4core6detail5shmemE;
	add.s32 	%r1085, %r1084, %r1083;
	st.shared.v2.u32 	[%r1085], {%r203, %r251};
$L__BB10_165:
	bar.sync 	0;
	setp.ge.u32 	%p263, %r174, %r1832;
	@%p263 bra 	$L__BB10_190;
	add.s32 	%r1086, %r225, %r226;
	add.s32 	%r1087, %r1086, %r227;
	add.s32 	%r1088, %r1087, %r228;
	add.s32 	%r1089, %r1088, %r229;
	add.s32 	%r1090, %r1089, %r230;
	add.s32 	%r1091, %r1090, %r231;
	add.s32 	%r1092, %r1091, %r224;
	not.b32 	%r1093, %r174;
	add.s32 	%r252, %r1092, %r1093;
	and.b32  	%r1094, %r252, 768;
	setp.eq.s32 	%p264, %r1094, 768;
	mov.u32 	%r1831, %r174;
	@%p264 bra 	$L__BB10_169;
	shr.u32 	%r1095, %r252, 8;
	add.s32 	%r1096, %r1095, 1;
	and.b32  	%r1097, %r1096, 3;
	mul.wide.u32 	%rd164, %r174, 4;
	add.s64 	%rd286, %rd4, %rd164;
	add.s64 	%rd285, %rd3, %rd164;
	shl.b32 	%r1098, %r174, 3;
	mov.u32 	%r1099, _ZN6thrust24THRUST_300001_SM_1000_NS8cuda_cub4core6detail5shmemE;
	add.s32 	%r1828, %r1099, %r1098;
	neg.s32 	%r1827, %r1097;
	shl.b32 	%r1100, %r1096, 8;
	and.b32  	%r1101, %r1100, 768;
	add.s32 	%r1831, %r174, %r1101;
$L__BB10_168:
	.pragma "nounroll";
	ld.shared.v2.u32 	{%r1102, %r1103}, [%r1828];
	st.global.u32 	[%rd285], %r1102;
	st.global.u32 	[%rd286], %r1103;
	add.s64 	%rd286, %rd286, 1024;
	add.s64 	%rd285, %rd285, 1024;
	add.s32 	%r1828, %r1828, 2048;
	add.s32 	%r1827, %r1827, 1;
	setp.ne.s32 	%p265, %r1827, 0;
	@%p265 bra 	$L__BB10_168;
$L__BB10_169:
	setp.lt.u32 	%p266, %r252, 768;
	@%p266 bra 	$L__BB10_190;
	mul.wide.u32 	%rd165, %r1831, 4;
	add.s64 	%rd166, %rd165, 2048;
	add.s64 	%rd288, %rd3, %rd166;
	add.s64 	%rd287, %rd4, %rd166;
	shl.b32 	%r1104, %r1831, 3;
	mov.u32 	%r1105, _ZN6thrust24THRUST_300001_SM_1000_NS8cuda_cub4core6detail5shmemE;
	add.s32 	%r1106, %r1104, %r1105;
	add.s32 	%r1830, %r1106, 4096;
$L__BB10_171:
	ld.shared.v2.u32 	{%r1107, %r1108}, [%r1830+-4096];
	st.global.u32 	[%rd288+-2048], %r1107;
	st.global.u32 	[%rd287+-2048], %r1108;
	ld.shared.v2.u32 	{%r1109, %r1110}, [%r1830+-2048];
	st.global.u32 	[%rd288+-1024], %r1109;
	st.global.u32 	[%rd287+-1024], %r1110;
	ld.shared.v2.u32 	{%r1111, %r1112}, [%r1830];
	st.global.u32 	[%rd288], %r1111;
	st.global.u32 	[%rd287], %r1112;
	ld.shared.v2.u32 	{%r1113, %r1114}, [%r1830+2048];
	st.global.u32 	[%rd288+1024], %r1113;
	st.global.u32 	[%rd287+1024], %r1114;
	add.s32 	%r1831, %r1831, 1024;
	add.s64 	%rd288, %rd288, 4096;
	add.s64 	%rd287, %rd287, 4096;
	add.s32 	%r1830, %r1830, 8192;
	setp.lt.s32 	%p267, %r1831, %r1832;
	@%p267 bra 	$L__BB10_171;
	bra.uni 	$L__BB10_190;
$L__BB10_172:
	@%p225 bra 	$L__BB10_174;
	mul.wide.s32 	%rd137, %r234, 4;
	add.s64 	%rd138, %rd3, %rd137;
	st.global.u32 	[%rd138], %r1825;
	add.s64 	%rd139, %rd4, %rd137;
	st.global.u32 	[%rd139], %r235;
$L__BB10_174:
	mad.lo.s32 	%r1053, %r174, 9, 1;
	setp.ne.s32 	%p234, %r1053, %r4;
	setp.eq.s32 	%p235, %r196, %r197;
	and.pred  	%p236, %p234, %p235;
	@%p236 bra 	$L__BB10_176;
	mul.wide.s32 	%rd140, %r236, 4;
	add.s64 	%rd141, %rd3, %rd140;
	st.global.u32 	[%rd141], %r196;
	add.s64 	%rd142, %rd4, %rd140;
	st.global.u32 	[%rd142], %r237;
$L__BB10_176:
	not.pred 	%p237, %p1;
	@%p237 bra 	$L__BB10_178;
	mul.wide.s32 	%rd143, %r238, 4;
	add.s64 	%rd144, %rd3, %rd143;
	st.global.u32 	[%rd144], %r197;
	add.s64 	%rd145, %rd4, %rd143;
	st.global.u32 	[%rd145], %r239;
$L__BB10_178:
	not.pred 	%p238, %p2;
	@%p238 bra 	$L__BB10_180;
	mul.wide.s32 	%rd146, %r240, 4;
	add.s64 	%rd147, %rd3, %rd146;
	st.global.u32 	[%rd147], %r198;
	add.s64 	%rd148, %rd4, %rd146;
	st.global.u32 	[%rd148], %r241;
$L__BB10_180:
	mad.lo.s32 	%r1054, %r174, 9, 4;
	setp.ne.s32 	%p239, %r1054, %r4;
	setp.eq.s32 	%p240, %r199, %r200;
	and.pred  	%p241, %p239, %p240;
	@%p241 bra 	$L__BB10_182;
	mul.wide.s32 	%rd149, %r242, 4;
	add.s64 	%rd150, %rd3, %rd149;
	st.global.u32 	[%rd150], %r199;
	add.s64 	%rd151, %rd4, %rd149;
	st.global.u32 	[%rd151], %r243;
$L__BB10_182:
	not.pred 	%p242, %p3;
	@%p242 bra 	$L__BB10_184;
	mul.wide.s32 	%rd152, %r244, 4;
	add.s64 	%rd153, %rd3, %rd152;
	st.global.u32 	[%rd153], %r200;
	add.s64 	%rd154, %rd4, %rd152;
	st.global.u32 	[%rd154], %r245;
$L__BB10_184:
	not.pred 	%p243, %p4;
	@%p243 bra 	$L__BB10_186;
	mul.wide.s32 	%rd155, %r246, 4;
	add.s64 	%rd156, %rd3, %rd155;
	st.global.u32 	[%rd156], %r201;
	add.s64 	%rd157, %rd4, %rd155;
	st.global.u32 	[%rd157], %r247;
$L__BB10_186:
	not.pred 	%p244, %p5;
	@%p244 bra 	$L__BB10_188;
	mul.wide.s32 	%rd158, %r248, 4;
	add.s64 	%rd159, %rd3, %rd158;
	st.global.u32 	[%rd159], %r202;
	add.s64 	%rd160, %rd4, %rd158;
	st.global.u32 	[%rd160], %r249;
$L__BB10_188:
	mad.lo.s32 	%r1055, %r174, 9, 8;
	setp.ne.s32 	%p245, %r1055, %r4;
	setp.eq.s32 	%p246, %r203, %r204;
	and.pred  	%p247, %p245, %p246;
	@%p247 bra 	$L__BB10_190;
	mul.wide.s32 	%rd161, %r250, 4;
	add.s64 	%rd162, %rd3, %rd161;
	st.global.u32 	[%rd162], %r203;
	add.s64 	%rd163, %rd4, %rd161;
	st.global.u32 	[%rd163], %r251;
$L__BB10_190:
	setp.ne.s32 	%p268, %r174, 255;
	@%p268 bra 	$L__BB10_286;
	setp.ne.s32 	%p269, %r4, 2304;
	@%p269 bra 	$L__BB10_193;
	mul.wide.s32 	%rd167, %r1832, 4;
	add.s64 	%rd168, %rd3, %rd167;
	st.global.u32 	[%rd168], %r204;
	add.s64 	%rd169, %rd4, %rd167;
	st.global.u32 	[%rd169], %r233;
	add.s32 	%r1832, %r1832, 1;
$L__BB10_193:
	ld.param.u64 	%rd279, [_ZN6thrust24THRUST_300001_SM_1000_NS8cuda_cub4core6detail13_kernel_agentINS1_15__reduce_by_key16ReduceByKeyAgentINS0_6detail15normal_iteratorINS0_10device_ptrIiEEEENS0_17constant_iteratorIiNS0_11use_defaultESD_EESB_SB_N4cuda3std3__48equal_toIiEENSH_4plusIiEEPiiEEJSB_SE_SB_SB_SM_N3cub18CUB_300001_SM_100024ReduceByKeyScanTileStateIiiLb1EEESJ_SL_iiEEEvDpT0__param_4];
	cvta.to.global.u64 	%rd170, %rd279;
	st.global.u32 	[%rd170], %r1832;
	bra.uni 	$L__BB10_286;
$L__BB10_194:
	mul.wide.u32 	%rd56, %r3, 4;
	add.s64 	%rd55, %rd2, %rd56;
	// begin inline asm
	ld.global.nc.u32 %r1841, [%rd55];
	// end inline asm
	mov.u32 	%r269, %tid.x;
	and.b32  	%r387, %r269, 31;
	and.b32  	%r388, %r269, 992;
	mul.lo.s32 	%r389, %r388, 9;
	or.b32  	%r270, %r389, %r387;
	setp.ge.u32 	%p15, %r270, %r4;
	mov.u32 	%r1833, %r1841;
	@%p15 bra 	$L__BB10_196;
	add.s32 	%r391, %r270, %r3;
	mul.wide.u32 	%rd58, %r391, 4;
	add.s64 	%rd57, %rd2, %rd58;
	// begin inline asm
	ld.global.nc.u32 %r1833, [%rd57];
	// end inline asm
$L__BB10_196:
	add.s32 	%r392, %r270, 32;
	setp.ge.u32 	%p16, %r392, %r4;
	shl.b32 	%r393, %r270, 2;
	cvt.u64.u32 	%rd59, %r393;
	add.s64 	%rd42, %rd55, %rd59;
	mov.u32 	%r1834, %r1841;
	@%p16 bra 	$L__BB10_198;
	add.s64 	%rd60, %rd42, 128;
	// begin inline asm
	ld.global.nc.u32 %r1834, [%rd60];
	// end inline asm
$L__BB10_198:
	add.s32 	%r395, %r270, 64;
	setp.ge.u32 	%p17, %r395, %r4;
	mov.u32 	%r1835, %r1841;
	@%p17 bra 	$L__BB10_200;
	add.s64 	%rd61, %rd42, 256;
	// begin inline asm
	ld.global.nc.u32 %r1835, [%rd61];
	// end inline asm
$L__BB10_200:
	add.s32 	%r397, %r270, 96;
	setp.ge.u32 	%p18, %r397, %r4;
	mov.u32 	%r1836, %r1841;
	@%p18 bra 	$L__BB10_202;
	add.s64 	%rd62, %rd42, 384;
	// begin inline asm
	ld.global.nc.u32 %r1836, [%rd62];
	// end inline asm
$L__BB10_202:
	add.s32 	%r399, %r270, 128;
	setp.ge.u32 	%p19, %r399, %r4;
	mov.u32 	%r1837, %r1841;
	@%p19 bra 	$L__BB10_204;
	add.s64 	%rd63, %rd42, 512;
	// begin inline asm
	ld.global.nc.u32 %r1837, [%rd63];
	// end inline asm
$L__BB10_204:
	add.s32 	%r401, %r270, 160;
	setp.ge.u32 	%p20, %r401, %r4;
	mov.u32 	%r1838, %r1841;
	@%p20 bra 	$L__BB10_206;
	add.s64 	%rd64, %rd42, 640;
	// begin inline asm
	ld.global.nc.u32 %r1838, [%rd64];
	// end inline asm
$L__BB10_206:
	add.s32 	%r403, %r270, 192;
	setp.ge.u32 	%p21, %r403, %r4;
	mov.u32 	%r1839, %r1841;
	@%p21 bra 	$L__BB10_208;
	add.s64 	%rd65, %rd42, 768;
	// begin inline asm
	ld.global.nc.u32 %r1839, [%rd65];
	// end inline asm
$L__BB10_208:
	add.s32 	%r405, %r270, 224;
	setp.ge.u32 	%p22, %r405, %r4;
	mov.u32 	%r1840, %r1841;
	@%p22 bra 	$L__BB10_210;
	add.s64 	%rd66, %rd42, 896;
	// begin inline asm
	ld.global.nc.u32 %r1840, [%rd66];
	// end inline asm
$L__BB10_210:
	add.s32 	%r407, %r270, 256;
	setp.ge.u32 	%p23, %r407, %r4;
	@%p23 bra 	$L__BB10_212;
	add.s64 	%rd67, %rd42, 1024;
	// begin inline asm
	ld.global.nc.u32 %r1841, [%rd67];
	// end inline asm
$L__BB10_212:
	// begin inline asm
	mov.u32 %r409, %laneid;
	// end inline asm
	shr.u32 	%r290, %r269, 5;
	mad.lo.s32 	%r411, %r290, 288, %r409;
	shl.b32 	%r412, %r411, 2;
	mov.u32 	%r413, _ZN6thrust24THRUST_300001_SM_1000_NS8cuda_cub4core6detail5shmemE;
	add.s32 	%r291, %r413, %r412;
	st.shared.u32 	[%r291], %r1833;
	st.shared.u32 	[%r291+128], %r1834;
	st.shared.u32 	[%r291+256], %r1835;
	st.shared.u32 	[%r291+384], %r1836;
	st.shared.u32 	[%r291+512], %r1837;
	st.shared.u32 	[%r291+640], %r1838;
	st.shared.u32 	[%r291+768], %r1839;
	st.shared.u32 	[%r291+896], %r1840;
	st.shared.u32 	[%r291+1024], %r1841;
	bar.warp.sync 	-1;
	shl.b32 	%r414, %r409, 5;
	add.s32 	%r292, %r291, %r414;
	ld.shared.u32 	%r293, [%r292];
	ld.shared.u32 	%r294, [%r292+4];
	ld.shared.u32 	%r295, [%r292+8];
	ld.shared.u32 	%r296, [%r292+12];
	ld.shared.u32 	%r297, [%r292+16];
	ld.shared.u32 	%r298, [%r292+20];
	ld.shared.u32 	%r299, [%r292+24];
	ld.shared.u32 	%r300, [%r292+28];
	ld.shared.u32 	%r301, [%r292+32];
	setp.ne.s32 	%p24, %r269, 0;
	mov.b32 	%r1843, 0;
	@%p24 bra 	$L__BB10_214;
	add.s64 	%rd68, %rd55, -4;
	// begin inline asm
	ld.global.nc.u32 %r1843, [%rd68];
	// end inline asm
$L__BB10_214:
	setp.eq.s32 	%p25, %r269, 0;
	bar.sync 	0;
	st.shared.u32 	[%r291], %r1;
	st.shared.u32 	[%r291+128], %r1;
	st.shared.u32 	[%r291+256], %r1;
	st.shared.u32 	[%r291+384], %r1;
	st.shared.u32 	[%r291+512], %r1;
	st.shared.u32 	[%r291+640], %r1;
	st.shared.u32 	[%r291+768], %r1;
	st.shared.u32 	[%r291+896], %r1;
	st.shared.u32 	[%r291+1024], %r1;
	bar.warp.sync 	-1;
	ld.shared.u32 	%r304, [%r292];
	ld.shared.u32 	%r305, [%r292+4];
	ld.shared.u32 	%r306, [%r292+8];
	ld.shared.u32 	%r307, [%r292+12];
	ld.shared.u32 	%r308, [%r292+16];
	ld.shared.u32 	%r309, [%r292+20];
	ld.shared.u32 	%r310, [%r292+24];
	ld.shared.u32 	%r311, [%r292+28];
	ld.shared.u32 	%r312, [%r292+32];
	bar.sync 	0;
	shl.b32 	%r416, %r269, 2;
	add.s32 	%r418, %r413, %r416;
	add.s32 	%r313, %r418, 1148;
	st.shared.u32 	[%r418+1148], %r301;
	bar.sync 	0;
	@%p25 bra 	$L__BB10_216;
	ld.shared.u32 	%r1843, [%r313+-4];
$L__BB10_216:
	setp.ne.s32 	%p26, %r1843, %r293;
	setp.ne.s32 	%p27, %r293, %r294;
	setp.ne.s32 	%p28, %r294, %r295;
	setp.ne.s32 	%p29, %r295, %r296;
	setp.ne.s32 	%p30, %r296, %r297;
	setp.ne.s32 	%p31, %r297, %r298;
	setp.ne.s32 	%p32, %r298, %r299;
	setp.ne.s32 	%p33, %r299, %r300;
	setp.ne.s32 	%p34, %r300, %r301;
	mul.lo.s32 	%r479, %r269, 9;
	setp.eq.s32 	%p35, %r479, %r4;
	or.pred  	%p36, %p35, %p26;
	selp.u32 	%r480, 1, 0, %p36;
	add.s32 	%r481, %r479, 1;
	setp.eq.s32 	%p37, %r481, %r4;
	or.pred  	%p6, %p37, %p27;
	selp.u32 	%r482, 1, 0, %p6;
	add.s32 	%r483, %r479, 2;
	setp.eq.s32 	%p38, %r483, %r4;
	or.pred  	%p7, %p38, %p28;
	selp.u32 	%r484, 1, 0, %p7;
	add.s32 	%r485, %r479, 3;
	setp.eq.s32 	%p39, %r485, %r4;
	or.pred  	%p40, %p39, %p29;
	selp.u32 	%r486, 1, 0, %p40;
	add.s32 	%r487, %r479, 4;
	setp.eq.s32 	%p41, %r487, %r4;
	or.pred  	%p42, %p41, %p30;
	selp.u32 	%r488, 1, 0, %p42;
	add.s32 	%r489, %r479, 5;
	setp.eq.s32 	%p43, %r489, %r4;
	or.pred  	%p44, %p43, %p31;
	selp.u32 	%r490, 1, 0, %p44;
	add.s32 	%r491, %r479, 6;
	setp.eq.s32 	%p45, %r491, %r4;
	or.pred  	%p8, %p45, %p32;
	selp.u32 	%r492, 1, 0, %p8;
	add.s32 	%r493, %r479, 7;
	setp.eq.s32 	%p46, %r493, %r4;
	or.pred  	%p47, %p46, %p33;
	selp.u32 	%r494, 1, 0, %p47;
	add.s32 	%r495, %r479, 8;
	setp.eq.s32 	%p48, %r495, %r4;
	or.pred  	%p49, %p48, %p34;
	selp.u32 	%r496, 1, 0, %p49;
	add.s32 	%r497, %r482, %r480;
	selp.b32 	%r498, 0, %r304, %p6;
	add.s32 	%r499, %r305, %r498;
	add.s32 	%r500, %r497, %r484;
	selp.b32 	%r501, 0, %r499, %p7;
	add.s32 	%r502, %r306, %r501;
	add.s32 	%r503, %r500, %r486;
	selp.b32 	%r504, 0, %r502, %p40;
	add.s32 	%r505, %r307, %r504;
	add.s32 	%r506, %r503, %r488;
	selp.b32 	%r507, 0, %r505, %p42;
	add.s32 	%r508, %r308, %r507;
	add.s32 	%r509, %r506, %r490;
	selp.b32 	%r510, 0, %r508, %p44;
	add.s32 	%r511, %r309, %r510;
	add.s32 	%r512, %r509, %r492;
	selp.b32 	%r513, 0, %r511, %p8;
	add.s32 	%r514, %r310, %r513;
	add.s32 	%r316, %r512, %r494;
	selp.b32 	%r515, 0, %r514, %p47;
	add.s32 	%r516, %r311, %r515;
	add.s32 	%r420, %r316, %r496;
	selp.b32 	%r517, 0, %r516, %p49;
	add.s32 	%r425, %r312, %r517;
	mov.b32 	%r476, 1;
	mov.b32 	%r477, 0;
	mov.b32 	%r478, -1;
	// begin inline asm
	shfl.sync.up.b32 %r419, %r420, %r476, %r477, %r478;
	// end inline asm
	// begin inline asm
	shfl.sync.up.b32 %r424, %r425, %r476, %r477, %r478;
	// end inline asm
	setp.eq.s32 	%p50, %r420, 0;
	selp.b32 	%r518, %r424, 0, %p50;
	setp.lt.s32 	%p51, %r409, 1;
	selp.b32 	%r519, 0, %r419, %p51;
	add.s32 	%r430, %r519, %r420;
	selp.b32 	%r520, 0, %r518, %p51;
	add.s32 	%r435, %r520, %r425;
	mov.b32 	%r436, 2;
	// begin inline asm
	shfl.sync.up.b32 %r429, %r430, %r436, %r477, %r478;
	// end inline asm
	// begin inline asm
	shfl.sync.up.b32 %r434, %r435, %r436, %r477, %r478;
	// end inline asm
	setp.eq.s32 	%p52, %r430, 0;
	selp.b32 	%r521, %r434, 0, %p52;
	setp.lt.s32 	%p53, %r409, 2;
	selp.b32 	%r522, 0, %r429, %p53;
	add.s32 	%r440, %r522, %r430;
	selp.b32 	%r523, 0, %r521, %p53;
	add.s32 	%r445, %r523, %r435;
	mov.b32 	%r446, 4;
	// begin inline asm
	shfl.sync.up.b32 %r439, %r440, %r446, %r477, %r478;
	// end inline asm
	// begin inline asm
	shfl.sync.up.b32 %r444, %r445, %r446, %r477, %r478;
	// end inline asm
	setp.eq.s32 	%p54, %r440, 0;
	selp.b32 	%r524, %r444, 0, %p54;
	setp.lt.s32 	%p55, %r409, 4;
	selp.b32 	%r525, 0, %r439, %p55;
	add.s32 	%r450, %r525, %r440;
	selp.b32 	%r526, 0, %r524, %p55;
	add.s32 	%r455, %r526, %r445;
	mov.b32 	%r456, 8;
	// begin inline asm
	shfl.sync.up.b32 %r449, %r450, %r456, %r477, %r478;
	// end inline asm
	// begin inline asm
	shfl.sync.up.b32 %r454, %r455, %r456, %r477, %r478;
	// end inline asm
	setp.eq.s32 	%p56, %r450, 0;
	selp.b32 	%r527, %r454, 0, %p56;
	setp.lt.s32 	%p57, %r409, 8;
	selp.b32 	%r528, 0, %r449, %p57;
	add.s32 	%r460, %r528, %r450;
	selp.b32 	%r529, 0, %r527, %p57;
	add.s32 	%r465, %r529, %r455;
	mov.b32 	%r466, 16;
	// begin inline asm
	shfl.sync.up.b32 %r459, %r460, %r466, %r477, %r478;
	// end inline asm
	// begin inline asm
	shfl.sync.up.b32 %r464, %r465, %r466, %r477, %r478;
	// end inline asm
	setp.eq.s32 	%p58, %r460, 0;
	selp.b32 	%r530, %r464, 0, %p58;
	setp.lt.s32 	%p59, %r409, 16;
	selp.b32 	%r531, 0, %r459, %p59;
	add.s32 	%r470, %r531, %r460;
	selp.b32 	%r532, 0, %r530, %p59;
	add.s32 	%r475, %r532, %r465;
	// begin inline asm
	shfl.sync.up.b32 %r1847, %r470, %r476, %r477, %r478;
	// end inline asm
	// begin inline asm
	shfl.sync.up.b32 %r1848, %r475, %r476, %r477, %r478;
	// end inline asm
	setp.ne.s32 	%p60, %r409, 31;
	@%p60 bra 	$L__BB10_218;
	shl.b32 	%r533, %r290, 3;
	mov.u32 	%r534, _ZN6thrust24THRUST_300001_SM_1000_NS8cuda_cub4core6detail5shmemE;
	add.s32 	%r535, %r534, %r533;
	st.shared.v2.u32 	[%r535], {%r470, %r475};
$L__BB10_218:
	bar.sync 	0;
	ld.shared.v4.u32 	{%r536, %r537, %r538, %r539}, [_ZN6thrust24THRUST_300001_SM_1000_NS8cuda_cub4core6detail5shmemE];
	add.s32 	%r540, %r538, %r536;
	setp.eq.s32 	%p61, %r538, 0;
	selp.b32 	%r541, %r537, 0, %p61;
	add.s32 	%r542, %r541, %r539;
	setp.eq.s32 	%p62, %r290, 2;
	selp.b32 	%r543, %r540, %r536, %p62;
	selp.b32 	%r544, %r542, %r537, %p62;
	ld.shared.v4.u32 	{%r545, %r546, %r547, %r548}, [_ZN6thrust24THRUST_300001_SM_1000_NS8cuda_cub4core6detail5shmemE+16];
	add.s32 	%r549, %r545, %r540;
	setp.eq.s32 	%p63, %r545, 0;
	selp.b32 	%r550, %r542, 0, %p63;
	add.s32 	%r551, %r550, %r546;
	setp.eq.s32 	%p64, %r290, 3;
	selp.b32 	%r552, %r549, %r543, %p64;
	selp.b32 	%r553, %r551, %r544, %p64;
	add.s32 	%r554, %r547, %r549;
	setp.eq.s32 	%p65, %r547, 0;
	selp.b32 	%r555, %r551, 0, %p65;
	add.s32 	%r556, %r555, %r548;
	setp.eq.s32 	%p66, %r290, 4;
	selp.b32 	%r557, %r554, %r552, %p66;
	selp.b32 	%r558, %r556, %r553, %p66;
	ld.shared.v4.u32 	{%r559, %r560, %r561, %r562}, [_ZN6thrust24THRUST_300001_SM_1000_NS8cuda_cub4core6detail5shmemE+32];
	add.s32 	%r563, %r559, %r554;
	setp.eq.s32 	%p67, %r559, 0;
	selp.b32 	%r564, %r556, 0, %p67;
	add.s32 	%r565, %r564, %r560;
	setp.eq.s32 	%p68, %r290, 5;
	selp.b32 	%r566, %r563, %r557, %p68;
	selp.b32 	%r567, %r565, %r558, %p68;
	add.s32 	%r568, %r561, %r563;
	setp.eq.s32 	%p69, %r561, 0;
	selp.b32 	%r569, %r565, 0, %p69;
	add.s32 	%r570, %r569, %r562;
	setp.eq.s32 	%p70, %r290, 6;
	selp.b32 	%r571, %r568, %r566, %p70;
	selp.b32 	%r572, %r570, %r567, %p70;
	ld.shared.v4.u32 	{%r573, %r574, %r575, %r576}, [_ZN6thrust24THRUST_300001_SM_1000_NS8cuda_cub4core6detail5shmemE+48];
	add.s32 	%r577, %r573, %r568;
	setp.eq.s32 	%p71, %r573, 0;
	selp.b32 	%r578, %r570, 0, %p71;
	add.s32 	%r579, %r578, %r574;
	setp.eq.s32 	%p72, %r290, 7;
	selp.b32 	%r321, %r577, %r571, %p72;
	selp.b32 	%r322, %r579, %r572, %p72;
	add.s32 	%r323, %r575, %r577;
	setp.eq.s32 	%p73, %r575, 0;
	selp.b32 	%r580, %r579, 0, %p73;
	add.s32 	%r324, %r580, %r576;
	setp.lt.u32 	%p74, %r269, 32;
	@%p74 bra 	$L__BB10_220;
	setp.eq.s32 	%p75, %r1847, 0;
	selp.b32 	%r581, %r322, 0, %p75;
	add.s32 	%r582, %r581, %r1848;
	setp.eq.s32 	%p76, %r409, 0;
	selp.b32 	%r583, 0, %r1847, %p76;
	add.s32 	%r1847, %r321, %r583;
	selp.b32 	%r1848, %r322, %r582, %p76;
	bra.uni 	$L__BB10_236;
$L__BB10_220:
	setp.ne.s32 	%p77, %r269, 0;
	mul.wide.u32 	%rd69, %r2, 16;
	add.s64 	%rd43, %rd1, %rd69;
	@%p77 bra 	$L__BB10_222;
	st.shared.u32 	[_ZN6thrust24THRUST_300001_SM_1000_NS8cuda_cub4core6detail5shmemE+116], %r323;
	st.shared.u32 	[_ZN6thrust24THRUST_300001_SM_1000_NS8cuda_cub4core6detail5shmemE+120], %r324;
	mov.b64 	%rd71, {%r323, %r324};
	add.s64 	%rd70, %rd43, 512;
	mov.b64 	%rd72, 100;
	// begin inline asm
	st.relaxed.gpu.v2.u64 [%rd70], {%rd71, %rd72};
	// end inline asm
$L__BB10_222:
	mov.u32 	%r584, %nctaid.x;
	setp.gt.u32 	%p78, %r584, 499;
	@%p78 bra 	$L__BB10_224;
	membar.cta;
	bra.uni 	$L__BB10_225;
$L__BB10_224:
	mov.b32 	%r585, 450;
	// begin inline asm
	nanosleep.u32 %r585;
	// end inline asm
$L__BB10_225:
	mul.wide.u32 	%rd76, %r269, 16;
	xor.b64  	%rd77, %rd76, -16;
	add.s64 	%rd78, %rd43, %rd77;
	add.s64 	%rd75, %rd78, 512;
$L__BB10_226:
	// begin inline asm
	ld.relaxed.gpu.v2.u64 {%rd73, %rd289}, [%rd75];
	// end inline asm
	setp.eq.s64 	%p79, %rd289, 99;
	mov.b32 	%r586, -1;
	vote.sync.any.pred 	%p80, %p79, %r586;
	@%p80 bra 	$L__BB10_226;
	mov.b64 	{%r590, %r595}, %rd73;
	setp.eq.s64 	%p81, %rd289, 101;
	mov.b32 	%r638, -1;
	vote.sync.ballot.b32 	%r639, %p81, %r638;
	// begin inline asm
	mov.u32 %r588, %lanemask_ge;
	// end inline asm
	and.b32  	%r640, %r639, %r588;
	or.b32  	%r641, %r640, -2147483648;
	add.s32 	%r642, %r641, -1;
	not.b32 	%r643, %r641;
	and.b32  	%r644, %r643, %r642;
	popc.b32 	%r592, %r644;
	mov.b32 	%r596, 1;
	// begin inline asm
	shfl.sync.down.b32 %r589, %r590, %r596, %r592, %r638;
	// end inline asm
	// begin inline asm
	shfl.sync.down.b32 %r594, %r595, %r596, %r592, %r638;
	// end inline asm
	setp.lt.s32 	%p83, %r409, %r592;
	setp.eq.s32 	%p84, %r590, 0;
	selp.b32 	%r645, %r589, 0, %p83;
	add.s32 	%r600, %r645, %r590;
	selp.b32 	%r646, %r594, 0, %p84;
	selp.b32 	%r647, %r646, 0, %p83;
	add.s32 	%r605, %r647, %r595;
	mov.b32 	%r606, 2;
	// begin inline asm
	shfl.sync.down.b32 %r599, %r600, %r606, %r592, %r638;
	// end inline asm
	// begin inline asm
	shfl.sync.down.b32 %r604, %r605, %r606, %r592, %r638;
	// end inline asm
	add.s32 	%r648, %r409, 2;
	setp.gt.s32 	%p85, %r648, %r592;
	setp.eq.s32 	%p86, %r600, 0;
	selp.b32 	%r649, %r604, 0, %p86;
	selp.b32 	%r650, 0, %r599, %p85;
	add.s32 	%r610, %r600, %r650;
	selp.b32 	%r651, 0, %r649, %p85;
	add.s32 	%r615, %r651, %r605;
	mov.b32 	%r616, 4;
	// begin inline asm
	shfl.sync.down.b32 %r609, %r610, %r616, %r592, %r638;
	// end inline asm
	// begin inline asm
	shfl.sync.down.b32 %r614, %r615, %r616, %r592, %r638;
	// end inline asm
	add.s32 	%r652, %r409, 4;
	setp.gt.s32 	%p87, %r652, %r592;
	setp.eq.s32 	%p88, %r610, 0;
	selp.b32 	%r653, %r614, 0, %p88;
	selp.b32 	%r654, 0, %r609, %p87;
	add.s32 	%r620, %r610, %r654;
	selp.b32 	%r655, 0, %r653, %p87;
	add.s32 	%r625, %r615, %r655;
	mov.b32 	%r626, 8;
	// begin inline asm
	shfl.sync.down.b32 %r619, %r620, %r626, %r592, %r638;
	// end inline asm
	// begin inline asm
	shfl.sync.down.b32 %r624, %r625, %r626, %r592, %r638;
	// end inline asm
	add.s32 	%r656, %r409, 8;
	setp.gt.s32 	%p89, %r656, %r592;
	setp.eq.s32 	%p90, %r620, 0;
	selp.b32 	%r657, %r624, 0, %p90;
	selp.b32 	%r658, 0, %r619, %p89;
	add.s32 	%r630, %r620, %r658;
	selp.b32 	%r659, 0, %r657, %p89;
	add.s32 	%r635, %r625, %r659;
	mov.b32 	%r636, 16;
	// begin inline asm
	shfl.sync.down.b32 %r629, %r630, %r636, %r592, %r638;
	// end inline asm
	// begin inline asm
	shfl.sync.down.b32 %r634, %r635, %r636, %r592, %r638;
	// end inline asm
	add.s32 	%r660, %r409, 16;
	setp.gt.s32 	%p91, %r660, %r592;
	setp.eq.s32 	%p92, %r630, 0;
	selp.b32 	%r661, %r634, 0, %p92;
	selp.b32 	%r662, 0, %r629, %p91;
	add.s32 	%r1844, %r662, %r630;
	selp.b32 	%r663, 0, %r661, %p91;
	add.s32 	%r1845, %r635, %r663;
	not.b32 	%r664, %r269;
	add.s32 	%r1846, %r2, %r664;
	add.s64 	%rd46, %rd1, 512;
$L__BB10_228:
	setp.ne.s64 	%p93, %rd289, 101;
	mov.b32 	%r665, -1;
	vote.sync.all.pred 	%p94, %p93, %r665;
	not.pred 	%p95, %p94;
	@%p95 bra 	$L__BB10_232;
	mul.wide.s32 	%rd122, %r1846, 16;
	add.s64 	%rd123, %rd46, %rd122;
	add.s64 	%rd121, %rd123, -512;
$L__BB10_230:
	// begin inline asm
	ld.relaxed.gpu.v2.u64 {%rd119, %rd289}, [%rd121];
	// end inline asm
	setp.eq.s64 	%p151, %rd289, 99;
	mov.b32 	%r758, -1;
	vote.sync.any.pred 	%p152, %p151, %r758;
	@%p152 bra 	$L__BB10_230;
	mov.b64 	{%r761, %r766}, %rd119;
	setp.eq.s64 	%p153, %rd289, 101;
	mov.b32 	%r809, -1;
	vote.sync.ballot.b32 	%r810, %p153, %r809;
	and.b32  	%r811, %r810, %r588;
	or.b32  	%r812, %r811, -2147483648;
	add.s32 	%r813, %r812, -1;
	not.b32 	%r814, %r812;
	and.b32  	%r815, %r814, %r813;
	popc.b32 	%r763, %r815;
	mov.b32 	%r767, 1;
	// begin inline asm
	shfl.sync.down.b32 %r760, %r761, %r767, %r763, %r809;
	// end inline asm
	// begin inline asm
	shfl.sync.down.b32 %r765, %r766, %r767, %r763, %r809;
	// end inline asm
	setp.lt.s32 	%p155, %r409, %r763;
	setp.eq.s32 	%p156, %r761, 0;
	selp.b32 	%r816, %r760, 0, %p155;
	add.s32 	%r771, %r816, %r761;
	selp.b32 	%r817, %r765, 0, %p156;
	selp.b32 	%r818, %r817, 0, %p155;
	add.s32 	%r776, %r818, %r766;
	mov.b32 	%r777, 2;
	// begin inline asm
	shfl.sync.down.b32 %r770, %r771, %r777, %r763, %r809;
	// end inline asm
	// begin inline asm
	shfl.sync.down.b32 %r775, %r776, %r777, %r763, %r809;
	// end inline asm
	add.s32 	%r819, %r409, 2;
	setp.gt.s32 	%p157, %r819, %r763;
	setp.eq.s32 	%p158, %r771, 0;
	selp.b32 	%r820, %r775, 0, %p158;
	selp.b32 	%r821, 0, %r770, %p157;
	add.s32 	%r781, %r771, %r821;
	selp.b32 	%r822, 0, %r820, %p157;
	add.s32 	%r786, %r822, %r776;
	mov.b32 	%r787, 4;
	// begin inline asm
	shfl.sync.down.b32 %r780, %r781, %r787, %r763, %r809;
	// end inline asm
	// begin inline asm
	shfl.sync.down.b32 %r785, %r786, %r787, %r763, %r809;
	// end inline asm
	add.s32 	%r823, %r409, 4;
	setp.gt.s32 	%p159, %r823, %r763;
	setp.eq.s32 	%p160, %r781, 0;
	selp.b32 	%r824, %r785, 0, %p160;
	selp.b32 	%r825, 0, %r780, %p159;
	add.s32 	%r791, %r781, %r825;
	selp.b32 	%r826, 0, %r824, %p159;
	add.s32 	%r796, %r786, %r826;
	mov.b32 	%r797, 8;
	// begin inline asm
	shfl.sync.down.b32 %r790, %r791, %r797, %r763, %r809;
	// end inline asm
	// begin inline asm
	shfl.sync.down.b32 %r795, %r796, %r797, %r763, %r809;
	// end inline asm
	add.s32 	%r827, %r409, 8;
	setp.gt.s32 	%p161, %r827, %r763;
	setp.eq.s32 	%p162, %r791, 0;
	selp.b32 	%r828, %r795, 0, %p162;
	selp.b32 	%r829, 0, %r790, %p161;
	add.s32 	%r801, %r791, %r829;
	selp.b32 	%r830, 0, %r828, %p161;
	add.s32 	%r806, %r796, %r830;
	mov.b32 	%r807, 16;
	// begin inline asm
	shfl.sync.down.b32 %r800, %r801, %r807, %r763, %r809;
	// end inline asm
	// begin inline asm
	shfl.sync.down.b32 %r805, %r806, %r807, %r763, %r809;
	// end inline asm
	add.s32 	%r831, %r409, 16;
	setp.gt.s32 	%p163, %r831, %r763;
	setp.eq.s32 	%p164, %r801, 0;
	selp.b32 	%r832, %r805, 0, %p164;
	selp.b32 	%r833, 0, %r800, %p163;
	selp.b32 	%r834, 0, %r832, %p163;
	add.s32 	%r835, %r806, %r834;
	add.s32 	%r836, %r833, %r1844;
	add.s32 	%r334, %r836, %r801;
	setp.eq.s32 	%p165, %r1844, 0;
	selp.b32 	%r837, %r835, 0, %p165;
	add.s32 	%r1845, %r837, %r1845;
	add.s32 	%r1846, %r1846, -32;
	mov.u32 	%r1844, %r334;
	bra.uni 	$L__BB10_228;
$L__BB10_232:
	@%p77 bra 	$L__BB10_234;
	add.s32 	%r667, %r1844, %r323;
	setp.eq.s32 	%p97, %r323, 0;
	selp.b32 	%r668, %r1845, 0, %p97;
	add.s32 	%r669, %r668, %r324;
	mov.b64 	%rd80, {%r667, %r669};
	add.s64 	%rd79, %rd43, 512;
	mov.b64 	%rd81, 101;
	// begin inline asm
	st.relaxed.gpu.v2.u64 [%rd79], {%rd80, %rd81};
	// end inline asm
	st.shared.u32 	[_ZN6thrust24THRUST_300001_SM_1000_NS8cuda_cub4core6detail5shmemE+100], %r1844;
	st.shared.v2.u32 	[_ZN6thrust24THRUST_300001_SM_1000_NS8cuda_cub4core6detail5shmemE+104], {%r1845, %r667};
	st.shared.u32 	[_ZN6thrust24THRUST_300001_SM_1000_NS8cuda_cub4core6detail5shmemE+112], %r669;
$L__BB10_234:
	setp.ne.s32 	%p98, %r409, 0;
	@%p98 bra 	$L__BB10_236;
	st.shared.v2.u32 	[_ZN6thrust24THRUST_300001_SM_1000_NS8cuda_cub4core6detail5shmemE+72], {%r1844, %r1845};
	mov.u32 	%r1847, %r1844;
	mov.u32 	%r1848, %r1845;
$L__BB10_236:
	setp.eq.s32 	%p99, %r269, 0;
	bar.sync 	0;
	@%p99 bra 	$L__BB10_238;
	ld.shared.v2.u32 	{%r670, %r671}, [_ZN6thrust24THRUST_300001_SM_1000_NS8cuda_cub4core6detail5shmemE+72];
	add.s32 	%r339, %r670, %r1847;
	setp.eq.s32 	%p100, %r1847, 0;
	selp.b32 	%r672, %r671, 0, %p100;
	add.s32 	%r1848, %r672, %r1848;
	mov.u32 	%r1847, %r339;
$L__BB10_238:
	mul.lo.s32 	%r673, %r269, 9;
	setp.eq.s32 	%p101, %r673, %r4;
	setp.ne.s32 	%p102, %r1843, %r293;
	or.pred  	%p103, %p101, %p102;
	selp.u32 	%r674, 1, 0, %p103;
	add.s32 	%r343, %r1847, %r674;
	selp.b32 	%r675, 0, %r1848, %p103;
	add.s32 	%r344, %r675, %r304;
	selp.u32 	%r676, 1, 0, %p6;
	add.s32 	%r677, %r676, %r674;
	add.s32 	%r345, %r677, %r1847;
	selp.b32 	%r678, 0, %r344, %p6;
	add.s32 	%r346, %r305, %r678;
	selp.u32 	%r679, 1, 0, %p7;
	add.s32 	%r347, %r345, %r679;
	selp.b32 	%r680, 0, %r346, %p7;
	add.s32 	%r348, %r306, %r680;
	add.s32 	%r681, %r673, 3;
	setp.eq.s32 	%p104, %r681, %r4;
	setp.ne.s32 	%p105, %r295, %r296;
	or.pred  	%p106, %p104, %p105;
	selp.u32 	%r682, 1, 0, %p106;
	add.s32 	%r349, %r347, %r682;
	selp.b32 	%r683, 0, %r348, %p106;
	add.s32 	%r350, %r307, %r683;
	add.s32 	%r684, %r673, 4;
	setp.eq.s32 	%p107, %r684, %r4;
	setp.ne.s32 	%p108, %r296, %r297;
	or.pred  	%p9, %p107, %p108;
	selp.u32 	%r685, 1, 0, %p9;
	add.s32 	%r351, %r349, %r685;
	selp.b32 	%r686, 0, %r350, %p9;
	add.s32 	%r352, %r308, %r686;
	add.s32 	%r687, %r673, 5;
	setp.eq.s32 	%p109, %r687, %r4;
	setp.ne.s32 	%p110, %r297, %r298;
	or.pred  	%p10, %p109, %p110;
	selp.u32 	%r688, 1, 0, %p10;
	add.s32 	%r353, %r351, %r688;
	selp.b32 	%r689, 0, %r352, %p10;
	add.s32 	%r354, %r309, %r689;
	selp.u32 	%r690, 1, 0, %p8;
	add.s32 	%r355, %r353, %r690;
	selp.b32 	%r691, 0, %r354, %p8;
	add.s32 	%r356, %r310, %r691;
	add.s32 	%r357, %r316, %r1847;
	add.s32 	%r692, %r673, 7;
	setp.eq.s32 	%p111, %r692, %r4;
	setp.ne.s32 	%p112, %r299, %r300;
	or.pred  	%p11, %p111, %p112;
	selp.b32 	%r693, 0, %r356, %p11;
	add.s32 	%r358, %r311, %r693;
	ld.shared.v2.u32 	{%r359, %r360}, [_ZN6thrust24THRUST_300001_SM_1000_NS8cuda_cub4core6detail5shmemE+112];
	ld.shared.u32 	%r1858, [_ZN6thrust24THRUST_300001_SM_1000_NS8cuda_cub4core6detail5shmemE+108];
	ld.shared.u32 	%r362, [_ZN6thrust24THRUST_300001_SM_1000_NS8cuda_cub4core6detail5shmemE+100];
	setp.lt.s32 	%p113, %r360, 257;
	@%p113 bra 	$L__BB10_264;
	bar.sync 	0;
	mul.lo.s32 	%r697, %r269, 9;
	setp.ne.s32 	%p129, %r697, %r4;
	setp.eq.s32 	%p130, %r1843, %r293;
	and.pred  	%p131, %p129, %p130;
	@%p131 bra 	$L__BB10_241;
	sub.s32 	%r698, %r1847, %r362;
	shl.b32 	%r699, %r698, 3;
	mov.u32 	%r700, _ZN6thrust24THRUST_300001_SM_1000_NS8cuda_cub4core6detail5shmemE;
	add.s32 	%r701, %r700, %r699;
	st.shared.v2.u32 	[%r701], {%r1843, %r1848};
$L__BB10_241:
	not.pred 	%p132, %p6;
	@%p132 bra 	$L__BB10_243;
	sub.s32 	%r702, %r343, %r362;
	shl.b32 	%r703, %r702, 3;
	mov.u32 	%r704, _ZN6thrust24THRUST_300001_SM_1000_NS8cuda_cub4core6detail5shmemE;
	add.s32 	%r705, %r704, %r703;
	st.shared.v2.u32 	[%r705], {%r293, %r344};
$L__BB10_243:
	not.pred 	%p133, %p7;
	@%p133 bra 	$L__BB10_245;
	sub.s32 	%r706, %r345, %r362;
	shl.b32 	%r707, %r706, 3;
	mov.u32 	%r708, _ZN6thrust24THRUST_300001_SM_1000_NS8cuda_cub4core6detail5shmemE;
	add.s32 	%r709, %r708, %r707;
	st.shared.v2.u32 	[%r709], {%r294, %r346};
$L__BB10_245:
	mad.lo.s32 	%r710, %r269, 9, 3;
	setp.ne.s32 	%p134, %r710, %r4;
	setp.eq.s32 	%p135, %r295, %r296;
	and.pred  	%p136, %p134, %p135;
	@%p136 bra 	$L__BB10_247;
	sub.s32 	%r711, %r347, %r362;
	shl.b32 	%r712, %r711, 3;
	mov.u32 	%r713, _ZN6thrust24THRUST_300001_SM_1000_NS8cuda_cub4core6detail5shmemE;
	add.s32 	%r714, %r713, %r712;
	st.shared.v2.u32 	[%r714], {%r295, %r348};
$L__BB10_247:
	not.pred 	%p137, %p9;
	@%p137 bra 	$L__BB10_249;
	sub.s32 	%r715, %r349, %r362;
	shl.b32 	%r716, %r715, 3;
	mov.u32 	%r717, _ZN6thrust24THRUST_300001_SM_1000_NS8cuda_cub4core6detail5shmemE;
	add.s32 	%r718, %r717, %r716;
	st.shared.v2.u32 	[%r718], {%r296, %r350};
$L__BB10_249:
	not.pred 	%p138, %p10;
	@%p138 bra 	$L__BB10_251;
	sub.s32 	%r719, %r351, %r362;
	shl.b32 	%r720, %r719, 3;
	mov.u32 	%r721, _ZN6thrust24THRUST_300001_SM_1000_NS8cuda_cub4core6detail5shmemE;
	add.s32 	%r722, %r721, %r720;
	st.shared.v2.u32 	[%r722], {%r297, %r352};
$L__BB10_251:
	not.pred 	%p139, %p8;
	@%p139 bra 	$L__BB10_253;
	sub.s32 	%r723, %r353, %r362;
	shl.b32 	%r724, %r723, 3;
	mov.u32 	%r725, _ZN6thrust24THRUST_300001_SM_1000_NS8cuda_cub4core6detail5shmemE;
	add.s32 	%r726, %r725, %r724;
	st.shared.v2.u32 	[%r726], {%r298, %r354};
$L__BB10_253:
	not.pred 	%p140, %p11;
	@%p140 bra 	$L__BB10_255;
	sub.s32 	%r727, %r355, %r362;
	shl.b32 	%r728, %r727, 3;
	mov.u32 	%r729, _ZN6thrust24THRUST_300001_SM_1000_NS8cuda_cub4core6detail5shmemE;
	add.s32 	%r730, %r729, %r728;
	st.shared.v2.u32 	[%r730], {%r299, %r356};
$L__BB10_255:
	mad.lo.s32 	%r731, %r269, 9, 8;
	setp.ne.s32 	%p141, %r731, %r4;
	setp.eq.s32 	%p142, %r300, %r301;
	and.pred  	%p143, %p141, %p142;
	@%p143 bra 	$L__BB10_257;
	sub.s32 	%r732, %r357, %r362;
	shl.b32 	%r733, %r732, 3;
	mov.u32 	%r734, _ZN6thrust24THRUST_300001_SM_1000_NS8cuda_cub4core6detail5shmemE;
	add.s32 	%r735, %r734, %r733;
	st.shared.v2.u32 	[%r735], {%r300, %r358};
$L__BB10_257:
	bar.sync 	0;
	setp.ge.s32 	%p144, %r269, %r360;
	@%p144 bra 	$L__BB10_282;
	not.b32 	%r736, %r269;
	add.s32 	%r363, %r360, %r736;
	and.b32  	%r737, %r363, 768;
	setp.eq.s32 	%p145, %r737, 768;
	mov.u32 	%r1857, %r269;
	@%p145 bra 	$L__BB10_261;
	shr.u32 	%r738, %r363, 8;
	add.s32 	%r739, %r738, 1;
	and.b32  	%r740, %r739, 3;
	shl.b32 	%r741, %r269, 3;
	mov.u32 	%r742, _ZN6thrust24THRUST_300001_SM_1000_NS8cuda_cub4core6detail5shmemE;
	add.s32 	%r1853, %r742, %r741;
	add.s32 	%r1852, %r269, %r362;
	neg.s32 	%r1851, %r740;
	shl.b32 	%r743, %r739, 8;
	and.b32  	%r744, %r743, 768;
	add.s32 	%r1857, %r269, %r744;
$L__BB10_260:
	.pragma "nounroll";
	mul.wide.s32 	%rd109, %r1852, 4;
	add.s64 	%rd110, %rd4, %rd109;
	add.s64 	%rd111, %rd3, %rd109;
	ld.shared.v2.u32 	{%r745, %r746}, [%r1853];
	st.global.u32 	[%rd111], %r745;
	st.global.u32 	[%rd110], %r746;
	add.s32 	%r1853, %r1853, 2048;
	add.s32 	%r1852, %r1852, 256;
	add.s32 	%r1851, %r1851, 1;
	setp.ne.s32 	%p146, %r1851, 0;
	@%p146 bra 	$L__BB10_260;
$L__BB10_261:
	setp.lt.u32 	%p147, %r363, 768;
	@%p147 bra 	$L__BB10_282;
	add.s64 	%rd50, %rd3, 2048;
	add.s32 	%r1856, %r1857, %r362;
	add.s64 	%rd51, %rd4, 2048;
	shl.b32 	%r747, %r1857, 3;
	mov.u32 	%r748, _ZN6thrust24THRUST_300001_SM_1000_NS8cuda_cub4core6detail5shmemE;
	add.s32 	%r749, %r747, %r748;
	add.s32 	%r1855, %r749, 4096;
$L__BB10_263:
	mul.wide.s32 	%rd112, %r1856, 4;
	add.s64 	%rd113, %rd50, %rd112;
	add.s64 	%rd114, %rd51, %rd112;
	ld.shared.v2.u32 	{%r750, %r751}, [%r1855+-4096];
	st.global.u32 	[%rd113+-2048], %r750;
	st.global.u32 	[%rd114+-2048], %r751;
	ld.shared.v2.u32 	{%r752, %r753}, [%r1855+-2048];
	st.global.u32 	[%rd113+-1024], %r752;
	st.global.u32 	[%rd114+-1024], %r753;
	ld.shared.v2.u32 	{%r754, %r755}, [%r1855];
	st.global.u32 	[%rd113], %r754;
	st.global.u32 	[%rd114], %r755;
	ld.shared.v2.u32 	{%r756, %r757}, [%r1855+2048];
	st.global.u32 	[%rd113+1024], %r756;
	st.global.u32 	[%rd114+1024], %r757;
	add.s32 	%r1857, %r1857, 1024;
	add.s32 	%r1856, %r1856, 1024;
	add.s32 	%r1855, %r1855, 8192;
	setp.lt.s32 	%p148, %r1857, %r360;
	@%p148 bra 	$L__BB10_263;
	bra.uni 	$L__BB10_282;
$L__BB10_264:
	mul.lo.s32 	%r694, %r269, 9;
	setp.ne.s32 	%p114, %r694, %r4;
	setp.eq.s32 	%p115, %r1843, %r293;
	and.pred  	%p116, %p114, %p115;
	@%p116 bra 	$L__BB10_266;
	mul.wide.s32 	%rd82, %r1847, 4;
	add.s64 	%rd83, %rd3, %rd82;
	st.global.u32 	[%rd83], %r1843;
	add.s64 	%rd84, %rd4, %rd82;
	st.global.u32 	[%rd84], %r1848;
$L__BB10_266:
	not.pred 	%p117, %p6;
	@%p117 bra 	$L__BB10_268;
	mul.wide.s32 	%rd85, %r343, 4;
	add.s64 	%rd86, %rd3, %rd85;
	st.global.u32 	[%rd86], %r293;
	add.s64 	%rd87, %rd4, %rd85;
	st.global.u32 	[%rd87], %r344;
$L__BB10_268:
	not.pred 	%p118, %p7;
	@%p118 bra 	$L__BB10_270;
	mul.wide.s32 	%rd88, %r345, 4;
	add.s64 	%rd89, %rd3, %rd88;
	st.global.u32 	[%rd89], %r294;
	add.s64 	%rd90, %rd4, %rd88;
	st.global.u32 	[%rd90], %r346;
$L__BB10_270:
	mad.lo.s32 	%r695, %r269, 9, 3;
	setp.ne.s32 	%p119, %r695, %r4;
	setp.eq.s32 	%p120, %r295, %r296;
	and.pred  	%p121, %p119, %p120;
	@%p121 bra 	$L__BB10_272;
	mul.wide.s32 	%rd91, %r347, 4;
	add.s64 	%rd92, %rd3, %rd91;
	st.global.u32 	[%rd92], %r295;
	add.s64 	%rd93, %rd4, %rd91;
	st.global.u32 	[%rd93], %r348;
$L__BB10_272:
	not.pred 	%p122, %p9;
	@%p122 bra 	$L__BB10_274;
	mul.wide.s32 	%rd94, %r349, 4;
	add.s64 	%rd95, %rd3, %rd94;
	st.global.u32 	[%rd95], %r296;
	add.s64 	%rd96, %rd4, %rd94;
	st.global.u32 	[%rd96], %r350;
$L__BB10_274:
	not.pred 	%p123, %p10;
	@%p123 bra 	$L__BB10_276;
	mul.wide.s32 	%rd97, %r351, 4;
	add.s64 	%rd98, %rd3, %rd97;
	st.global.u32 	[%rd98], %r297;
	add.s64 	%rd99, %rd4, %rd97;
	st.global.u32 	[%rd99], %r352;
$L__BB10_276:
	not.pred 	%p124, %p8;
	@%p124 bra 	$L__BB10_278;
	mul.wide.s32 	%rd100, %r353, 4;
	add.s64 	%rd101, %rd3, %rd100;
	st.global.u32 	[%rd101], %r298;
	add.s64 	%rd102, %rd4, %rd100;
	st.global.u32 	[%rd102], %r354;
$L__BB10_278:
	not.pred 	%p125, %p11;
	@%p125 bra 	$L__BB10_280;
	mul.wide.s32 	%rd103, %r355, 4;
	add.s64 	%rd104, %rd3, %rd103;
	st.global.u32 	[%rd104], %r299;
	add.s64 	%rd105, %rd4, %rd103;
	st.global.u32 	[%rd105], %r356;
$L__BB10_280:
	mad.lo.s32 	%r696, %r269, 9, 8;
	setp.ne.s32 	%p126, %r696, %r4;
	setp.eq.s32 	%p127, %r300, %r301;
	and.pred  	%p128, %p126, %p127;
	@%p128 bra 	$L__BB10_282;
	mul.wide.s32 	%rd106, %r357, 4;
	add.s64 	%rd107, %rd3, %rd106;
	st.global.u32 	[%rd107], %r300;
	add.s64 	%rd108, %rd4, %rd106;
	st.global.u32 	[%rd108], %r358;
$L__BB10_282:
	setp.ne.s32 	%p149, %r269, 255;
	@%p149 bra 	$L__BB10_286;
	setp.ne.s32 	%p150, %r4, 2304;
	@%p150 bra 	$L__BB10_285;
	mul.wide.s32 	%rd115, %r1858, 4;
	add.s64 	%rd116, %rd3, %rd115;
	st.global.u32 	[%rd116], %r301;
	add.s64 	%rd117, %rd4, %rd115;
	st.global.u32 	[%rd117], %r359;
	add.s32 	%r1858, %r1858, 1;
$L__BB10_285:
	ld.param.u64 	%rd278, [_ZN6thrust24THRUST_300001_SM_1000_NS8cuda_cub4core6detail13_kernel_agentINS1_15__reduce_by_key16ReduceByKeyAgentINS0_6detail15normal_iteratorINS0_10device_ptrIiEEEENS0_17constant_iteratorIiNS0_11use_defaultESD_EESB_SB_N4cuda3std3__48equal_toIiEENSH_4plusIiEEPiiEEJSB_SE_SB_SB_SM_N3cub18CUB_300001_SM_100024ReduceByKeyScanTileStateIiiLb1EEESJ_SL_iiEEEvDpT0__param_4];
	cvta.to.global.u64 	%rd118, %rd278;
	st.global.u32 	[%rd118], %r1858;
$L__BB10_286:
	ret;

}
	// .globl	_ZN6thrust24THRUST_300001_SM_1000_NS8cuda_cub4core6detail13_kernel_agentINS1_15__reduce_by_key9InitAgentIN3cub18CUB_300001_SM_100024ReduceByKeyScanTileStateIilLb1EEElPlEEJSA_lSB_EEEvDpT0_
.visible .entry _ZN6thrust24THRUST_300001_SM_1000_NS8cuda_cub4core6detail13_kernel_agentINS1_15__reduce_by_key9InitAgentIN3cub18CUB_300001_SM_100024ReduceByKeyScanTileStateIilLb1EEElPlEEJSA_lSB_EEEvDpT0_(
	.param .align 8 .b8 _ZN6thrust24THRUST_300001_SM_1000_NS8cuda_cub4core6detail13_kernel_agentINS1_15__reduce_by_key9InitAgentIN3cub18CUB_300001_SM_100024ReduceByKeyScanTileStateIilLb1EEElPlEEJSA_lSB_EEEvDpT0__param_0[8],
	.param .u64 _ZN6thrust24THRUST_300001_SM_1000_NS8cuda_cub4core6detail13_kernel_agentINS1_15__reduce_by_key9InitAgentIN3cub18CUB_300001_SM_100024ReduceByKeyScanTileStateIilLb1EEElPlEEJSA_lSB_EEEvDpT0__param_1,
	.param .u64 .ptr .align 1 _ZN6thrust24THRUST_300001_SM_1000_NS8cuda_cub4core6detail13_kernel_agentINS1_15__reduce_by_key9InitAgentIN3cub18CUB_300001_SM_100024ReduceByKeyScanTileStateIilLb1EEElPlEEJSA_lSB_EEEvDpT0__param_2
)
.maxntid 128
{
	.reg .pred 	%p<6>;
	.reg .b32 	%r<16>;
	.reg .b64 	%rd<12>;

	ld.param.u64 	%rd3, [_ZN6thrust24THRUST_300001_SM_1000_NS8cuda_cub4core6detail13_kernel_agentINS1_15__reduce_by_key9InitAgentIN3cub18CUB_300001_SM_100024ReduceByKeyScanTileStateIilLb1EEElPlEEJSA_lSB_EEEvDpT0__param_0];
	ld.param.u32 	%r8, [_ZN6thrust24THRUST_300001_SM_1000_NS8cuda_cub4core6detail13_kernel_agentINS1_15__reduce_by_key9InitAgentIN3cub18CUB_300001_SM_100024ReduceByKeyScanTileStateIilLb1EEElPlEEJSA_lSB_EEEvDpT0__param_1];
	ld.param.u64 	%rd2, [_ZN6thrust24THRUST_300001_SM_1000_NS8cuda_cub4core6detail13_kernel_agentINS1_15__reduce_by_key9InitAgentIN3cub18CUB_300001_SM_100024ReduceByKeyScanTileStateIilLb1EEElPlEEJSA_lSB_EEEvDpT0__param_2];
	cvta.to.global.u64 	%rd1, %rd3;
	mov.u32 	%r1, %ctaid.x;
	mov.u32 	%r9, %ntid.x;
	mov.u32 	%r2, %tid.x;
	mad.lo.s32 	%r3, %r1, %r9, %r2;
	setp.ge.s32 	%p1, %r3, %r8;
	@%p1 bra 	$L__BB11_2;
	mul.wide.s32 	%rd4, %r3, 16;
	add.s64 	%rd5, %rd1, %rd4;
	mov.b64 	%rd6, 0;
	mov.b64 	%rd7, 425201762304;
	st.global.v2.u64 	[%rd5+512], {%rd7, %rd6};
$L__BB11_2:
	mov.b32 	%r15, 0;
	setp.ne.s32 	%p2, %r1, 0;
	setp.gt.u32 	%p3, %r2, 31;
	or.pred  	%p4, %p2, %p3;
	@%p4 bra 	$L__BB11_4;
	mul.wide.u32 	%rd8, %r2, 16;
	add.s64 	%rd9, %rd1, %rd8;
	st.global.v4.u32 	[%rd9], {%r15, %r15, %r15, %r15};
$L__BB11_4:
	or.b32  	%r14, %r1, %r2;
	setp.ne.s32 	%p5, %r14, 0;
	@%p5 bra 	$L__BB11_6;
	cvta.to.global.u64 	%rd10, %rd2;
	mov.b64 	%rd11, 0;
	st.global.u64 	[%rd10], %rd11;
$L__BB11_6:
	ret;

}
	// .globl	_ZN6thrust24THRUST_300001_SM_1000_NS8cuda_cub4core6detail13_kernel_agentINS1_15__reduce_by_key16ReduceByKeyAgentINS0_6detail15normal_iteratorINS0_10device_ptrIiEEEENS0_17constant_iteratorIiNS0_11use_defaultESD_EESB_SB_N4cuda3std3__48equal_toIiEENSH_4plusIiEEPllEEJSB_SE_SB_SB_SM_N3cub18CUB_300001_SM_100024ReduceByKeyScanTileStateIilLb1EEESJ_SL_llEEEvDpT0_
.visible .entry _ZN6thrust24THRUST_300001_SM_1000_NS8cuda_cub4core6detail13_kernel_agentINS1_15__reduce_by_key16ReduceByKeyAgentINS0_6detail15normal_iteratorINS0_10device_ptrIiEEEENS0_17constant_iteratorIiNS0_11use_defaultESD_EESB_SB_N4cuda3std3__48equal_toIiEENSH_4plusIiEEPllEEJSB_SE_SB_SB_SM_N3cub18CUB_300001_SM_100024ReduceByKeyScanTileStateIilLb1EEESJ_SL_llEEEvDpT0_(
	.param .align 8 .b8 _ZN6thrust24THRUST_300001_SM_1000_NS8cuda_cub4core6detail13_kernel_agentINS1_15__reduce_by_key16ReduceByKeyAgentINS0_6detail15normal_iteratorINS0_10device_ptrIiEEEENS0_17constant_iteratorIiNS0_11use_defaultESD_EESB_SB_N4cuda3std3__48equal_toIiEENSH_4plusIiEEPllEEJSB_SE_SB_SB_SM_N3cub18CUB_300001_SM_100024ReduceByKeyScanTileStateIilLb1EEESJ_SL_llEEEvDpT0__param_0[8],
	.param .align 8 .b8 _ZN6thrust24THRUST_300001_SM_1000_NS8cuda_cub4core6detail13_kernel_agentINS1_15__reduce_by_key16ReduceByKeyAgentINS0_6detail15normal_iteratorINS0_10device_ptrIiEEEENS0_17constant_iteratorIiNS0_11use_defaultESD_EESB_SB_N4cuda3std3__48equal_toIiEENSH_4plusIiEEPllEEJSB_SE_SB_SB_SM_N3cub18CUB_300001_SM_100024ReduceByKeyScanTileStateIilLb1EEESJ_SL_llEEEvDpT0__param_1[16],
	.param .align 8 .b8 _ZN6thrust24THRUST_300001_SM_1000_NS8cuda_cub4core6detail13_kernel_agentINS1_15__reduce_by_key16ReduceByKeyAgentINS0_6detail15normal_iteratorINS0_10device_ptrIiEEEENS0_17constant_iteratorIiNS0_11use_defaultESD_EESB_SB_N4cuda3std3__48equal_toIiEENSH_4plusIiEEPllEEJSB_SE_SB_SB_SM_N3cub18CUB_300001_SM_100024ReduceByKeyScanTileStateIilLb1EEESJ_SL_llEEEvDpT0__param_2[8],
	.param .align 8 .b8 _ZN6thrust24THRUST_300001_SM_1000_NS8cuda_cub4core6detail13_kernel_agentINS1_15__reduce_by_key16ReduceByKeyAgentINS0_6detail15normal_iteratorINS0_10device_ptrIiEEEENS0_17constant_iteratorIiNS0_11use_defaultESD_EESB_SB_N4cuda3std3__48equal_toIiEENSH_4plusIiEEPllEEJSB_SE_SB_SB_SM_N3cub18CUB_300001_SM_100024ReduceByKeyScanTileStateIilLb1EEESJ_SL_llEEEvDpT0__param_3[8],
	.param .u64 .ptr .align 1 _ZN6thrust24THRUST_300001_SM_1000_NS8cuda_cub4core6detail13_kernel_agentINS1_15__reduce_by_key16ReduceByKeyAgentINS0_6detail15normal_iteratorINS0_10device_ptrIiEEEENS0_17constant_iteratorIiNS0_11use_defaultESD_EESB_SB_N4cuda3std3__48equal_toIiEENSH_4plusIiEEPllEEJSB_SE_SB_SB_SM_N3cub18CUB_300001_SM_100024ReduceByKeyScanTileStateIilLb1EEESJ_SL_llEEEvDpT0__param_4,
	.param .align 8 .b8 _ZN6thrust24THRUST_300001_SM_1000_NS8cuda_cub4core6detail13_kernel_agentINS1_15__reduce_by_key16ReduceByKeyAgentINS0_6detail15normal_iteratorINS0_10device_ptrIiEEEENS0_17constant_iteratorIiNS0_11use_defaultESD_EESB_SB_N4cuda3std3__48equal_toIiEENSH_4plusIiEEPllEEJSB_SE_SB_SB_SM_N3cub18CUB_300001_SM_100024ReduceByKeyScanTileStateIilLb1EEESJ_SL_llEEEvDpT0__param_5[8],
	.param .align 1 .b8 _ZN6thrust24THRUST_300001_SM_1000_NS8cuda_cub4core6detail13_kernel_agentINS1_15__reduce_by_key16ReduceByKeyAgentINS0_6detail15normal_iteratorINS0_10device_ptrIiEEEENS0_17constant_iteratorIiNS0_11use_defaultESD_EESB_SB_N4cuda3std3__48equal_toIiEENSH_4plusIiEEPllEEJSB_SE_SB_SB_SM_N3cub18CUB_300001_SM_100024ReduceByKeyScanTileStateIilLb1EEESJ_SL_llEEEvDpT0__param_6[1],
	.param .align 1 .b8 _ZN6thrust24THRUST_300001_SM_1000_NS8cuda_cub4core6detail13_kernel_agentINS1_15__reduce_by_key16ReduceByKeyAgentINS0_6detail15normal_iteratorINS0_10device_ptrIiEEEENS0_17constant_iteratorIiNS0_11use_defaultESD_EESB_SB_N4cuda3std3__48equal_toIiEENSH_4plusIiEEPllEEJSB_SE_SB_SB_SM_N3cub18CUB_300001_SM_100024ReduceByKeyScanTileStateIilLb1EEESJ_SL_llEEEvDpT0__param_7[1],
	.param .u64 _ZN6thrust24THRUST_300001_SM_1000_NS8cuda_cub4core6detail13_kernel_agentINS1_15__reduce_by_key16ReduceByKeyAgentINS0_6detail15normal_iteratorINS0_10device_ptrIiEEEENS0_17constant_iteratorIiNS0_11use_defaultESD_EESB_SB_N4cuda3std3__48equal_toIiEENSH_4plusIiEEPllEEJSB_SE_SB_SB_SM_N3cub18CUB_300001_SM_100024ReduceByKeyScanTileStateIilLb1EEESJ_SL_llEEEvDpT0__param_8,
	.param .u64 _ZN6thrust24THRUST_300001_SM_1000_NS8cuda_cub4core6detail13_kernel_agentINS1_15__reduce_by_key16ReduceByKeyAgentINS0_6detail15normal_iteratorINS0_10device_ptrIiEEEENS0_17constant_iteratorIiNS0_11use_defaultESD_EESB_SB_N4cuda3std3__48equal_toIiEENSH_4plusIiEEPllEEJSB_SE_SB_SB_SM_N3cub18CUB_300001_SM_100024ReduceByKeyScanTileStateIilLb1EEESJ_SL_llEEEvDpT0__param_9
)
.maxntid 256
{
	.reg .pred 	%p<442>;
	.reg .b32 	%r<2026>;
	.reg .b64 	%rd<796>;

	ld.param.u64 	%rd1, [_ZN6thrust24THRUST_300001_SM_1000_NS8cuda_cub4core6detail13_kernel_agentINS1_15__reduce_by_key16ReduceByKeyAgentINS0_6detail15normal_iteratorINS0_10device_ptrIiEEEENS0_17constant_iteratorIiNS0_11use_defaultESD_EESB_SB_N4cuda3std3__48equal_toIiEENSH_4plusIiEEPllEEJSB_SE_SB_SB_SM_N3cub18CUB_300001_SM_100024ReduceByKeyScanTileStateIilLb1EEESJ_SL_llEEEvDpT0__param_5];
	ld.param.u64 	%rd2, [_ZN6thrust24THRUST_300001_SM_1000_NS8cuda_cub4core6detail13_kernel_agentINS1_15__reduce_by_key16ReduceByKeyAgentINS0_6detail15normal_iteratorINS0_10device_ptrIiEEEENS0_17constant_iteratorIiNS0_11use_defaultESD_EESB_SB_N4cuda3std3__48equal_toIiEENSH_4plusIiEEPllEEJSB_SE_SB_SB_SM_N3cub18CUB_300001_SM_100024ReduceByKeyScanTileStateIilLb1EEESJ_SL_llEEEvDpT0__param_0];
	ld.param.u32 	%r1, [_ZN6thrust24THRUST_300001_SM_1000_NS8cuda_cub4core6detail13_kernel_agentINS1_15__reduce_by_key16ReduceByKeyAgentINS0_6detail15normal_iteratorINS0_10device_ptrIiEEEENS0_17constant_iteratorIiNS0_11use_defaultESD_EESB_SB_N4cuda3std3__48equal_toIiEENSH_4plusIiEEPllEEJSB_SE_SB_SB_SM_N3cub18CUB_300001_SM_100024ReduceByKeyScanTileStateIilLb1EEESJ_SL_llEEEvDpT0__param_1+8];
	ld.param.u64 	%rd213, [_ZN6thrust24THRUST_300001_SM_1000_NS8cuda_cub4core6detail13_kernel_agentINS1_15__reduce_by_key16ReduceByKeyAgentINS0_6detail15normal_iteratorINS0_10device_ptrIiEEEENS0_17constant_iteratorIiNS0_11use_defaultESD_EESB_SB_N4cuda3std3__48equal_toIiEENSH_4plusIiEEPllEEJSB_SE_SB_SB_SM_N3cub18CUB_300001_SM_100024ReduceByKeyScanTileStateIilLb1EEESJ_SL_llEEEvDpT0__param_3];
	ld.param.u64 	%rd214, [_ZN6thrust24THRUST_300001_SM_1000_NS8cuda_cub4core6detail13_kernel_agentINS1_15__reduce_by_key16ReduceByKeyAgentINS0_6detail15normal_iteratorINS0_10device_ptrIiEEEENS0_17constant_iteratorIiNS0_11use_defaultESD_EESB_SB_N4cuda3std3__48equal_toIiEENSH_4plusIiEEPllEEJSB_SE_SB_SB_SM_N3cub18CUB_300001_SM_100024ReduceByKeyScanTileStateIilLb1EEESJ_SL_llEEEvDpT0__param_2];
	ld.param.u64 	%rd212, [_ZN6thrust24THRUST_300001_SM_1000_NS8cuda_cub4core6detail13_kernel_agentINS1_15__reduce_by_key16ReduceByKeyAgentINS0_6detail15normal_iteratorINS0_10device_ptrIiEEEENS0_17constant_iteratorIiNS0_11use_defaultESD_EESB_SB_N4cuda3std3__48equal_toIiEENSH_4plusIiEEPllEEJSB_SE_SB_SB_SM_N3cub18CUB_300001_SM_100024ReduceByKeyScanTileStateIilLb1EEESJ_SL_llEEEvDpT0__param_8];
	cvta.to.global.u64 	%rd3, %rd214;
	cvta.to.global.u64 	%rd4, %rd213;
	mov.u32 	%r2, %ctaid.x;
	mul.wide.u32 	%rd5, %r2, 2304;
	sub.s64 	%rd6, %rd212, %rd5;
	setp.lt.s64 	%p12, %rd6, 2305;
	@%p12 bra 	$L__BB12_142;
	setp.ne.s32 	%p262, %r2, 0;
	@%p262 bra 	$L__BB12_52;
	mov.u32 	%r3, %tid.x;
	and.b32  	%r1717, %r3, 31;
	and.b32  	%r1718, %r3, 992;
	mul.lo.s32 	%r1719, %r1718, 9;
	or.b32  	%r1720, %r1719, %r1717;
	cvt.u64.u32 	%rd652, %r1720;
	add.s64 	%rd653, %rd5, %rd652;
	shl.b64 	%rd654, %rd653, 2;
	add.s64 	%rd642, %rd2, %rd654;
	// begin inline asm
	ld.global.nc.u32 %r1706, [%rd642];
	// end inline asm
	add.s64 	%rd643, %rd642, 128;
	// begin inline asm
	ld.global.nc.u32 %r1707, [%rd643];
	// end inline asm
	add.s64 	%rd644, %rd642, 256;
	// begin inline asm
	ld.global.nc.u32 %r1708, [%rd644];
	// end inline asm
	add.s64 	%rd645, %rd642, 384;
	// begin inline asm
	ld.global.nc.u32 %r1709, [%rd645];
	// end inline asm
	add.s64 	%rd646, %rd642, 512;
	// begin inline asm
	ld.global.nc.u32 %r1710, [%rd646];
	// end inline asm
	add.s64 	%rd647, %rd642, 640;
	// begin inline asm
	ld.global.nc.u32 %r1711, [%rd647];
	// end inline asm
	add.s64 	%rd648, %rd642, 768;
	// begin inline asm
	ld.global.nc.u32 %r1712, [%rd648];
	// end inline asm
	add.s64 	%rd649, %rd642, 896;
	// begin inline asm
	ld.global.nc.u32 %r1713, [%rd649];
	// end inline asm
	add.s64 	%rd650, %rd642, 1024;
	// begin inline asm
	ld.global.nc.u32 %r1714, [%rd650];
	// end inline asm
	// begin inline asm
	mov.u32 %r1715, %laneid;
	// end inline asm
	shr.u32 	%r5, %r3, 5;
	mad.lo.s32 	%r1721, %r5, 288, %r1715;
	shl.b32 	%r1722, %r1721, 2;
	mov.u32 	%r1723, _ZN6thrust24THRUST_300001_SM_1000_NS8cuda_cub4core6detail5shmemE;
	add.s32 	%r1724, %r1723, %r1722;
	st.shared.u32 	[%r1724], %r1706;
	st.shared.u32 	[%r1724+128], %r1707;
	st.shared.u32 	[%r1724+256], %r1708;
	st.shared.u32 	[%r1724+384], %r1709;
	st.shared.u32 	[%r1724+512], %r1710;
	st.shared.u32 	[%r1724+640], %r1711;
	st.shared.u32 	[%r1724+768], %r1712;
	st.shared.u32 	[%r1724+896], %r1713;
	st.shared.u32 	[%r1724+1024], %r1714;
	bar.warp.sync 	-1;
	shl.b32 	%r1725, %r1715, 5;
	add.s32 	%r1726, %r1724, %r1725;
	ld.shared.u32 	%r6, [%r1726];
	ld.shared.u32 	%r7, [%r1726+4];
	ld.shared.u32 	%r8, [%r1726+8];
	ld.shared.u32 	%r9, [%r1726+12];
	ld.shared.u32 	%r10, [%r1726+16];
	ld.shared.u32 	%r11, [%r1726+20];
	ld.shared.u32 	%r12, [%r1726+24];
	ld.shared.u32 	%r13, [%r1726+28];
	ld.shared.u32 	%r14, [%r1726+32];
	bar.sync 	0;
	st.shared.u32 	[%r1724], %r1;
	st.shared.u32 	[%r1724+128], %r1;
	st.shared.u32 	[%r1724+256], %r1;
	st.shared.u32 	[%r1724+384], %r1;
	st.shared.u32 	[%r1724+512], %r1;
	st.shared.u32 	[%r1724+640], %r1;
	st.shared.u32 	[%r1724+768], %r1;
	st.shared.u32 	[%r1724+896], %r1;
	st.shared.u32 	[%r1724+1024], %r1;
	bar.warp.sync 	-1;
	ld.shared.u32 	%r15, [%r1726];
	ld.shared.u32 	%r16, [%r1726+4];
	ld.shared.u32 	%r17, [%r1726+8];
	ld.shared.u32 	%r18, [%r1726+12];
	ld.shared.u32 	%r19, [%r1726+16];
	ld.shared.u32 	%r20, [%r1726+20];
	ld.shared.u32 	%r21, [%r1726+24];
	ld.shared.u32 	%r22, [%r1726+28];
	ld.shared.u32 	%r23, [%r1726+32];
	bar.sync 	0;
	shl.b32 	%r1727, %r3, 2;
	add.s32 	%r1728, %r1723, %r1727;
	add.s32 	%r24, %r1728, 1240;
	st.shared.u32 	[%r1728+1240], %r14;
	bar.sync 	0;
	setp.eq.s32 	%p372, %r3, 0;
	mov.b64 	%rd746, 0;
	@%p372 bra 	$L__BB12_4;
	ld.shared.u32 	%r1968, [%r24+-4];
	setp.ne.s32 	%p373, %r1968, %r6;
	selp.u64 	%rd746, 1, 0, %p373;
$L__BB12_4:
	setp.ne.s32 	%p374, %r6, %r7;
	selp.u64 	%rd655, 1, 0, %p374;
	setp.ne.s32 	%p375, %r7, %r8;
	selp.u64 	%rd656, 1, 0, %p375;
	setp.ne.s32 	%p376, %r8, %r9;
	selp.u64 	%rd657, 1, 0, %p376;
	setp.ne.s32 	%p377, %r9, %r10;
	selp.u64 	%rd658, 1, 0, %p377;
	setp.ne.s32 	%p378, %r10, %r11;
	selp.u64 	%rd659, 1, 0, %p378;
	setp.ne.s32 	%p379, %r11, %r12;
	selp.u64 	%rd660, 1, 0, %p379;
	setp.ne.s32 	%p380, %r12, %r13;
	selp.u64 	%rd661, 1, 0, %p380;
	setp.ne.s32 	%p381, %r13, %r14;
	selp.u64 	%rd662, 1, 0, %p381;
	add.s64 	%rd9, %rd746, %rd655;
	selp.b32 	%r1849, 0, %r15, %p374;
	add.s32 	%r1850, %r16, %r1849;
	add.s64 	%rd10, %rd9, %rd656;
	selp.b32 	%r1851, 0, %r1850, %p375;
	add.s32 	%r1852, %r17, %r1851;
	add.s64 	%rd11, %rd10, %rd657;
	selp.b32 	%r1853, 0, %r1852, %p376;
	add.s32 	%r1854, %r18, %r1853;
	add.s64 	%rd12, %rd11, %rd658;
	selp.b32 	%r1855, 0, %r1854, %p377;
	add.s32 	%r1856, %r19, %r1855;
	add.s64 	%rd13, %rd12, %rd659;
	selp.b32 	%r1857, 0, %r1856, %p378;
	add.s32 	%r1858, %r20, %r1857;
	add.s64 	%rd14, %rd13, %rd660;
	selp.b32 	%r1859, 0, %r1858, %p379;
	add.s32 	%r1860, %r21, %r1859;
	add.s64 	%rd15, %rd14, %rd661;
	selp.b32 	%r1861, 0, %r1860, %p380;
	add.s32 	%r1862, %r22, %r1861;
	add.s64 	%rd663, %rd15, %rd662;
	mov.b64 	{%r1730, %r1735}, %rd663;
	selp.b32 	%r1863, 0, %r1862, %p381;
	add.s32 	%r1740, %r23, %r1863;
	mov.b32 	%r1846, 1;
	mov.b32 	%r1847, 0;
	mov.b32 	%r1848, -1;
	// begin inline asm
	shfl.sync.up.b32 %r1729, %r1730, %r1846, %r1847, %r1848;
	// end inline asm
	// begin inline asm
	shfl.sync.up.b32 %r1734, %r1735, %r1846, %r1847, %r1848;
	// end inline asm
	mov.b64 	%rd664, {%r1729, %r1734};
	// begin inline asm
	shfl.sync.up.b32 %r1739, %r1740, %r1846, %r1847, %r1848;
	// end inline asm
	// begin inline asm
	shfl.sync.up.b32 %r1744, %r1745, %r1846, %r1847, %r1848;
	// end inline asm
	setp.eq.s64 	%p382, %rd663, 0;
	selp.b32 	%r1864, %r1739, 0, %p382;
	setp.lt.s32 	%p383, %r1715, 1;
	selp.b64 	%rd665, 0, %rd664, %p383;
	add.s64 	%rd666, %rd665, %rd663;
	mov.b64 	{%r1750, %r1755}, %rd666;
	selp.b32 	%r1865, 0, %r1864, %p383;
	add.s32 	%r1760, %r1865, %r1740;
	mov.b32 	%r1766, 2;
	// begin inline asm
	shfl.sync.up.b32 %r1749, %r1750, %r1766, %r1847, %r1848;
	// end inline asm
	// begin inline asm
	shfl.sync.up.b32 %r1754, %r1755, %r1766, %r1847, %r1848;
	// end inline asm
	mov.b64 	%rd667, {%r1749, %r1754};
	// begin inline asm
	shfl.sync.up.b32 %r1759, %r1760, %r1766, %r1847, %r1848;
	// end inline asm
	// begin inline asm
	shfl.sync.up.b32 %r1764, %r1765, %r1766, %r1847, %r1848;
	// end inline asm
	setp.eq.s64 	%p384, %rd666, 0;
	selp.b32 	%r1866, %r1759, 0, %p384;
	setp.lt.s32 	%p385, %r1715, 2;
	selp.b64 	%rd668, 0, %rd667, %p385;
	add.s64 	%rd669, %rd668, %rd666;
	mov.b64 	{%r1770, %r1775}, %rd669;
	selp.b32 	%r1867, 0, %r1866, %p385;
	add.s32 	%r1780, %r1867, %r1760;
	mov.b32 	%r1786, 4;
	// begin inline asm
	shfl.sync.up.b32 %r1769, %r1770, %r1786, %r1847, %r1848;
	// end inline asm
	// begin inline asm
	shfl.sync.up.b32 %r1774, %r1775, %r1786, %r1847, %r1848;
	// end inline asm
	mov.b64 	%rd670, {%r1769, %r1774};
	// begin inline asm
	shfl.sync.up.b32 %r1779, %r1780, %r1786, %r1847, %r1848;
	// end inline asm
	// begin inline asm
	shfl.sync.up.b32 %r1784, %r1785, %r1786, %r1847, %r1848;
	// end inline asm
	setp.eq.s64 	%p386, %rd669, 0;
	selp.b32 	%r1868, %r1779, 0, %p386;
	setp.lt.s32 	%p387, %r1715, 4;
	selp.b64 	%rd671, 0, %rd670, %p387;
	add.s64 	%rd672, %rd671, %rd669;
	mov.b64 	{%r1790, %r1795}, %rd672;
	selp.b32 	%r1869, 0, %r1868, %p387;
	add.s32 	%r1800, %r1869, %r1780;
	mov.b32 	%r1806, 8;
	// begin inline asm
	shfl.sync.up.b32 %r1789, %r1790, %r1806, %r1847, %r1848;
	// end inline asm
	// begin inline asm
	shfl.sync.up.b32 %r1794, %r1795, %r1806, %r1847, %r1848;
	// end inline asm
	mov.b64 	%rd673, {%r1789, %r1794};
	// begin inline asm
	shfl.sync.up.b32 %r1799, %r1800, %r1806, %r1847, %r1848;
	// end inline asm
	// begin inline asm
	shfl.sync.up.b32 %r1804, %r1805, %r1806, %r1847, %r1848;
	// end inline asm
	setp.eq.s64 	%p388, %rd672, 0;
	selp.b32 	%r1870, %r1799, 0, %p388;
	setp.lt.s32 	%p389, %r1715, 8;
	selp.b64 	%rd674, 0, %rd673, %p389;
	add.s64 	%rd675, %rd674, %rd672;
	mov.b64 	{%r1810, %r1815}, %rd675;
	selp.b32 	%r1871, 0, %r1870, %p389;
	add.s32 	%r1820, %r1871, %r1800;
	mov.b32 	%r1826, 16;
	// begin inline asm
	shfl.sync.up.b32 %r1809, %r1810, %r1826, %r1847, %r1848;
	// end inline asm
	// begin inline asm
	shfl.sync.up.b32 %r1814, %r1815, %r1826, %r1847, %r1848;
	// end inline asm
	mov.b64 	%rd676, {%r1809, %r1814};
	// begin inline asm
	shfl.sync.up.b32 %r1819, %r1820, %r1826, %r1847, %r1848;
	// end inline asm
	// begin inline asm
	shfl.sync.up.b32 %r1824, %r1825, %r1826, %r1847, %r1848;
	// end inline asm
	setp.eq.s64 	%p390, %rd675, 0;
	selp.b32 	%r1872, %r1819, 0, %p390;
	setp.lt.s32 	%p391, %r1715, 16;
	selp.b64 	%rd677, 0, %rd676, %p391;
	add.s64 	%rd16, %rd677, %rd675;
	mov.b64 	{%r1830, %r1835}, %rd16;
	selp.b32 	%r1873, 0, %r1872, %p391;
	add.s32 	%r1840, %r1873, %r1820;
	// begin inline asm
	shfl.sync.up.b32 %r1829, %r1830, %r1846, %r1847, %r1848;
	// end inline asm
	// begin inline asm
	shfl.sync.up.b32 %r1834, %r1835, %r1846, %r1847, %r1848;
	// end inline asm
	// begin inline asm
	shfl.sync.up.b32 %r1839, %r1840, %r1846, %r1847, %r1848;
	// end inline asm
	// begin inline asm
	shfl.sync.up.b32 %r1844, %r1845, %r1846, %r1847, %r1848;
	// end inline asm
	setp.ne.s32 	%p392, %r1715, 31;
	@%p392 bra 	$L__BB12_6;
	shl.b32 	%r1874, %r5, 4;
	mov.u32 	%r1875, _ZN6thrust24THRUST_300001_SM_1000_NS8cuda_cub4core6detail5shmemE;
	add.s32 	%r1876, %r1875, %r1874;
	st.shared.u64 	[%r1876], %rd16;
	st.shared.u32 	[%r1876+8], %r1840;
$L__BB12_6:
	mov.b64 	%rd678, {%r1829, %r1834};
	setp.ne.s32 	%p393, %r12, %r13;
	setp.ne.s32 	%p394, %r11, %r12;
	setp.ne.s32 	%p395, %r10, %r11;
	setp.ne.s32 	%p396, %r9, %r10;
	setp.ne.s32 	%p397, %r8, %r9;
	setp.ne.s32 	%p398, %r7, %r8;
	setp.ne.s32 	%p399, %r6, %r7;
	setp.ne.s32 	%p400, %r3, 0;
	bar.sync 	0;
	ld.shared.u64 	%rd679, [_ZN6thrust24THRUST_300001_SM_1000_NS8cuda_cub4core6detail5shmemE];
	ld.shared.u32 	%r1877, [_ZN6thrust24THRUST_300001_SM_1000_NS8cuda_cub4core6detail5shmemE+8];
	ld.shared.u64 	%rd680, [_ZN6thrust24THRUST_300001_SM_1000_NS8cuda_cub4core6detail5shmemE+16];
	ld.shared.u32 	%r1878, [_ZN6thrust24THRUST_300001_SM_1000_NS8cuda_cub4core6detail5shmemE+24];
	add.s64 	%rd681, %rd680, %rd679;
	setp.eq.s64 	%p401, %rd680, 0;
	selp.b32 	%r1879, %r1877, 0, %p401;
	add.s32 	%r1880, %r1879, %r1878;
	setp.eq.s32 	%p402, %r5, 2;
	selp.b64 	%rd682, %rd681, %rd679, %p402;
	selp.b32 	%r1881, %r1880, %r1877, %p402;
	ld.shared.u64 	%rd683, [_ZN6thrust24THRUST_300001_SM_1000_NS8cuda_cub4core6detail5shmemE+32];
	ld.shared.u32 	%r1882, [_ZN6thrust24THRUST_300001_SM_1000_NS8cuda_cub4core6detail5shmemE+40];
	add.s64 	%rd684, %rd683, %rd681;
	setp.eq.s64 	%p403, %rd683, 0;
	selp.b32 	%r1883, %r1880, 0, %p403;
	add.s32 	%r1884, %r1883, %r1882;
	setp.eq.s32 	%p404, %r5, 3;
	selp.b64 	%rd685, %rd684, %rd682, %p404;
	selp.b32 	%r1885, %r1884, %r1881, %p404;
	ld.shared.u64 	%rd686, [_ZN6thrust24THRUST_300001_SM_1000_NS8cuda_cub4core6detail5shmemE+48];
	ld.shared.u32 	%r1886, [_ZN6thrust24THRUST_300001_SM_1000_NS8cuda_cub4core6detail5shmemE+56];
	add.s64 	%rd687, %rd686, %rd684;
	setp.eq.s64 	%p405, %rd686, 0;
	selp.b32 	%r1887, %r1884, 0, %p405;
	add.s32 	%r1888, %r1887, %r1886;
	setp.eq.s32 	%p406, %r5, 4;
	selp.b64 	%rd688, %rd687, %rd685, %p406;
	selp.b32 	%r1889, %r1888, %r1885, %p406;
	ld.shared.u64 	%rd689, [_ZN6thrust24THRUST_300001_SM_1000_NS8cuda_cub4core6detail5shmemE+64];
	ld.shared.u32 	%r1890, [_ZN6thrust24THRUST_300001_SM_1000_NS8cuda_cub4core6detail5shmemE+72];
	add.s64 	%rd690, %rd689, %rd687;
	setp.eq.s64 	%p407, %rd689, 0;
	selp.b32 	%r1891, %r1888, 0, %p407;
	add.s32 	%r1892, %r1891, %r1890;
	setp.eq.s32 	%p408, %r5, 5;
	selp.b64 	%rd691, %rd690, %rd688, %p408;
	selp.b32 	%r1893, %r1892, %r1889, %p408;
	ld.shared.u64 	%rd692, [_ZN6thrust24THRUST_300001_SM_1000_NS8cuda_cub4core6detail5shmemE+80];
	ld.shared.u32 	%r1894, [_ZN6thrust24THRUST_300001_SM_1000_NS8cuda_cub4core6detail5shmemE+88];
	add.s64 	%rd693, %rd692, %rd690;
	setp.eq.s64 	%p409, %rd692, 0;
	selp.b32 	%r1895, %r1892, 0, %p409;
	add.s32 	%r1896, %r1895, %r1894;
	setp.eq.s32 	%p410, %r5, 6;
	selp.b64 	%rd694, %rd693, %rd691, %p410;
	selp.b32 	%r1897, %r1896, %r1893, %p410;
	ld.shared.u64 	%rd695, [_ZN6thrust24THRUST_300001_SM_1000_NS8cuda_cub4core6detail5shmemE+96];
	ld.shared.u32 	%r1898, [_ZN6thrust24THRUST_300001_SM_1000_NS8cuda_cub4core6detail5shmemE+104];
	add.s64 	%rd696, %rd695, %rd693;
	setp.eq.s64 	%p411, %rd695, 0;
	selp.b32 	%r1899, %r1896, 0, %p411;
	add.s32 	%r1900, %r1899, %r1898;
	setp.eq.s32 	%p412, %r5, 7;
	selp.b64 	%rd697, %rd696, %rd694, %p412;
	selp.b32 	%r1901, %r1900, %r1897, %p412;
	ld.shared.u64 	%rd698, [_ZN6thrust24THRUST_300001_SM_1000_NS8cuda_cub4core6detail5shmemE+112];
	ld.shared.u32 	%r1902, [_ZN6thrust24THRUST_300001_SM_1000_NS8cuda_cub4core6detail5shmemE+120];
	add.s64 	%rd17, %rd698, %rd696;
	setp.eq.s64 	%p413, %rd698, 0;
	selp.b32 	%r1903, %r1900, 0, %p413;
	add.s32 	%r31, %r1903, %r1902;
	setp.lt.u32 	%p414, %r3, 32;
	selp.b64 	%rd699, 0, %rd697, %p414;
	selp.b32 	%r1904, 0, %r1901, %p414;
	setp.eq.s64 	%p415, %rd678, 0;
	selp.b32 	%r1905, %r1904, 0, %p415;
	add.s32 	%r1906, %r1905, %r1839;
	setp.eq.s32 	%p416, %r1715, 0;
	selp.b32 	%r32, %r1904, %r1906, %p416;
	selp.b64 	%rd700, 0, %rd678, %p416;
	add.s64 	%rd18, %rd699, %rd700;
	add.s64 	%rd19, %rd18, %rd746;
	setp.eq.s64 	%p417, %rd746, 0;
	selp.b32 	%r1907, %r32, 0, %p417;
	add.s32 	%r33, %r1907, %r15;
	add.s64 	%rd20, %rd9, %rd18;
	selp.b32 	%r1908, 0, %r33, %p399;
	add.s32 	%r34, %r16, %r1908;
	add.s64 	%rd21, %rd10, %rd18;
	selp.b32 	%r1909, 0, %r34, %p398;
	add.s32 	%r35, %r17, %r1909;
	add.s64 	%rd22, %rd11, %rd18;
	selp.b32 	%r1910, 0, %r35, %p397;
	add.s32 	%r36, %r18, %r1910;
	add.s64 	%rd23, %rd12, %rd18;
	selp.b32 	%r1911, 0, %r36, %p396;
	add.s32 	%r37, %r19, %r1911;
	add.s64 	%rd24, %rd13, %rd18;
	selp.b32 	%r1912, 0, %r37, %p395;
	add.s32 	%r38, %r20, %r1912;
	add.s64 	%rd25, %rd14, %rd18;
	selp.b32 	%r1913, 0, %r38, %p394;
	add.s32 	%r39, %r21, %r1913;
	add.s64 	%rd26, %rd15, %rd18;
	selp.b32 	%r1914, 0, %r39, %p393;
	add.s32 	%r40, %r22, %r1914;
	@%p400 bra 	$L__BB12_8;
	mov.b32 	%r1915, 101;
	mov.b64 	%rd702, {%r31, %r1915};
	add.s64 	%rd701, %rd1, 512;
	// begin inline asm
	st.relaxed.gpu.v2.u64 [%rd701], {%rd702, %rd17};
	// end inline asm
$L__BB12_8:
	setp.lt.s64 	%p418, %rd17, 257;
	@%p418 bra 	$L__BB12_34;
	bar.sync 	0;
	@%p417 bra 	$L__BB12_11;
	cvt.u32.u64 	%r1916, %rd18;
	shl.b32 	%r1917, %r1916, 3;
	mov.u32 	%r1918, _ZN6thrust24THRUST_300001_SM_1000_NS8cuda_cub4core6detail5shmemE;
	add.s32 	%r1919, %r1918, %r1917;
	st.shared.v2.u32 	[%r1919], {%r1968, %r32};
$L__BB12_11:
	setp.eq.s32 	%p429, %r6, %r7;
	@%p429 bra 	$L__BB12_13;
	cvt.u32.u64 	%r1920, %rd19;
	shl.b32 	%r1921, %r1920, 3;
	mov.u32 	%r1922, _ZN6thrust24THRUST_300001_SM_1000_NS8cuda_cub4core6detail5shmemE;
	add.s32 	%r1923, %r1922, %r1921;
	st.shared.v2.u32 	[%r1923], {%r6, %r33};
$L__BB12_13:
	setp.eq.s32 	%p430, %r7, %r8;
	@%p430 bra 	$L__BB12_15;
	cvt.u32.u64 	%r1924, %rd20;
	shl.b32 	%r1925, %r1924, 3;
	mov.u32 	%r1926, _ZN6thrust24THRUST_300001_SM_1000_NS8cuda_cub4core6detail5shmemE;
	add.s32 	%r1927, %r1926, %r1925;
	st.shared.v2.u32 	[%r1927], {%r7, %r34};
$L__BB12_15:
	setp.eq.s32 	%p431, %r8, %r9;
	@%p431 bra 	$L__BB12_17;
	cvt.u32.u64 	%r1928, %rd21;
	shl.b32 	%r1929, %r1928, 3;
	mov.u32 	%r1930, _ZN6thrust24THRUST_300001_SM_1000_NS8cuda_cub4core6detail5shmemE;
	add.s32 	%r1931, %r1930, %r1929;
	st.shared.v2.u32 	[%r1931], {%r8, %r35};
$L__BB12_17:
	setp.eq.s32 	%p432, %r9, %r10;
	@%p432 bra 	$L__BB12_19;
	cvt.u32.u64 	%r1932, %rd22;
	shl.b32 	%r1933, %r1932, 3;
	mov.u32 	%r1934, _ZN6thrust24THRUST_300001_SM_1000_NS8cuda_cub4core6detail5shmemE;
	add.s32 	%r1935, %r1934, %r1933;
	st.shared.v2.u32 	[%r1935], {%r9, %r36};
$L__BB12_19:
	setp.eq.s32 	%p433, %r10, %r11;
	@%p433 bra 	$L__BB12_21;
	cvt.u32.u64 	%r1936, %rd23;
	shl.b32 	%r1937, %r1936, 3;
	mov.u32 	%r1938, _ZN6thrust24THRUST_300001_SM_1000_NS8cuda_cub4core6detail5shmemE;
	add.s32 	%r1939, %r1938, %r1937;
	st.shared.v2.u32 	[%r1939], {%r10, %r37};
$L__BB12_21:
	setp.eq.s32 	%p434, %r11, %r12;
	@%p434 bra 	$L__BB12_23;
	cvt.u32.u64 	%r1940, %rd24;
	shl.b32 	%r1941, %r1940, 3;
	mov.u32 	%r1942, _ZN6thrust24THRUST_300001_SM_1000_NS8cuda_cub4core6detail5shmemE;
	add.s32 	%r1943, %r1942, %r1941;
	st.shared.v2.u32 	[%r1943], {%r11, %r38};
$L__BB12_23:
	setp.eq.s32 	%p435, %r12, %r13;
	@%p435 bra 	$L__BB12_25;
	cvt.u32.u64 	%r1944, %rd25;
	shl.b32 	%r1945, %r1944, 3;
	mov.u32 	%r1946, _ZN6thrust24THRUST_300001_SM_1000_NS8cuda_cub4core6detail5shmemE;
	add.s32 	%r1947, %r1946, %r1945;
	st.shared.v2.u32 	[%r1947], {%r12, %r39};
$L__BB12_25:
	setp.eq.s32 	%p436, %r13, %r14;
	@%p436 bra 	$L__BB12_27;
	cvt.u32.u64 	%r1948, %rd26;
	shl.b32 	%r1949, %r1948, 3;
	mov.u32 	%r1950, _ZN6thrust24THRUST_300001_SM_1000_NS8cuda_cub4core6detail5shmemE;
	add.s32 	%r1951, %r1950, %r1949;
	st.shared.v2.u32 	[%r1951], {%r13, %r40};
$L__BB12_27:
	bar.sync 	0;
	cvt.u64.u32 	%rd751, %r3;
	setp.le.u64 	%p437, %rd17, %rd751;
	@%p437 bra 	$L__BB12_326;
	not.b64 	%rd731, %rd751;
	add.s64 	%rd28, %rd17, %rd731;
	shr.u64 	%rd732, %rd28, 8;
	add.s64 	%rd733, %rd732, 1;
	and.b64  	%rd747, %rd733, 3;
	and.b64  	%rd734, %rd28, 768;
	setp.eq.s64 	%p438, %rd734, 768;
	@%p438 bra 	$L__BB12_31;
	shl.b64 	%rd735, %rd751, 2;
	add.s64 	%rd749, %rd4, %rd735;
	add.s64 	%rd748, %rd3, %rd735;
	shl.b32 	%r1952, %r3, 3;
	mov.u32 	%r1953, _ZN6thrust24THRUST_300001_SM_1000_NS8cuda_cub4core6detail5shmemE;
	add.s32 	%r1969, %r1953, %r1952;
	shl.b64 	%rd736, %rd747, 8;
	add.s64 	%rd751, %rd736, %rd751;
$L__BB12_30:
	.pragma "nounroll";
	ld.shared.v2.u32 	{%r1954, %r1955}, [%r1969];
	st.global.u32 	[%rd748], %r1954;
	st.global.u32 	[%rd749], %r1955;
	add.s64 	%rd749, %rd749, 1024;
	add.s64 	%rd748, %rd748, 1024;
	add.s32 	%r1969, %r1969, 2048;
	add.s64 	%rd747, %rd747, -1;
	setp.ne.s64 	%p439, %rd747, 0;
	@%p439 bra 	$L__BB12_30;
$L__BB12_31:
	setp.lt.u64 	%p440, %rd28, 768;
	@%p440 bra 	$L__BB12_326;
	mov.u32 	%r1958, _ZN6thrust24THRUST_300001_SM_1000_NS8cuda_cub4core6detail5shmemE;
$L__BB12_33:
	cvt.u32.u64 	%r1956, %rd751;
	shl.b32 	%r1957, %r1956, 3;
	add.s32 	%r1959, %r1958, %r1957;
	ld.shared.v2.u32 	{%r1960, %r1961}, [%r1959];
	shl.b64 	%rd737, %rd751, 2;
	add.s64 	%rd738, %rd3, %rd737;
	st.global.u32 	[%rd738], %r1960;
	add.s64 	%rd739, %rd4, %rd737;
	st.global.u32 	[%rd739], %r1961;
	ld.shared.v2.u32 	{%r1962, %r1963}, [%r1959+2048];
	and.b64  	%rd740, %rd737, 17179869180;
	add.s64 	%rd741, %rd3, %rd740;
	st.global.u32 	[%rd741+1024], %r1962;
	add.s64 	%rd742, %rd4, %rd740;
	st.global.u32 	[%rd742+1024], %r1963;
	ld.shared.v2.u32 	{%r1964, %r1965}, [%r1959+4096];
	st.global.u32 	[%rd741+2048], %r1964;
	st.global.u32 	[%rd742+2048], %r1965;
	ld.shared.v2.u32 	{%r1966, %r1967}, [%r1959+6144];
	st.global.u32 	[%rd741+3072], %r1966;
	st.global.u32 	[%rd742+3072], %r1967;
	add.s64 	%rd743, %rd751, 1024;
	and.b64  	%rd751, %rd743, 4294967295;
	setp.gt.u64 	%p441, %rd17, %rd751;
	@%p441 bra 	$L__BB12_33;
	bra.uni 	$L__BB12_326;
$L__BB12_34:
	@%p417 bra 	$L__BB12_36;
	shl.b64 	%rd704, %rd18, 2;
	add.s64 	%rd705, %rd3, %rd704;
	st.global.u32 	[%rd705], %r1968;
	add.s64 	%rd706, %rd4, %rd704;
	st.global.u32 	[%rd706], %r32;
$L__BB12_36:
	setp.eq.s32 	%p420, %r6, %r7;
	@%p420 bra 	$L__BB12_38;
	shl.b64 	%rd707, %rd19, 2;
	add.s64 	%rd708, %rd3, %rd707;
	st.global.u32 	[%rd708], %r6;
	add.s64 	%rd709, %rd4, %rd707;
	st.global.u32 	[%rd709], %r33;
$L__BB12_38:
	setp.eq.s32 	%p421, %r7, %r8;
	@%p421 bra 	$L__BB12_40;
	shl.b64 	%rd710, %rd20, 2;
	add.s64 	%rd711, %rd3, %rd710;
	st.global.u32 	[%rd711], %r7;
	add.s64 	%rd712, %rd4, %rd710;
	st.global.u32 	[%rd712], %r34;
$L__BB12_40:
	setp.eq.s32 	%p422, %r8, %r9;
	@%p422 bra 	$L__BB12_42;
	shl.b64 	%rd713, %rd21, 2;
	add.s64 	%rd714, %rd3, %rd713;
	st.global.u32 	[%rd714], %r8;
	add.s64 	%rd715, %rd4, %rd713;
	st.global.u32 	[%rd715], %r35;
$L__BB12_42:
	setp.eq.s32 	%p423, %r9, %r10;
	@%p423 bra 	$L__BB12_44;
	shl.b64 	%rd716, %rd22, 2;
	add.s64 	%rd717, %rd3, %rd716;
	st.global.u32 	[%rd717], %r9;
	add.s64 	%rd718, %rd4, %rd716;
	st.global.u32 	[%rd718], %r36;
$L__BB12_44:
	setp.eq.s32 	%p424, %r10, %r11;
	@%p424 bra 	$L__BB12_46;
	shl.b64 	%rd719, %rd23, 2;
	add.s64 	%rd720, %rd3, %rd719;
	st.global.u32 	[%rd720], %r10;
	add.s64 	%rd721, %rd4, %rd719;
	st.global.u32 	[%rd721], %r37;
$L__BB12_46:
	setp.eq.s32 	%p425, %r11, %r12;
	@%p425 bra 	$L__BB12_48;
	shl.b64 	%rd722, %rd24, 2;
	add.s64 	%rd723, %rd3, %rd722;
	st.global.u32 	[%rd723], %r11;
	add.s64 	%rd724, %rd4, %rd722;
	st.global.u32 	[%rd724], %r38;
$L__BB12_48:
	setp.eq.s32 	%p426, %r12, %r13;
	@%p426 bra 	$L__BB12_50;
	shl.b64 	%rd725, %rd25, 2;
	add.s64 	%rd726, %rd3, %rd725;
	st.global.u32 	[%rd726], %r12;
	add.s64 	%rd727, %rd4, %rd725;
	st.global.u32 	[%rd727], %r39;
$L__BB12_50:
	setp.eq.s32 	%p427, %r13, %r14;
	@%p427 bra 	$L__BB12_326;
	shl.b64 	%rd728, %rd26, 2;
	add.s64 	%rd729, %rd3, %rd728;
	st.global.u32 	[%rd729], %r13;
	add.s64 	%rd730, %rd4, %rd728;
	st.global.u32 	[%rd730], %r40;
	bra.uni 	$L__BB12_326;
$L__BB12_52:
	mov.u32 	%r44, %tid.x;
	and.b32  	%r1201, %r44, 31;
	and.b32  	%r1202, %r44, 992;
	mul.lo.s32 	%r1203, %r1202, 9;
	or.b32  	%r1204, %r1203, %r1201;
	cvt.u64.u32 	%rd514, %r1204;
	add.s64 	%rd515, %rd5, %rd514;
	shl.b64 	%rd516, %rd515, 2;
	add.s64 	%rd505, %rd2, %rd516;
	// begin inline asm
	ld.global.nc.u32 %r1190, [%rd505];
	// end inline asm
	add.s64 	%rd506, %rd505, 128;
	// begin inline asm
	ld.global.nc.u32 %r1191, [%rd506];
	// end inline asm
	add.s64 	%rd507, %rd505, 256;
	// begin inline asm
	ld.global.nc.u32 %r1192, [%rd507];
	// end inline asm
	add.s64 	%rd508, %rd505, 384;
	// begin inline asm
	ld.global.nc.u32 %r1193, [%rd508];
	// end inline asm
	add.s64 	%rd509, %rd505, 512;
	// begin inline asm
	ld.global.nc.u32 %r1194, [%rd509];
	// end inline asm
	add.s64 	%rd510, %rd505, 640;
	// begin inline asm
	ld.global.nc.u32 %r1195, [%rd510];
	// end inline asm
	add.s64 	%rd511, %rd505, 768;
	// begin inline asm
	ld.global.nc.u32 %r1196, [%rd511];
	// end inline asm
	add.s64 	%rd512, %rd505, 896;
	// begin inline asm
	ld.global.nc.u32 %r1197, [%rd512];
	// end inline asm
	add.s64 	%rd513, %rd505, 1024;
	// begin inline asm
	ld.global.nc.u32 %r1198, [%rd513];
	// end inline asm
	// begin inline asm
	mov.u32 %r1199, %laneid;
	// end inline asm
	shr.u32 	%r46, %r44, 5;
	mad.lo.s32 	%r1205, %r46, 288, %r1199;
	shl.b32 	%r1206, %r1205, 2;
	mov.u32 	%r1207, _ZN6thrust24THRUST_300001_SM_1000_NS8cuda_cub4core6detail5shmemE;
	add.s32 	%r47, %r1207, %r1206;
	st.shared.u32 	[%r47], %r1190;
	st.shared.u32 	[%r47+128], %r1191;
	st.shared.u32 	[%r47+256], %r1192;
	st.shared.u32 	[%r47+384], %r1193;
	st.shared.u32 	[%r47+512], %r1194;
	st.shared.u32 	[%r47+640], %r1195;
	st.shared.u32 	[%r47+768], %r1196;
	st.shared.u32 	[%r47+896], %r1197;
	st.shared.u32 	[%r47+1024], %r1198;
	bar.warp.sync 	-1;
	shl.b32 	%r1208, %r1199, 5;
	add.s32 	%r48, %r47, %r1208;
	ld.shared.u32 	%r49, [%r48];
	ld.shared.u32 	%r50, [%r48+4];
	ld.shared.u32 	%r51, [%r48+8];
	ld.shared.u32 	%r52, [%r48+12];
	ld.shared.u32 	%r53, [%r48+16];
	ld.shared.u32 	%r54, [%r48+20];
	ld.shared.u32 	%r55, [%r48+24];
	ld.shared.u32 	%r56, [%r48+28];
	ld.shared.u32 	%r57, [%r48+32];
	setp.ne.s32 	%p263, %r44, 0;
	mov.b32 	%r1971, 0;
	@%p263 bra 	$L__BB12_54;
	shl.b64 	%rd518, %rd5, 2;
	add.s64 	%rd519, %rd2, %rd518;
	add.s64 	%rd517, %rd519, -4;
	// begin inline asm
	ld.global.nc.u32 %r1971, [%rd517];
	// end inline asm
$L__BB12_54:
	setp.eq.s32 	%p264, %r44, 0;
	bar.sync 	0;
	st.shared.u32 	[%r47], %r1;
	st.shared.u32 	[%r47+128], %r1;
	st.shared.u32 	[%r47+256], %r1;
	st.shared.u32 	[%r47+384], %r1;
	st.shared.u32 	[%r47+512], %r1;
	st.shared.u32 	[%r47+640], %r1;
	st.shared.u32 	[%r47+768], %r1;
	st.shared.u32 	[%r47+896], %r1;
	st.shared.u32 	[%r47+1024], %r1;
	bar.warp.sync 	-1;
	ld.shared.u32 	%r60, [%r48];
	ld.shared.u32 	%r61, [%r48+4];
	ld.shared.u32 	%r62, [%r48+8];
	ld.shared.u32 	%r63, [%r48+12];
	ld.shared.u32 	%r64, [%r48+16];
	ld.shared.u32 	%r65, [%r48+20];
	ld.shared.u32 	%r66, [%r48+24];
	ld.shared.u32 	%r67, [%r48+28];
	ld.shared.u32 	%r68, [%r48+32];
	bar.sync 	0;
	shl.b32 	%r1210, %r44, 2;
	add.s32 	%r1212, %r1207, %r1210;
	add.s32 	%r69, %r1212, 1240;
	st.shared.u32 	[%r1212+1240], %r57;
	bar.sync 	0;
	@%p264 bra 	$L__BB12_56;
	ld.shared.u32 	%r1971, [%r69+-4];
$L__BB12_56:
	setp.ne.s32 	%p265, %r1971, %r49;
	selp.u64 	%rd520, 1, 0, %p265;
	setp.ne.s32 	%p266, %r49, %r50;
	selp.u64 	%rd521, 1, 0, %p266;
	setp.ne.s32 	%p267, %r50, %r51;
	selp.u64 	%rd522, 1, 0, %p267;
	setp.ne.s32 	%p268, %r51, %r52;
	selp.u64 	%rd523, 1, 0, %p268;
	setp.ne.s32 	%p269, %r52, %r53;
	selp.u64 	%rd524, 1, 0, %p269;
	setp.ne.s32 	%p270, %r53, %r54;
	selp.u64 	%rd525, 1, 0, %p270;
	setp.ne.s32 	%p271, %r54, %r55;
	selp.u64 	%rd526, 1, 0, %p271;
	setp.ne.s32 	%p272, %r55, %r56;
	selp.u64 	%rd527, 1, 0, %p272;
	setp.ne.s32 	%p273, %r56, %r57;
	selp.u64 	%rd528, 1, 0, %p273;
	add.s64 	%rd529, %rd521, %rd520;
	selp.b32 	%r1333, 0, %r60, %p266;
	add.s32 	%r1334, %r61, %r1333;
	add.s64 	%rd530, %rd529, %rd522;
	selp.b32 	%r1335, 0, %r1334, %p267;
	add.s32 	%r1336, %r62, %r1335;
	add.s64 	%rd42, %rd530, %rd523;
	selp.b32 	%r1337, 0, %r1336, %p268;
	add.s32 	%r1338, %r63, %r1337;
	add.s64 	%rd43, %rd42, %rd524;
	selp.b32 	%r1339, 0, %r1338, %p269;
	add.s32 	%r1340, %r64, %r1339;
	add.s64 	%rd44, %rd43, %rd525;
	selp.b32 	%r1341, 0, %r1340, %p270;
	add.s32 	%r1342, %r65, %r1341;
	add.s64 	%rd45, %rd44, %rd526;
	selp.b32 	%r1343, 0, %r1342, %p271;
	add.s32 	%r1344, %r66, %r1343;
	add.s64 	%rd46, %rd45, %rd527;
	selp.b32 	%r1345, 0, %r1344, %p272;
	add.s32 	%r1346, %r67, %r1345;
	add.s64 	%rd531, %rd46, %rd528;
	mov.b64 	{%r1214, %r1219}, %rd531;
	selp.b32 	%r1347, 0, %r1346, %p273;
	add.s32 	%r1224, %r68, %r1347;
	mov.b32 	%r1330, 1;
	mov.b32 	%r1331, 0;
	mov.b32 	%r1332, -1;
	// begin inline asm
	shfl.sync.up.b32 %r1213, %r1214, %r1330, %r1331, %r1332;
	// end inline asm
	// begin inline asm
	shfl.sync.up.b32 %r1218, %r1219, %r1330, %r1331, %r1332;
	// end inline asm
	mov.b64 	%rd532, {%r1213, %r1218};
	// begin inline asm
	shfl.sync.up.b32 %r1223, %r1224, %r1330, %r1331, %r1332;
	// end inline asm
	// begin inline asm
	shfl.sync.up.b32 %r1228, %r1229, %r1330, %r1331, %r1332;
	// end inline asm
	setp.eq.s64 	%p274, %rd531, 0;
	selp.b32 	%r1348, %r1223, 0, %p274;
	setp.lt.s32 	%p275, %r1199, 1;
	selp.b64 	%rd533, 0, %rd532, %p275;
	add.s64 	%rd534, %rd533, %rd531;
	mov.b64 	{%r1234, %r1239}, %rd534;
	selp.b32 	%r1349, 0, %r1348, %p275;
	add.s32 	%r1244, %r1349, %r1224;
	mov.b32 	%r1250, 2;
	// begin inline asm
	shfl.sync.up.b32 %r1233, %r1234, %r1250, %r1331, %r1332;
	// end inline asm
	// begin inline asm
	shfl.sync.up.b32 %r1238, %r1239, %r1250, %r1331, %r1332;
	// end inline asm
	mov.b64 	%rd535, {%r1233, %r1238};
	// begin inline asm
	shfl.sync.up.b32 %r1243, %r1244, %r1250, %r1331, %r1332;
	// end inline asm
	// begin inline asm
	shfl.sync.up.b32 %r1248, %r1249, %r1250, %r1331, %r1332;
	// end inline asm
	setp.eq.s64 	%p276, %rd534, 0;
	selp.b32 	%r1350, %r1243, 0, %p276;
	setp.lt.s32 	%p277, %r1199, 2;
	selp.b64 	%rd536, 0, %rd535, %p277;
	add.s64 	%rd537, %rd536, %rd534;
	mov.b64 	{%r1254, %r1259}, %rd537;
	selp.b32 	%r1351, 0, %r1350, %p277;
	add.s32 	%r1264, %r1351, %r1244;
	mov.b32 	%r1270, 4;
	// begin inline asm
	shfl.sync.up.b32 %r1253, %r1254, %r1270, %r1331, %r1332;
	// end inline asm
	// begin inline asm
	shfl.sync.up.b32 %r1258, %r1259, %r1270, %r1331, %r1332;
	// end inline asm
	mov.b64 	%rd538, {%r1253, %r1258};
	// begin inline asm
	shfl.sync.up.b32 %r1263, %r1264, %r1270, %r1331, %r1332;
	// end inline asm
	// begin inline asm
	shfl.sync.up.b32 %r1268, %r1269, %r1270, %r1331, %r1332;
	// end inline asm
	setp.eq.s64 	%p278, %rd537, 0;
	selp.b32 	%r1352, %r1263, 0, %p278;
	setp.lt.s32 	%p279, %r1199, 4;
	selp.b64 	%rd539, 0, %rd538, %p279;
	add.s64 	%rd540, %rd539, %rd537;
	mov.b64 	{%r1274, %r1279}, %rd540;
	selp.b32 	%r1353, 0, %r1352, %p279;
	add.s32 	%r1284, %r1353, %r1264;
	mov.b32 	%r1290, 8;
	// begin inline asm
	shfl.sync.up.b32 %r1273, %r1274, %r1290, %r1331, %r1332;
	// end inline asm
	// begin inline asm
	shfl.sync.up.b32 %r1278, %r1279, %r1290, %r1331, %r1332;
	// end inline asm
	mov.b64 	%rd541, {%r1273, %r1278};
	// begin inline asm
	shfl.sync.up.b32 %r1283, %r1284, %r1290, %r1331, %r1332;
	// end inline asm
	// begin inline asm
	shfl.sync.up.b32 %r1288, %r1289, %r1290, %r1331, %r1332;
	// end inline asm
	setp.eq.s64 	%p280, %rd540, 0;
	selp.b32 	%r1354, %r1283, 0, %p280;
	setp.lt.s32 	%p281, %r1199, 8;
	selp.b64 	%rd542, 0, %rd541, %p281;
	add.s64 	%rd543, %rd542, %rd540;
	mov.b64 	{%r1294, %r1299}, %rd543;
	selp.b32 	%r1355, 0, %r1354, %p281;
	add.s32 	%r1304, %r1355, %r1284;
	mov.b32 	%r1310, 16;
	// begin inline asm
	shfl.sync.up.b32 %r1293, %r1294, %r1310, %r1331, %r1332;
	// end inline asm
	// begin inline asm
	shfl.sync.up.b32 %r1298, %r1299, %r1310, %r1331, %r1332;
	// end inline asm
	mov.b64 	%rd544, {%r1293, %r1298};
	// begin inline asm
	shfl.sync.up.b32 %r1303, %r1304, %r1310, %r1331, %r1332;
	// end inline asm
	// begin inline asm
	shfl.sync.up.b32 %r1308, %r1309, %r1310, %r1331, %r1332;
	// end inline asm
	setp.eq.s64 	%p282, %rd543, 0;
	selp.b32 	%r1356, %r1303, 0, %p282;
	setp.lt.s32 	%p283, %r1199, 16;
	selp.b64 	%rd545, 0, %rd544, %p283;
	add.s64 	%rd47, %rd545, %rd543;
	mov.b64 	{%r1314, %r1319}, %rd47;
	selp.b32 	%r1357, 0, %r1356, %p283;
	add.s32 	%r1324, %r1357, %r1304;
	// begin inline asm
	shfl.sync.up.b32 %r1313, %r1314, %r1330, %r1331, %r1332;
	// end inline asm
	// begin inline asm
	shfl.sync.up.b32 %r1318, %r1319, %r1330, %r1331, %r1332;
	// end inline asm
	mov.b64 	%rd763, {%r1313, %r1318};
	// begin inline asm
	shfl.sync.up.b32 %r1985, %r1324, %r1330, %r1331, %r1332;
	// end inline asm
	// begin inline asm
	shfl.sync.up.b32 %r1328, %r1329, %r1330, %r1331, %r1332;
	// end inline asm
	setp.ne.s32 	%p284, %r1199, 31;
	@%p284 bra 	$L__BB12_58;
	shl.b32 	%r1358, %r46, 4;
	mov.u32 	%r1359, _ZN6thrust24THRUST_300001_SM_1000_NS8cuda_cub4core6detail5shmemE;
	add.s32 	%r1360, %r1359, %r1358;
	st.shared.u64 	[%r1360], %rd47;
	st.shared.u32 	[%r1360+8], %r1324;
$L__BB12_58:
	bar.sync 	0;
	ld.shared.u64 	%rd546, [_ZN6thrust24THRUST_300001_SM_1000_NS8cuda_cub4core6detail5shmemE];
	ld.shared.u32 	%r1361, [_ZN6thrust24THRUST_300001_SM_1000_NS8cuda_cub4core6detail5shmemE+8];
	ld.shared.u64 	%rd547, [_ZN6thrust24THRUST_300001_SM_1000_NS8cuda_cub4core6detail5shmemE+16];
	ld.shared.u32 	%r1362, [_ZN6thrust24THRUST_300001_SM_1000_NS8cuda_cub4core6detail5shmemE+24];
	add.s64 	%rd548, %rd547, %rd546;
	setp.eq.s64 	%p285, %rd547, 0;
	selp.b32 	%r1363, %r1361, 0, %p285;
	add.s32 	%r1364, %r1363, %r1362;
	setp.eq.s32 	%p286, %r46, 2;
	selp.b64 	%rd549, %rd548, %rd546, %p286;
	selp.b32 	%r1365, %r1364, %r1361, %p286;
	ld.shared.u64 	%rd550, [_ZN6thrust24THRUST_300001_SM_1000_NS8cuda_cub4core6detail5shmemE+32];
	ld.shared.u32 	%r1366, [_ZN6thrust24THRUST_300001_SM_1000_NS8cuda_cub4core6detail5shmemE+40];
	add.s64 	%rd551, %rd550, %rd548;
	setp.eq.s64 	%p287, %rd550, 0;
	selp.b32 	%r1367, %r1364, 0, %p287;
	add.s32 	%r1368, %r1367, %r1366;
	setp.eq.s32 	%p288, %r46, 3;
	selp.b64 	%rd552, %rd551, %rd549, %p288;
	selp.b32 	%r1369, %r1368, %r1365, %p288;
	ld.shared.u64 	%rd553, [_ZN6thrust24THRUST_300001_SM_1000_NS8cuda_cub4core6detail5shmemE+48];
	ld.shared.u32 	%r1370, [_ZN6thrust24THRUST_300001_SM_1000_NS8cuda_cub4core6detail5shmemE+56];
	add.s64 	%rd554, %rd553, %rd551;
	setp.eq.s64 	%p289, %rd553, 0;
	selp.b32 	%r1371, %r1368, 0, %p289;
	add.s32 	%r1372, %r1371, %r1370;
	setp.eq.s32 	%p290, %r46, 4;
	selp.b64 	%rd555, %rd554, %rd552, %p290;
	selp.b32 	%r1373, %r1372, %r1369, %p290;
	ld.shared.u64 	%rd556, [_ZN6thrust24THRUST_300001_SM_1000_NS8cuda_cub4core6detail5shmemE+64];
	ld.shared.u32 	%r1374, [_ZN6thrust24THRUST_300001_SM_1000_NS8cuda_cub4core6detail5shmemE+72];
	add.s64 	%rd557, %rd556, %rd554;
	setp.eq.s64 	%p291, %rd556, 0;
	selp.b32 	%r1375, %r1372, 0, %p291;
	add.s32 	%r1376, %r1375, %r1374;
	setp.eq.s32 	%p292, %r46, 5;
	selp.b64 	%rd558, %rd557, %rd555, %p292;
	selp.b32 	%r1377, %r1376, %r1373, %p292;
	ld.shared.u64 	%rd559, [_ZN6thrust24THRUST_300001_SM_1000_NS8cuda_cub4core6detail5shmemE+80];
	ld.shared.u32 	%r1378, [_ZN6thrust24THRUST_300001_SM_1000_NS8cuda_cub4core6detail5shmemE+88];
	add.s64 	%rd560, %rd559, %rd557;
	setp.eq.s64 	%p293, %rd559, 0;
	selp.b32 	%r1379, %r1376, 0, %p293;
	add.s32 	%r1380, %r1379, %r1378;
	setp.eq.s32 	%p294, %r46, 6;
	selp.b64 	%rd561, %rd560, %rd558, %p294;
	selp.b32 	%r1381, %r1380, %r1377, %p294;
	ld.shared.u64 	%rd562, [_ZN6thrust24THRUST_300001_SM_1000_NS8cuda_cub4core6detail5shmemE+96];
	ld.shared.u32 	%r1382, [_ZN6thrust24THRUST_300001_SM_1000_NS8cuda_cub4core6detail5shmemE+104];
	add.s64 	%rd563, %rd562, %rd560;
	setp.eq.s64 	%p295, %rd562, 0;
	selp.b32 	%r1383, %r1380, 0, %p295;
	add.s32 	%r1384, %r1383, %r1382;
	setp.eq.s32 	%p296, %r46, 7;
	selp.b64 	%rd49, %rd563, %rd561, %p296;
	selp.b32 	%r74, %r1384, %r1381, %p296;
	ld.shared.u64 	%rd564, [_ZN6thrust24THRUST_300001_SM_1000_NS8cuda_cub4core6detail5shmemE+112];
	ld.shared.u32 	%r1385, [_ZN6thrust24THRUST_300001_SM_1000_NS8cuda_cub4core6detail5shmemE+120];
	add.s64 	%rd50, %rd564, %rd563;
	setp.eq.s64 	%p297, %rd564, 0;
	selp.b32 	%r1386, %r1384, 0, %p297;
	add.s32 	%r75, %r1386, %r1385;
	setp.lt.u32 	%p298, %r44, 32;
	@%p298 bra 	$L__BB12_60;
	setp.eq.s64 	%p299, %rd763, 0;
	selp.b32 	%r1387, %r74, 0, %p299;
	add.s32 	%r1388, %r1387, %r1985;
	setp.eq.s32 	%p300, %r1199, 0;
	selp.b64 	%rd565, 0, %rd763, %p300;
	add.s64 	%rd763, %rd49, %rd565;
	selp.b32 	%r1985, %r74, %r1388, %p300;
	bra.uni 	$L__BB12_96;
$L__BB12_60:
	setp.ne.s32 	%p301, %r44, 0;
	mul.wide.u32 	%rd566, %r2, 16;
	add.s64 	%rd52, %rd1, %rd566;
	@%p301 bra 	$L__BB12_62;
	st.shared.u64 	[_ZN6thrust24THRUST_300001_SM_1000_NS8cuda_cub4core6detail5shmemE+200], %rd50;
	st.shared.u32 	[_ZN6thrust24THRUST_300001_SM_1000_NS8cuda_cub4core6detail5shmemE+208], %r75;
	mov.b32 	%r1389, 100;
	mov.b64 	%rd568, {%r75, %r1389};
	add.s64 	%rd567, %rd52, 512;
	// begin inline asm
	st.relaxed.gpu.v2.u64 [%rd567], {%rd568, %rd50};
	// end inline asm
$L__BB12_62:
	not.b32 	%r77, %r44;
	mov.u32 	%r1390, %nctaid.x;
	setp.gt.u32 	%p302, %r1390, 499;
	@%p302 bra 	$L__BB12_64;
	membar.cta;
	bra.uni 	$L__BB12_65;
$L__BB12_64:
	mov.b32 	%r1391, 450;
	// begin inline asm
	nanosleep.u32 %r1391;
	// end inline asm
$L__BB12_65:
	mul.wide.s32 	%rd570, %r77, 16;
	add.s64 	%rd571, %rd52, %rd570;
	add.s64 	%rd53, %rd571, 512;
$L__BB12_66:
	// begin inline asm
	ld.relaxed.gpu.v2.u64 {%rd572, %rd753}, [%rd53];
	// end inline asm
	mov.b64 	{%r1973, %r1978}, %rd572;
	setp.eq.s32 	%p303, %r1978, 99;
	mov.b32 	%r1392, -1;
	vote.sync.any.pred 	%p304, %p303, %r1392;
	@%p304 bra 	$L__BB12_66;
	setp.eq.s32 	%p305, %r1978, 101;
	mov.b32 	%r1414, -1;
	vote.sync.ballot.b32 	%r1415, %p305, %r1414;
	// begin inline asm
	mov.u32 %r1394, %lanemask_ge;
	// end inline asm
	and.b32  	%r1416, %r1415, %r1394;
	or.b32  	%r1417, %r1416, -2147483648;
	add.s32 	%r1418, %r1417, -1;
	not.b32 	%r1419, %r1417;
	and.b32  	%r1420, %r1419, %r1418;
	popc.b32 	%r81, %r1420;
	mov.b64 	{%r1396, %r1401}, %rd753;
	mov.b32 	%r1412, 1;
	// begin inline asm
	shfl.sync.down.b32 %r1395, %r1396, %r1412, %r81, %r1414;
	// end inline asm
	// begin inline asm
	shfl.sync.down.b32 %r1400, %r1401, %r1412, %r81, %r1414;
	// end inline asm
	// begin inline asm
	shfl.sync.down.b32 %r1405, %r1973, %r1412, %r81, %r1414;
	// end inline asm
	// begin inline asm
	shfl.sync.down.b32 %r1410, %r1411, %r1412, %r81, %r1414;
	// end inline asm
	setp.ge.s32 	%p307, %r1199, %r81;
	@%p307 bra 	$L__BB12_69;
	mov.b64 	%rd575, {%r1395, %r1400};
	add.s64 	%rd55, %rd753, %rd575;
	setp.eq.s64 	%p308, %rd753, 0;
	selp.b32 	%r1421, %r1405, 0, %p308;
	add.s32 	%r1973, %r1421, %r1973;
	mov.u64 	%rd753, %rd55;
$L__BB12_69:
	mov.b64 	{%r1423, %r1428}, %rd753;
	mov.b32 	%r1439, 2;
	mov.b32 	%r1441, -1;
	// begin inline asm
	shfl.sync.down.b32 %r1422, %r1423, %r1439, %r81, %r1441;
	// end inline asm
	// begin inline asm
	shfl.sync.down.b32 %r1427, %r1428, %r1439, %r81, %r1441;
	// end inline asm
	// begin inline asm
	shfl.sync.down.b32 %r1432, %r1973, %r1439, %r81, %r1441;
	// end inline asm
	// begin inline asm
	shfl.sync.down.b32 %r1437, %r1438, %r1439, %r81, %r1441;
	// end inline asm
	add.s32 	%r90, %r1199, 2;
	setp.gt.s32 	%p309, %r90, %r81;
	@%p309 bra 	$L__BB12_71;
	mov.b64 	%rd576, {%r1422, %r1427};
	add.s64 	%rd57, %rd753, %rd576;
	setp.eq.s64 	%p310, %rd753, 0;
	selp.b32 	%r1442, %r1432, 0, %p310;
	add.s32 	%r1973, %r1442, %r1973;
	mov.u64 	%rd753, %rd57;
$L__BB12_71:
	mov.b64 	{%r1444, %r1449}, %rd753;
	mov.b32 	%r1460, 4;
	mov.b32 	%r1462, -1;
	// begin inline asm
	shfl.sync.down.b32 %r1443, %r1444, %r1460, %r81, %r1462;
	// end inline asm
	// begin inline asm
	shfl.sync.down.b32 %r1448, %r1449, %r1460, %r81, %r1462;
	// end inline asm
	// begin inline asm
	shfl.sync.down.b32 %r1453, %r1973, %r1460, %r81, %r1462;
	// end inline asm
	// begin inline asm
	shfl.sync.down.b32 %r1458, %r1459, %r1460, %r81, %r1462;
	// end inline asm
	add.s32 	%r96, %r1199, 4;
	setp.gt.s32 	%p311, %r96, %r81;
	@%p311 bra 	$L__BB12_73;
	mov.b64 	%rd577, {%r1443, %r1448};
	add.s64 	%rd59, %rd753, %rd577;
	setp.eq.s64 	%p312, %rd753, 0;
	selp.b32 	%r1463, %r1453, 0, %p312;
	add.s32 	%r1973, %r1463, %r1973;
	mov.u64 	%rd753, %rd59;
$L__BB12_73:
	mov.b64 	{%r1465, %r1470}, %rd753;
	mov.b32 	%r1481, 8;
	mov.b32 	%r1483, -1;
	// begin inline asm
	shfl.sync.down.b32 %r1464, %r1465, %r1481, %r81, %r1483;
	// end inline asm
	// begin inline asm
	shfl.sync.down.b32 %r1469, %r1470, %r1481, %r81, %r1483;
	// end inline asm
	// begin inline asm
	shfl.sync.down.b32 %r1474, %r1973, %r1481, %r81, %r1483;
	// end inline asm
	// begin inline asm
	shfl.sync.down.b32 %r1479, %r1480, %r1481, %r81, %r1483;
	// end inline asm
	add.s32 	%r102, %r1199, 8;
	setp.gt.s32 	%p313, %r102, %r81;
	@%p313 bra 	$L__BB12_75;
	mov.b64 	%rd578, {%r1464, %r1469};
	add.s64 	%rd61, %rd753, %rd578;
	setp.eq.s64 	%p314, %rd753, 0;
	selp.b32 	%r1484, %r1474, 0, %p314;
	add.s32 	%r1973, %r1484, %r1973;
	mov.u64 	%rd753, %rd61;
$L__BB12_75:
	mov.b64 	{%r1486, %r1491}, %rd753;
	mov.b32 	%r1502, 16;
	mov.b32 	%r1504, -1;
	// begin inline asm
	shfl.sync.down.b32 %r1485, %r1486, %r1502, %r81, %r1504;
	// end inline asm
	// begin inline asm
	shfl.sync.down.b32 %r1490, %r1491, %r1502, %r81, %r1504;
	// end inline asm
	// begin inline asm
	shfl.sync.down.b32 %r1495, %r1973, %r1502, %r81, %r1504;
	// end inline asm
	// begin inline asm
	shfl.sync.down.b32 %r1500, %r1501, %r1502, %r81, %r1504;
	// end inline asm
	add.s32 	%r108, %r1199, 16;
	setp.gt.s32 	%p315, %r108, %r81;
	@%p315 bra 	$L__BB12_77;
	mov.b64 	%rd579, {%r1485, %r1490};
	add.s64 	%rd63, %rd753, %rd579;
	setp.eq.s64 	%p316, %rd753, 0;
	selp.b32 	%r1505, %r1495, 0, %p316;
	add.s32 	%r1973, %r1505, %r1973;
	mov.u64 	%rd753, %rd63;
$L__BB12_77:
	not.b32 	%r1506, %r44;
	add.s32 	%r1979, %r2, %r1506;
	add.s64 	%rd65, %rd1, 512;
$L__BB12_78:
	setp.ne.s32 	%p317, %r1978, 101;
	mov.b32 	%r1507, -1;
	vote.sync.all.pred 	%p318, %p317, %r1507;
	not.pred 	%p319, %p318;
	@%p319 bra 	$L__BB12_92;
	mul.wide.s32 	%rd635, %r1979, 16;
	add.s64 	%rd636, %rd65, %rd635;
	add.s64 	%rd634, %rd636, -512;
$L__BB12_80:
	// begin inline asm
	ld.relaxed.gpu.v2.u64 {%rd632, %rd759}, [%rd634];
	// end inline asm
	mov.b64 	{%r1981, %r1978}, %rd632;
	setp.eq.s32 	%p357, %r1978, 99;
	mov.b32 	%r1592, -1;
	vote.sync.any.pred 	%p358, %p357, %r1592;
	@%p358 bra 	$L__BB12_80;
	setp.eq.s32 	%p359, %r1978, 101;
	mov.b32 	%r1613, -1;
	vote.sync.ballot.b32 	%r1614, %p359, %r1613;
	and.b32  	%r1615, %r1614, %r1394;
	or.b32  	%r1616, %r1615, -2147483648;
	add.s32 	%r1617, %r1616, -1;
	not.b32 	%r1618, %r1616;
	and.b32  	%r1619, %r1618, %r1617;
	popc.b32 	%r117, %r1619;
	mov.b64 	{%r1595, %r1600}, %rd759;
	mov.b32 	%r1611, 1;
	// begin inline asm
	shfl.sync.down.b32 %r1594, %r1595, %r1611, %r117, %r1613;
	// end inline asm
	// begin inline asm
	shfl.sync.down.b32 %r1599, %r1600, %r1611, %r117, %r1613;
	// end inline asm
	// begin inline asm
	shfl.sync.down.b32 %r1604, %r1981, %r1611, %r117, %r1613;
	// end inline asm
	// begin inline asm
	shfl.sync.down.b32 %r1609, %r1610, %r1611, %r117, %r1613;
	// end inline asm
	setp.ge.s32 	%p361, %r1199, %r117;
	@%p361 bra 	$L__BB12_83;
	mov.b64 	%rd637, {%r1594, %r1599};
	add.s64 	%rd68, %rd759, %rd637;
	setp.eq.s64 	%p362, %rd759, 0;
	selp.b32 	%r1620, %r1604, 0, %p362;
	add.s32 	%r1981, %r1620, %r1981;
	mov.u64 	%rd759, %rd68;
$L__BB12_83:
	mov.b64 	{%r1622, %r1627}, %rd759;
	mov.b32 	%r1638, 2;
	mov.b32 	%r1640, -1;
	// begin inline asm
	shfl.sync.down.b32 %r1621, %r1622, %r1638, %r117, %r1640;
	// end inline asm
	// begin inline asm
	shfl.sync.down.b32 %r1626, %r1627, %r1638, %r117, %r1640;
	// end inline asm
	// begin inline asm
	shfl.sync.down.b32 %r1631, %r1981, %r1638, %r117, %r1640;
	// end inline asm
	// begin inline asm
	shfl.sync.down.b32 %r1636, %r1637, %r1638, %r117, %r1640;
	// end inline asm
	setp.gt.s32 	%p363, %r90, %r117;
	@%p363 bra 	$L__BB12_85;
	mov.b64 	%rd638, {%r1621, %r1626};
	add.s64 	%rd70, %rd759, %rd638;
	setp.eq.s64 	%p364, %rd759, 0;
	selp.b32 	%r1641, %r1631, 0, %p364;
	add.s32 	%r1981, %r1641, %r1981;
	mov.u64 	%rd759, %rd70;
$L__BB12_85:
	mov.b64 	{%r1643, %r1648}, %rd759;
	mov.b32 	%r1659, 4;
	mov.b32 	%r1661, -1;
	// begin inline asm
	shfl.sync.down.b32 %r1642, %r1643, %r1659, %r117, %r1661;
	// end inline asm
	// begin inline asm
	shfl.sync.down.b32 %r1647, %r1648, %r1659, %r117, %r1661;
	// end inline asm
	// begin inline asm
	shfl.sync.down.b32 %r1652, %r1981, %r1659, %r117, %r1661;
	// end inline asm
	// begin inline asm
	shfl.sync.down.b32 %r1657, %r1658, %r1659, %r117, %r1661;
	// end inline asm
	setp.gt.s32 	%p365, %r96, %r117;
	@%p365 bra 	$L__BB12_87;
	mov.b64 	%rd639, {%r1642, %r1647};
	add.s64 	%rd72, %rd759, %rd639;
	setp.eq.s64 	%p366, %rd759, 0;
	selp.b32 	%r1662, %r1652, 0, %p366;
	add.s32 	%r1981, %r1662, %r1981;
	mov.u64 	%rd759, %rd72;
$L__BB12_87:
	mov.b64 	{%r1664, %r1669}, %rd759;
	mov.b32 	%r1680, 8;
	mov.b32 	%r1682, -1;
	// begin inline asm
	shfl.sync.down.b32 %r1663, %r1664, %r1680, %r117, %r1682;
	// end inline asm
	// begin inline asm
	shfl.sync.down.b32 %r1668, %r1669, %r1680, %r117, %r1682;
	// end inline asm
	// begin inline asm
	shfl.sync.down.b32 %r1673, %r1981, %r1680, %r117, %r1682;
	// end inline asm
	// begin inline asm
	shfl.sync.down.b32 %r1678, %r1679, %r1680, %r117, %r1682;
	// end inline asm
	setp.gt.s32 	%p367, %r102, %r117;
	@%p367 bra 	$L__BB12_89;
	mov.b64 	%rd640, {%r1663, %r1668};
	add.s64 	%rd74, %rd759, %rd640;
	setp.eq.s64 	%p368, %rd759, 0;
	selp.b32 	%r1683, %r1673, 0, %p368;
	add.s32 	%r1981, %r1683, %r1981;
	mov.u64 	%rd759, %rd74;
$L__BB12_89:
	mov.b64 	{%r1685, %r1690}, %rd759;
	mov.b32 	%r1701, 16;
	mov.b32 	%r1703, -1;
	// begin inline asm
	shfl.sync.down.b32 %r1684, %r1685, %r1701, %r117, %r1703;
	// end inline asm
	// begin inline asm
	shfl.sync.down.b32 %r1689, %r1690, %r1701, %r117, %r1703;
	// end inline asm
	// begin inline asm
	shfl.sync.down.b32 %r1694, %r1981, %r1701, %r117, %r1703;
	// end inline asm
	// begin inline asm
	shfl.sync.down.b32 %r1699, %r1700, %r1701, %r117, %r1703;
	// end inline asm
	setp.gt.s32 	%p369, %r108, %r117;
	@%p369 bra 	$L__BB12_91;
	mov.b64 	%rd641, {%r1684, %r1689};
	add.s64 	%rd76, %rd759, %rd641;
	setp.eq.s64 	%p370, %rd759, 0;
	selp.b32 	%r1704, %r1694, 0, %p370;
	add.s32 	%r1981, %r1704, %r1981;
	mov.u64 	%rd759, %rd76;
$L__BB12_91:
	add.s64 	%rd78, %rd759, %rd753;
	setp.eq.s64 	%p371, %rd753, 0;
	selp.b32 	%r1705, %r1981, 0, %p371;
	add.s32 	%r1973, %r1705, %r1973;
	add.s32 	%r1979, %r1979, -32;
	mov.u64 	%rd753, %rd78;
	bra.uni 	$L__BB12_78;
$L__BB12_92:
	@%p301 bra 	$L__BB12_94;
	add.s64 	%rd582, %rd753, %rd50;
	setp.eq.s64 	%p321, %rd50, 0;
	selp.b32 	%r1509, %r1973, 0, %p321;
	add.s32 	%r1510, %r1509, %r75;
	mov.b32 	%r1511, 101;
	mov.b64 	%rd581, {%r1510, %r1511};
	add.s64 	%rd580, %rd52, 512;
	// begin inline asm
	st.relaxed.gpu.v2.u64 [%rd580], {%rd581, %rd582};
	// end inline asm
	st.shared.u64 	[_ZN6thrust24THRUST_300001_SM_1000_NS8cuda_cub4core6detail5shmemE+168], %rd753;
	st.shared.u32 	[_ZN6thrust24THRUST_300001_SM_1000_NS8cuda_cub4core6detail5shmemE+176], %r1973;
	st.shared.u64 	[_ZN6thrust24THRUST_300001_SM_1000_NS8cuda_cub4core6detail5shmemE+184], %rd582;
	st.shared.u32 	[_ZN6thrust24THRUST_300001_SM_1000_NS8cuda_cub4core6detail5shmemE+192], %r1510;
$L__BB12_94:
	setp.ne.s32 	%p322, %r1199, 0;
	@%p322 bra 	$L__BB12_96;
	st.shared.u64 	[_ZN6thrust24THRUST_300001_SM_1000_NS8cuda_cub4core6detail5shmemE+136], %rd753;
	st.shared.u32 	[_ZN6thrust24THRUST_300001_SM_1000_NS8cuda_cub4core6detail5shmemE+144], %r1973;
	mov.u64 	%rd763, %rd753;
	mov.u32 	%r1985, %r1973;
$L__BB12_96:
	setp.eq.s32 	%p323, %r44, 0;
	bar.sync 	0;
	@%p323 bra 	$L__BB12_98;
	ld.shared.u32 	%r1512, [_ZN6thrust24THRUST_300001_SM_1000_NS8cuda_cub4core6detail5shmemE+144];
	ld.shared.u64 	%rd583, [_ZN6thrust24THRUST_300001_SM_1000_NS8cuda_cub4core6detail5shmemE+136];
	add.s64 	%rd80, %rd583, %rd763;
	setp.eq.s64 	%p324, %rd763, 0;
	selp.b32 	%r1513, %r1512, 0, %p324;
	add.s32 	%r1985, %r1513, %r1985;
	mov.u64 	%rd763, %rd80;
$L__BB12_98:
	setp.ne.s32 	%p325, %r55, %r56;
	setp.ne.s32 	%p326, %r54, %r55;
	setp.ne.s32 	%p327, %r53, %r54;
	setp.ne.s32 	%p328, %r52, %r53;
	setp.ne.s32 	%p329, %r51, %r52;
	setp.ne.s32 	%p330, %r50, %r51;
	setp.ne.s32 	%p331, %r49, %r50;
	setp.ne.s32 	%p332, %r1971, %r49;
	selp.u64 	%rd584, 1, 0, %p332;
	add.s64 	%rd82, %rd763, %rd584;
	selp.b32 	%r1514, 0, %r1985, %p332;
	add.s32 	%r148, %r1514, %r60;
	selp.u64 	%rd585, 1, 0, %p331;
	add.s64 	%rd586, %rd585, %rd584;
	add.s64 	%rd83, %rd586, %rd763;
	selp.b32 	%r1515, 0, %r148, %p331;
	add.s32 	%r149, %r61, %r1515;
	selp.u64 	%rd587, 1, 0, %p330;
	add.s64 	%rd84, %rd83, %rd587;
	selp.b32 	%r1516, 0, %r149, %p330;
	add.s32 	%r150, %r62, %r1516;
	add.s64 	%rd85, %rd42, %rd763;
	selp.b32 	%r1517, 0, %r150, %p329;
	add.s32 	%r151, %r63, %r1517;
	add.s64 	%rd86, %rd43, %rd763;
	selp.b32 	%r1518, 0, %r151, %p328;
	add.s32 	%r152, %r64, %r1518;
	add.s64 	%rd87, %rd44, %rd763;
	selp.b32 	%r1519, 0, %r152, %p327;
	add.s32 	%r153, %r65, %r1519;
	add.s64 	%rd88, %rd45, %rd763;
	selp.b32 	%r1520, 0, %r153, %p326;
	add.s32 	%r154, %r66, %r1520;
	add.s64 	%rd89, %rd46, %rd763;
	selp.b32 	%r1521, 0, %r154, %p325;
	add.s32 	%r155, %r67, %r1521;
	ld.shared.u64 	%rd90, [_ZN6thrust24THRUST_300001_SM_1000_NS8cuda_cub4core6detail5shmemE+200];
	ld.shared.u64 	%rd91, [_ZN6thrust24THRUST_300001_SM_1000_NS8cuda_cub4core6detail5shmemE+168];
	setp.lt.s64 	%p333, %rd90, 257;
	@%p333 bra 	$L__BB12_124;
	setp.eq.s32 	%p343, %r1971, %r49;
	bar.sync 	0;
	@%p343 bra 	$L__BB12_101;
	cvt.u32.u64 	%r1522, %rd91;
	cvt.u32.u64 	%r1523, %rd763;
	sub.s32 	%r1524, %r1523, %r1522;
	shl.b32 	%r1525, %r1524, 3;
	mov.u32 	%r1526, _ZN6thrust24THRUST_300001_SM_1000_NS8cuda_cub4core6detail5shmemE;
	add.s32 	%r1527, %r1526, %r1525;
	st.shared.v2.u32 	[%r1527], {%r1971, %r1985};
$L__BB12_101:
	setp.eq.s32 	%p344, %r49, %r50;
	@%p344 bra 	$L__BB12_103;
	cvt.u32.u64 	%r1528, %rd91;
	cvt.u32.u64 	%r1529, %rd82;
	sub.s32 	%r1530, %r1529, %r1528;
	shl.b32 	%r1531, %r1530, 3;
	mov.u32 	%r1532, _ZN6thrust24THRUST_300001_SM_1000_NS8cuda_cub4core6detail5shmemE;
	add.s32 	%r1533, %r1532, %r1531;
	st.shared.v2.u32 	[%r1533], {%r49, %r148};
$L__BB12_103:
	setp.eq.s32 	%p345, %r50, %r51;
	@%p345 bra 	$L__BB12_105;
	cvt.u32.u64 	%r1534, %rd91;
	cvt.u32.u64 	%r1535, %rd83;
	sub.s32 	%r1536, %r1535, %r1534;
	shl.b32 	%r1537, %r1536, 3;
	mov.u32 	%r1538, _ZN6thrust24THRUST_300001_SM_1000_NS8cuda_cub4core6detail5shmemE;
	add.s32 	%r1539, %r1538, %r1537;
	st.shared.v2.u32 	[%r1539], {%r50, %r149};
$L__BB12_105:
	setp.eq.s32 	%p346, %r51, %r52;
	@%p346 bra 	$L__BB12_107;
	cvt.u32.u64 	%r1540, %rd91;
	cvt.u32.u64 	%r1541, %rd84;
	sub.s32 	%r1542, %r1541, %r1540;
	shl.b32 	%r1543, %r1542, 3;
	mov.u32 	%r1544, _ZN6thrust24THRUST_300001_SM_1000_NS8cuda_cub4core6detail5shmemE;
	add.s32 	%r1545, %r1544, %r1543;
	st.shared.v2.u32 	[%r1545], {%r51, %r150};
$L__BB12_107:
	setp.eq.s32 	%p347, %r52, %r53;
	@%p347 bra 	$L__BB12_109;
	cvt.u32.u64 	%r1546, %rd91;
	cvt.u32.u64 	%r1547, %rd85;
	sub.s32 	%r1548, %r1547, %r1546;
	shl.b32 	%r1549, %r1548, 3;
	mov.u32 	%r1550, _ZN6thrust24THRUST_300001_SM_1000_NS8cuda_cub4core6detail5shmemE;
	add.s32 	%r1551, %r1550, %r1549;
	st.shared.v2.u32 	[%r1551], {%r52, %r151};
$L__BB12_109:
	setp.eq.s32 	%p348, %r53, %r54;
	@%p348 bra 	$L__BB12_111;
	cvt.u32.u64 	%r1552, %rd91;
	cvt.u32.u64 	%r1553, %rd86;
	sub.s32 	%r1554, %r1553, %r1552;
	shl.b32 	%r1555, %r1554, 3;
	mov.u32 	%r1556, _ZN6thrust24THRUST_300001_SM_1000_NS8cuda_cub4core6detail5shmemE;
	add.s32 	%r1557, %r1556, %r1555;
	st.shared.v2.u32 	[%r1557], {%r53, %r152};
$L__BB12_111:
	setp.eq.s32 	%p349, %r54, %r55;
	@%p349 bra 	$L__BB12_113;
	cvt.u32.u64 	%r1558, %rd91;
	cvt.u32.u64 	%r1559, %rd87;
	sub.s32 	%r1560, %r1559, %r1558;
	shl.b32 	%r1561, %r1560, 3;
	mov.u32 	%r1562, _ZN6thrust24THRUST_300001_SM_1000_NS8cuda_cub4core6detail5shmemE;
	add.s32 	%r1563, %r1562, %r1561;
	st.shared.v2.u32 	[%r1563], {%r54, %r153};
$L__BB12_113:
	setp.eq.s32 	%p350, %r55, %r56;
	@%p350 bra 	$L__BB12_115;
	cvt.u32.u64 	%r1564, %rd91;
	cvt.u32.u64 	%r1565, %rd88;
	sub.s32 	%r1566, %r1565, %r1564;
	shl.b32 	%r1567, %r1566, 3;
	mov.u32 	%r1568, _ZN6thrust24THRUST_300001_SM_1000_NS8cuda_cub4core6detail5shmemE;
	add.s32 	%r1569, %r1568, %r1567;
	st.shared.v2.u32 	[%r1569], {%r55, %r154};
$L__BB12_115:
	setp.eq.s32 	%p351, %r56, %r57;
	@%p351 bra 	$L__BB12_117;
	cvt.u32.u64 	%r1570, %rd91;
	cvt.u32.u64 	%r1571, %rd89;
	sub.s32 	%r1572, %r1571, %r1570;
	shl.b32 	%r1573, %r1572, 3;
	mov.u32 	%r1574, _ZN6thrust24THRUST_300001_SM_1000_NS8cuda_cub4core6detail5shmemE;
	add.s32 	%r1575, %r1574, %r1573;
	st.shared.v2.u32 	[%r1575], {%r56, %r155};
$L__BB12_117:
	bar.sync 	0;
	cvt.u64.u32 	%rd769, %r44;
	setp.le.u64 	%p352, %rd90, %rd769;
	@%p352 bra 	$L__BB12_326;
	not.b64 	%rd615, %rd769;
	add.s64 	%rd93, %rd90, %rd615;
	shr.u64 	%rd616, %rd93, 8;
	add.s64 	%rd617, %rd616, 1;
	and.b64  	%rd765, %rd617, 3;
	and.b64  	%rd618, %rd93, 768;
	setp.eq.s64 	%p353, %rd618, 768;
	@%p353 bra 	$L__BB12_121;
	add.s64 	%rd619, %rd91, %rd769;
	shl.b64 	%rd620, %rd619, 2;
	add.s64 	%rd767, %rd4, %rd620;
	add.s64 	%rd766, %rd3, %rd620;
	shl.b32 	%r1576, %r44, 3;
	mov.u32 	%r1577, _ZN6thrust24THRUST_300001_SM_1000_NS8cuda_cub4core6detail5shmemE;
	add.s32 	%r1987, %r1577, %r1576;
	shl.b64 	%rd621, %rd765, 8;
	add.s64 	%rd769, %rd621, %rd769;
$L__BB12_120:
	.pragma "nounroll";
	ld.shared.v2.u32 	{%r1578, %r1579}, [%r1987];
	st.global.u32 	[%rd766], %r1578;
	st.global.u32 	[%rd767], %r1579;
	add.s64 	%rd767, %rd767, 1024;
	add.s64 	%rd766, %rd766, 1024;
	add.s32 	%r1987, %r1987, 2048;
	add.s64 	%rd765, %rd765, -1;
	setp.ne.s64 	%p354, %rd765, 0;
	@%p354 bra 	$L__BB12_120;
$L__BB12_121:
	setp.lt.u64 	%p355, %rd93, 768;
	@%p355 bra 	$L__BB12_326;
	mov.u32 	%r1582, _ZN6thrust24THRUST_300001_SM_1000_NS8cuda_cub4core6detail5shmemE;
$L__BB12_123:
	cvt.u32.u64 	%r1580, %rd769;
	add.s64 	%rd622, %rd769, %rd91;
	shl.b32 	%r1581, %r1580, 3;
	add.s32 	%r1583, %r1582, %r1581;
	ld.shared.v2.u32 	{%r1584, %r1585}, [%r1583];
	shl.b64 	%rd623, %rd622, 2;
	add.s64 	%rd624, %rd3, %rd623;
	st.global.u32 	[%rd624], %r1584;
	add.s64 	%rd625, %rd4, %rd623;
	st.global.u32 	[%rd625], %r1585;
	and.b64  	%rd626, %rd769, 4294967295;
	add.s64 	%rd627, %rd91, %rd626;
	ld.shared.v2.u32 	{%r1586, %r1587}, [%r1583+2048];
	shl.b64 	%rd628, %rd627, 2;
	add.s64 	%rd629, %rd3, %rd628;
	st.global.u32 	[%rd629+1024], %r1586;
	add.s64 	%rd630, %rd4, %rd628;
	st.global.u32 	[%rd630+1024], %r1587;
	ld.shared.v2.u32 	{%r1588, %r1589}, [%r1583+4096];
	st.global.u32 	[%rd629+2048], %r1588;
	st.global.u32 	[%rd630+2048], %r1589;
	ld.shared.v2.u32 	{%r1590, %r1591}, [%r1583+6144];
	st.global.u32 	[%rd629+3072], %r1590;
	st.global.u32 	[%rd630+3072], %r1591;
	add.s64 	%rd631, %rd769, 1024;
	and.b64  	%rd769, %rd631, 4294967295;
	setp.gt.u64 	%p356, %rd90, %rd769;
	@%p356 bra 	$L__BB12_123;
	bra.uni 	$L__BB12_326;
$L__BB12_124:
	setp.eq.s32 	%p334, %r1971, %r49;
	@%p334 bra 	$L__BB12_126;
	shl.b64 	%rd588, %rd763, 2;
	add.s64 	%rd589, %rd3, %rd588;
	st.global.u32 	[%rd589], %r1971;
	add.s64 	%rd590, %rd4, %rd588;
	st.global.u32 	[%rd590], %r1985;
$L__BB12_126:
	setp.eq.s32 	%p335, %r49, %r50;
	@%p335 bra 	$L__BB12_128;
	shl.b64 	%rd591, %rd82, 2;
	add.s64 	%rd592, %rd3, %rd591;
	st.global.u32 	[%rd592], %r49;
	add.s64 	%rd593, %rd4, %rd591;
	st.global.u32 	[%rd593], %r148;
$L__BB12_128:
	setp.eq.s32 	%p336, %r50, %r51;
	@%p336 bra 	$L__BB12_130;
	shl.b64 	%rd594, %rd83, 2;
	add.s64 	%rd595, %rd3, %rd594;
	st.global.u32 	[%rd595], %r50;
	add.s64 	%rd596, %rd4, %rd594;
	st.global.u32 	[%rd596], %r149;
$L__BB12_130:
	setp.eq.s32 	%p337, %r51, %r52;
	@%p337 bra 	$L__BB12_132;
	shl.b64 	%rd597, %rd84, 2;
	add.s64 	%rd598, %rd3, %rd597;
	st.global.u32 	[%rd598], %r51;
	add.s64 	%rd599, %rd4, %rd597;
	st.global.u32 	[%rd599], %r150;
$L__BB12_132:
	setp.eq.s32 	%p338, %r52, %r53;
	@%p338 bra 	$L__BB12_134;
	shl.b64 	%rd600, %rd85, 2;
	add.s64 	%rd601, %rd3, %rd600;
	st.global.u32 	[%rd601], %r52;
	add.s64 	%rd602, %rd4, %rd600;
	st.global.u32 	[%rd602], %r151;
$L__BB12_134:
	setp.eq.s32 	%p339, %r53, %r54;
	@%p339 bra 	$L__BB12_136;
	shl.b64 	%rd603, %rd86, 2;
	add.s64 	%rd604, %rd3, %rd603;
	st.global.u32 	[%rd604], %r53;
	add.s64 	%rd605, %rd4, %rd603;
	st.global.u32 	[%rd605], %r152;
$L__BB12_136:
	setp.eq.s32 	%p340, %r54, %r55;
	@%p340 bra 	$L__BB12_138;
	shl.b64 	%rd606, %rd87, 2;
	add.s64 	%rd607, %rd3, %rd606;
	st.global.u32 	[%rd607], %r54;
	add.s64 	%rd608, %rd4, %rd606;
	st.global.u32 	[%rd608], %r153;
$L__BB12_138:
	setp.eq.s32 	%p341, %r55, %r56;
	@%p341 bra 	$L__BB12_140;
	shl.b64 	%rd609, %rd88, 2;
	add.s64 	%rd610, %rd3, %rd609;
	st.global.u32 	[%rd610], %r55;
	add.s64 	%rd611, %rd4, %rd609;
	st.global.u32 	[%rd611], %r154;
$L__BB12_140:
	setp.eq.s32 	%p342, %r56, %r57;
	@%p342 bra 	$L__BB12_326;
	shl.b64 	%rd612, %rd89, 2;
	add.s64 	%rd613, %rd3, %rd612;
	st.global.u32 	[%rd613], %r56;
	add.s64 	%rd614, %rd4, %rd612;
	st.global.u32 	[%rd614], %r155;
	bra.uni 	$L__BB12_326;
$L__BB12_142:
	setp.lt.s64 	%p13, %rd6, 1;
	@%p13 bra 	$L__BB12_326;
	setp.ne.s32 	%p14, %r2, 0;
	@%p14 bra 	$L__BB12_214;
	cvt.u32.u64 	%r159, %rd212;
	shl.b64 	%rd384, %rd5, 2;
	add.s64 	%rd383, %rd2, %rd384;
	// begin inline asm
	ld.global.nc.u32 %r1996, [%rd383];
	// end inline asm
	mov.u32 	%r161, %tid.x;
	and.b32  	%r901, %r161, 31;
	and.b32  	%r902, %r161, 992;
	mul.lo.s32 	%r903, %r902, 9;
	or.b32  	%r162, %r903, %r901;
	setp.ge.s32 	%p160, %r162, %r159;
	shl.b32 	%r904, %r162, 2;
	cvt.u64.u32 	%rd385, %r904;
	add.s64 	%rd107, %rd383, %rd385;
	mov.u32 	%r1988, %r1996;
	@%p160 bra 	$L__BB12_146;
	// begin inline asm
	ld.global.nc.u32 %r1988, [%rd107];
	// end inline asm
$L__BB12_146:
	add.s32 	%r906, %r162, 32;
	setp.ge.s32 	%p161, %r906, %r159;
	mov.u32 	%r1989, %r1996;
	@%p161 bra 	$L__BB12_148;
	add.s64 	%rd387, %rd107, 128;
	// begin inline asm
	ld.global.nc.u32 %r1989, [%rd387];
	// end inline asm
$L__BB12_148:
	add.s32 	%r908, %r162, 64;
	setp.ge.s32 	%p162, %r908, %r159;
	mov.u32 	%r1990, %r1996;
	@%p162 bra 	$L__BB12_150;
	add.s64 	%rd388, %rd107, 256;
	// begin inline asm
	ld.global.nc.u32 %r1990, [%rd388];
	// end inline asm
$L__BB12_150:
	add.s32 	%r910, %r162, 96;
	setp.ge.s32 	%p163, %r910, %r159;
	mov.u32 	%r1991, %r1996;
	@%p163 bra 	$L__BB12_152;
	add.s64 	%rd389, %rd107, 384;
	// begin inline asm
	ld.global.nc.u32 %r1991, [%rd389];
	// end inline asm
$L__BB12_152:
	add.s32 	%r912, %r162, 128;
	setp.ge.s32 	%p164, %r912, %r159;
	mov.u32 	%r1992, %r1996;
	@%p164 bra 	$L__BB12_154;
	add.s64 	%rd390, %rd107, 512;
	// begin inline asm
	ld.global.nc.u32 %r1992, [%rd390];
	// end inline asm
$L__BB12_154:
	add.s32 	%r914, %r162, 160;
	setp.ge.s32 	%p165, %r914, %r159;
	mov.u32 	%r1993, %r1996;
	@%p165 bra 	$L__BB12_156;
	add.s64 	%rd391, %rd107, 640;
	// begin inline asm
	ld.global.nc.u32 %r1993, [%rd391];
	// end inline asm
$L__BB12_156:
	add.s32 	%r916, %r162, 192;
	setp.ge.s32 	%p166, %r916, %r159;
	mov.u32 	%r1994, %r1996;
	@%p166 bra 	$L__BB12_158;
	add.s64 	%rd392, %rd107, 768;
	// begin inline asm
	ld.global.nc.u32 %r1994, [%rd392];
	// end inline asm
$L__BB12_158:
	add.s32 	%r918, %r162, 224;
	setp.ge.s32 	%p167, %r918, %r159;
	mov.u32 	%r1995, %r1996;
	@%p167 bra 	$L__BB12_160;
	add.s64 	%rd393, %rd107, 896;
	// begin inline asm
	ld.global.nc.u32 %r1995, [%rd393];
	// end inline asm
$L__BB12_160:
	add.s32 	%r920, %r162, 256;
	setp.ge.s32 	%p168, %r920, %r159;
	@%p168 bra 	$L__BB12_162;
	add.s64 	%rd394, %rd107, 1024;
	// begin inline asm
	ld.global.nc.u32 %r1996, [%rd394];
	// end inline asm
$L__BB12_162:
	// begin inline asm
	mov.u32 %r922, %laneid;
	// end inline asm
	shr.u32 	%r182, %r161, 5;
	mad.lo.s32 	%r924, %r182, 288, %r922;
	shl.b32 	%r925, %r924, 2;
	mov.u32 	%r926, _ZN6thrust24THRUST_300001_SM_1000_NS8cuda_cub4core6detail5shmemE;
	add.s32 	%r927, %r926, %r925;
	st.shared.u32 	[%r927], %r1988;
	st.shared.u32 	[%r927+128], %r1989;
	st.shared.u32 	[%r927+256], %r1990;
	st.shared.u32 	[%r927+384], %r1991;
	st.shared.u32 	[%r927+512], %r1992;
	st.shared.u32 	[%r927+640], %r1993;
	st.shared.u32 	[%r927+768], %r1994;
	st.shared.u32 	[%r927+896], %r1995;
	st.shared.u32 	[%r927+1024], %r1996;
	bar.warp.sync 	-1;
	shl.b32 	%r928, %r922, 5;
	add.s32 	%r929, %r927, %r928;
	ld.shared.u32 	%r183, [%r929];
	ld.shared.u32 	%r184, [%r929+4];
	ld.shared.u32 	%r185, [%r929+8];
	ld.shared.u32 	%r186, [%r929+12];
	ld.shared.u32 	%r187, [%r929+16];
	ld.shared.u32 	%r188, [%r929+20];
	ld.shared.u32 	%r189, [%r929+24];
	ld.shared.u32 	%r190, [%r929+28];
	ld.shared.u32 	%r191, [%r929+32];
	bar.sync 	0;
	st.shared.u32 	[%r927], %r1;
	st.shared.u32 	[%r927+128], %r1;
	st.shared.u32 	[%r927+256], %r1;
	st.shared.u32 	[%r927+384], %r1;
	st.shared.u32 	[%r927+512], %r1;
	st.shared.u32 	[%r927+640], %r1;
	st.shared.u32 	[%r927+768], %r1;
	st.shared.u32 	[%r927+896], %r1;
	st.shared.u32 	[%r927+1024], %r1;
	bar.warp.sync 	-1;
	ld.shared.u32 	%r192, [%r929];
	ld.shared.u32 	%r193, [%r929+4];
	ld.shared.u32 	%r194, [%r929+8];
	ld.shared.u32 	%r195, [%r929+12];
	ld.shared.u32 	%r196, [%r929+16];
	ld.shared.u32 	%r197, [%r929+20];
	ld.shared.u32 	%r198, [%r929+24];
	ld.shared.u32 	%r199, [%r929+28];
	ld.shared.u32 	%r200, [%r929+32];
	bar.sync 	0;
	shl.b32 	%r930, %r161, 2;
	add.s32 	%r931, %r926, %r930;
	add.s32 	%r201, %r931, 1240;
	st.shared.u32 	[%r931+1240], %r191;
	bar.sync 	0;
	setp.eq.s32 	%p169, %r161, 0;
	mov.b64 	%rd770, 1;
	@%p169 bra 	$L__BB12_164;
	ld.shared.u32 	%r1997, [%r201+-4];
	setp.ne.s32 	%p170, %r1997, %r183;
	selp.u64 	%rd770, 1, 0, %p170;
$L__BB12_164:
	setp.eq.s32 	%p171, %r161, 0;
	setp.ne.s32 	%p172, %r183, %r184;
	setp.ne.s32 	%p173, %r184, %r185;
	setp.ne.s32 	%p174, %r185, %r186;
	setp.ne.s32 	%p175, %r186, %r187;
	setp.ne.s32 	%p176, %r187, %r188;
	setp.ne.s32 	%p177, %r188, %r189;
	setp.ne.s32 	%p178, %r189, %r190;
	setp.ne.s32 	%p179, %r190, %r191;
	mul.lo.s32 	%r1052, %r161, 9;
	cvt.u64.u32 	%rd396, %r1052;
	setp.eq.s64 	%p180, %rd6, %rd396;
	selp.u64 	%rd397, 1, 0, %p180;
	selp.b64 	%rd398, %rd397, %rd770, %p180;
	selp.b64 	%rd110, %rd397, %rd398, %p171;
	add.s32 	%r1053, %r1052, 1;
	cvt.u64.u32 	%rd399, %r1053;
	setp.eq.s64 	%p181, %rd6, %rd399;
	or.pred  	%p1, %p181, %p172;
	selp.u64 	%rd400, 1, 0, %p1;
	add.s32 	%r1054, %r1052, 2;
	cvt.u64.u32 	%rd401, %r1054;
	setp.eq.s64 	%p182, %rd6, %rd401;
	or.pred  	%p2, %p182, %p173;
	selp.u64 	%rd402, 1, 0, %p2;
	add.s32 	%r1055, %r1052, 3;
	cvt.u64.u32 	%rd403, %r1055;
	setp.eq.s64 	%p183, %rd6, %rd403;
	or.pred  	%p3, %p183, %p174;
	selp.u64 	%rd404, 1, 0, %p3;
	add.s32 	%r1056, %r1052, 4;
	cvt.u64.u32 	%rd405, %r1056;
	setp.eq.s64 	%p184, %rd6, %rd405;
	or.pred  	%p4, %p184, %p175;
	selp.u64 	%rd406, 1, 0, %p4;
	add.s32 	%r1057, %r1052, 5;
	cvt.u64.u32 	%rd407, %r1057;
	setp.eq.s64 	%p185, %rd6, %rd407;
	or.pred  	%p186, %p185, %p176;
	selp.u64 	%rd408, 1, 0, %p186;
	add.s32 	%r1058, %r1052, 6;
	cvt.u64.u32 	%rd409, %r1058;
	setp.eq.s64 	%p187, %rd6, %rd409;
	or.pred  	%p188, %p187, %p177;
	selp.u64 	%rd410, 1, 0, %p188;
	add.s32 	%r1059, %r1052, 7;
	cvt.u64.u32 	%rd411, %r1059;
	setp.eq.s64 	%p189, %rd6, %rd411;
	or.pred  	%p5, %p189, %p178;
	selp.u64 	%rd412, 1, 0, %p5;
	add.s32 	%r1060, %r1052, 8;
	cvt.u64.u32 	%rd413, %r1060;
	setp.eq.s64 	%p190, %rd6, %rd413;
	or.pred  	%p191, %p190, %p179;
	selp.u64 	%rd414, 1, 0, %p191;
	add.s64 	%rd111, %rd110, %rd400;
	selp.b32 	%r1061, 0, %r192, %p1;
	add.s32 	%r1062, %r193, %r1061;
	add.s64 	%rd112, %rd111, %rd402;
	selp.b32 	%r1063, 0, %r1062, %p2;
	add.s32 	%r1064, %r194, %r1063;
	add.s64 	%rd113, %rd112, %rd404;
	selp.b32 	%r1065, 0, %r1064, %p3;
	add.s32 	%r1066, %r195, %r1065;
	add.s64 	%rd114, %rd113, %rd406;
	selp.b32 	%r1067, 0, %r1066, %p4;
	add.s32 	%r1068, %r196, %r1067;
	add.s64 	%rd115, %rd114, %rd408;
	selp.b32 	%r1069, 0, %r1068, %p186;
	add.s32 	%r1070, %r197, %r1069;
	add.s64 	%rd116, %rd115, %rd410;
	selp.b32 	%r1071, 0, %r1070, %p188;
	add.s32 	%r1072, %r198, %r1071;
	add.s64 	%rd117, %rd116, %rd412;
	selp.b32 	%r1073, 0, %r1072, %p5;
	add.s32 	%r1074, %r199, %r1073;
	add.s64 	%rd415, %rd117, %rd414;
	mov.b64 	{%r933, %r938}, %rd415;
	selp.b32 	%r1075, 0, %r1074, %p191;
	add.s32 	%r943, %r200, %r1075;
	mov.b32 	%r1049, 1;
	mov.b32 	%r1050, 0;
	mov.b32 	%r1051, -1;
	// begin inline asm
	shfl.sync.up.b32 %r932, %r933, %r1049, %r1050, %r1051;
	// end inline asm
	// begin inline asm
	shfl.sync.up.b32 %r937, %r938, %r1049, %r1050, %r1051;
	// end inline asm
	mov.b64 	%rd416, {%r932, %r937};
	// begin inline asm
	shfl.sync.up.b32 %r942, %r943, %r1049, %r1050, %r1051;
	// end inline asm
	// begin inline asm
	shfl.sync.up.b32 %r947, %r948, %r1049, %r1050, %r1051;
	// end inline asm
	setp.eq.s64 	%p192, %rd415, 0;
	selp.b32 	%r1076, %r942, 0, %p192;
	setp.lt.s32 	%p193, %r922, 1;
	selp.b64 	%rd417, 0, %rd416, %p193;
	add.s64 	%rd418, %rd417, %rd415;
	mov.b64 	{%r953, %r958}, %rd418;
	selp.b32 	%r1077, 0, %r1076, %p193;
	add.s32 	%r963, %r1077, %r943;
	mov.b32 	%r969, 2;
	// begin inline asm
	shfl.sync.up.b32 %r952, %r953, %r969, %r1050, %r1051;
	// end inline asm
	// begin inline asm
	shfl.sync.up.b32 %r957, %r958, %r969, %r1050, %r1051;
	// end inline asm
	mov.b64 	%rd419, {%r952, %r957};
	// begin inline asm
	shfl.sync.up.b32 %r962, %r963, %r969, %r1050, %r1051;
	// end inline asm
	// begin inline asm
	shfl.sync.up.b32 %r967, %r968, %r969, %r1050, %r1051;
	// end inline asm
	setp.eq.s64 	%p194, %rd418, 0;
	selp.b32 	%r1078, %r962, 0, %p194;
	setp.lt.s32 	%p195, %r922, 2;
	selp.b64 	%rd420, 0, %rd419, %p195;
	add.s64 	%rd421, %rd420, %rd418;
	mov.b64 	{%r973, %r978}, %rd421;
	selp.b32 	%r1079, 0, %r1078, %p195;
	add.s32 	%r983, %r1079, %r963;
	mov.b32 	%r989, 4;
	// begin inline asm
	shfl.sync.up.b32 %r972, %r973, %r989, %r1050, %r1051;
	// end inline asm
	// begin inline asm
	shfl.sync.up.b32 %r977, %r978, %r989, %r1050, %r1051;
	// end inline asm
	mov.b64 	%rd422, {%r972, %r977};
	// begin inline asm
	shfl.sync.up.b32 %r982, %r983, %r989, %r1050, %r1051;
	// end inline asm
	// begin inline asm
	shfl.sync.up.b32 %r987, %r988, %r989, %r1050, %r1051;
	// end inline asm
	setp.eq.s64 	%p196, %rd421, 0;
	selp.b32 	%r1080, %r982, 0, %p196;
	setp.lt.s32 	%p197, %r922, 4;
	selp.b64 	%rd423, 0, %rd422, %p197;
	add.s64 	%rd424, %rd423, %rd421;
	mov.b64 	{%r993, %r998}, %rd424;
	selp.b32 	%r1081, 0, %r1080, %p197;
	add.s32 	%r1003, %r1081, %r983;
	mov.b32 	%r1009, 8;
	// begin inline asm
	shfl.sync.up.b32 %r992, %r993, %r1009, %r1050, %r1051;
	// end inline asm
	// begin inline asm
	shfl.sync.up.b32 %r997, %r998, %r1009, %r1050, %r1051;
	// end inline asm
	mov.b64 	%rd425, {%r992, %r997};
	// begin inline asm
	shfl.sync.up.b32 %r1002, %r1003, %r1009, %r1050, %r1051;
	// end inline asm
	// begin inline asm
	shfl.sync.up.b32 %r1007, %r1008, %r1009, %r1050, %r1051;
	// end inline asm
	setp.eq.s64 	%p198, %rd424, 0;
	selp.b32 	%r1082, %r1002, 0, %p198;
	setp.lt.s32 	%p199, %r922, 8;
	selp.b64 	%rd426, 0, %rd425, %p199;
	add.s64 	%rd427, %rd426, %rd424;
	mov.b64 	{%r1013, %r1018}, %rd427;
	selp.b32 	%r1083, 0, %r1082, %p199;
	add.s32 	%r1023, %r1083, %r1003;
	mov.b32 	%r1029, 16;
	// begin inline asm
	shfl.sync.up.b32 %r1012, %r1013, %r1029, %r1050, %r1051;
	// end inline asm
	// begin inline asm
	shfl.sync.up.b32 %r1017, %r1018, %r1029, %r1050, %r1051;
	// end inline asm
	mov.b64 	%rd428, {%r1012, %r1017};
	// begin inline asm
	shfl.sync.up.b32 %r1022, %r1023, %r1029, %r1050, %r1051;
	// end inline asm
	// begin inline asm
	shfl.sync.up.b32 %r1027, %r1028, %r1029, %r1050, %r1051;
	// end inline asm
	setp.eq.s64 	%p200, %rd427, 0;
	selp.b32 	%r1084, %r1022, 0, %p200;
	setp.lt.s32 	%p201, %r922, 16;
	selp.b64 	%rd429, 0, %rd428, %p201;
	add.s64 	%rd118, %rd429, %rd427;
	mov.b64 	{%r1033, %r1038}, %rd118;
	selp.b32 	%r1085, 0, %r1084, %p201;
	add.s32 	%r1043, %r1085, %r1023;
	// begin inline asm
	shfl.sync.up.b32 %r1032, %r1033, %r1049, %r1050, %r1051;
	// end inline asm
	// begin inline asm
	shfl.sync.up.b32 %r1037, %r1038, %r1049, %r1050, %r1051;
	// end inline asm
	// begin inline asm
	shfl.sync.up.b32 %r1042, %r1043, %r1049, %r1050, %r1051;
	// end inline asm
	// begin inline asm
	shfl.sync.up.b32 %r1047, %r1048, %r1049, %r1050, %r1051;
	// end inline asm
	setp.ne.s32 	%p202, %r922, 31;
	@%p202 bra 	$L__BB12_166;
	shl.b32 	%r1086, %r182, 4;
	mov.u32 	%r1087, _ZN6thrust24THRUST_300001_SM_1000_NS8cuda_cub4core6detail5shmemE;
	add.s32 	%r1088, %r1087, %r1086;
	st.shared.u64 	[%r1088], %rd118;
	st.shared.u32 	[%r1088+8], %r1043;
$L__BB12_166:
	mov.b64 	%rd430, {%r1032, %r1037};
	bar.sync 	0;
	ld.shared.u64 	%rd431, [_ZN6thrust24THRUST_300001_SM_1000_NS8cuda_cub4core6detail5shmemE];
	ld.shared.u32 	%r1089, [_ZN6thrust24THRUST_300001_SM_1000_NS8cuda_cub4core6detail5shmemE+8];
	ld.shared.u64 	%rd432, [_ZN6thrust24THRUST_300001_SM_1000_NS8cuda_cub4core6detail5shmemE+16];
	ld.shared.u32 	%r1090, [_ZN6thrust24THRUST_300001_SM_1000_NS8cuda_cub4core6detail5shmemE+24];
	add.s64 	%rd433, %rd432, %rd431;
	setp.eq.s64 	%p203, %rd432, 0;
	selp.b32 	%r1091, %r1089, 0, %p203;
	add.s32 	%r1092, %r1091, %r1090;
	setp.eq.s32 	%p204, %r182, 2;
	selp.b64 	%rd434, %rd433, %rd431, %p204;
	selp.b32 	%r1093, %r1092, %r1089, %p204;
	ld.shared.u64 	%rd435, [_ZN6thrust24THRUST_300001_SM_1000_NS8cuda_cub4core6detail5shmemE+32];
	ld.shared.u32 	%r1094, [_ZN6thrust24THRUST_300001_SM_1000_NS8cuda_cub4core6detail5shmemE+40];
	add.s64 	%rd436, %rd435, %rd433;
	setp.eq.s64 	%p205, %rd435, 0;
	selp.b32 	%r1095, %r1092, 0, %p205;
	add.s32 	%r1096, %r1095, %r1094;
	setp.eq.s32 	%p206, %r182, 3;
	selp.b64 	%rd437, %rd436, %rd434, %p206;
	selp.b32 	%r1097, %r1096, %r1093, %p206;
	ld.shared.u64 	%rd438, [_ZN6thrust24THRUST_300001_SM_1000_NS8cuda_cub4core6detail5shmemE+48];
	ld.shared.u32 	%r1098, [_ZN6thrust24THRUST_300001_SM_1000_NS8cuda_cub4core6detail5shmemE+56];
	add.s64 	%rd439, %rd438, %rd436;
	setp.eq.s64 	%p207, %rd438, 0;
	selp.b32 	%r1099, %r1096, 0, %p207;
	add.s32 	%r1100, %r1099, %r1098;
	setp.eq.s32 	%p208, %r182, 4;
	selp.b64 	%rd440, %rd439, %rd437, %p208;
	selp.b32 	%r1101, %r1100, %r1097, %p208;
	ld.shared.u64 	%rd441, [_ZN6thrust24THRUST_300001_SM_1000_NS8cuda_cub4core6detail5shmemE+64];
	ld.shared.u32 	%r1102, [_ZN6thrust24THRUST_300001_SM_1000_NS8cuda_cub4core6detail5shmemE+72];
	add.s64 	%rd442, %rd441, %rd439;
	setp.eq.s64 	%p209, %rd441, 0;
	selp.b32 	%r1103, %r1100, 0, %p209;
	add.s32 	%r1104, %r1103, %r1102;
	setp.eq.s32 	%p210, %r182, 5;
	selp.b64 	%rd443, %rd442, %rd440, %p210;
	selp.b32 	%r1105, %r1104, %r1101, %p210;
	ld.shared.u64 	%rd444, [_ZN6thrust24THRUST_300001_SM_1000_NS8cuda_cub4core6detail5shmemE+80];
	ld.shared.u32 	%r1106, [_ZN6thrust24THRUST_300001_SM_1000_NS8cuda_cub4core6detail5shmemE+88];
	add.s64 	%rd445, %rd444, %rd442;
	setp.eq.s64 	%p211, %rd444, 0;
	selp.b32 	%r1107, %r1104, 0, %p211;
	add.s32 	%r1108, %r1107, %r1106;
	setp.eq.s32 	%p212, %r182, 6;
	selp.b64 	%rd446, %rd445, %rd443, %p212;
	selp.b32 	%r1109, %r1108, %r1105, %p212;
	ld.shared.u64 	%rd447, [_ZN6thrust24THRUST_300001_SM_1000_NS8cuda_cub4core6detail5shmemE+96];
	ld.shared.u32 	%r1110, [_ZN6thrust24THRUST_300001_SM_1000_NS8cuda_cub4core6detail5shmemE+104];
	add.s64 	%rd448, %rd447, %rd445;
	setp.eq.s64 	%p213, %rd447, 0;
	selp.b32 	%r1111, %r1108, 0, %p213;
	add.s32 	%r1112, %r1111, %r1110;
	setp.eq.s32 	%p214, %r182, 7;
	selp.b64 	%rd449, %rd448, %rd446, %p214;
	selp.b32 	%r1113, %r1112, %r1109, %p214;
	ld.shared.u64 	%rd450, [_ZN6thrust24THRUST_300001_SM_1000_NS8cuda_cub4core6detail5shmemE+112];
	ld.shared.u32 	%r1114, [_ZN6thrust24THRUST_300001_SM_1000_NS8cuda_cub4core6detail5shmemE+120];
	add.s64 	%rd776, %rd450, %rd448;
	setp.eq.s64 	%p215, %rd450, 0;
	selp.b32 	%r1115, %r1112, 0, %p215;
	add.s32 	%r208, %r1115, %r1114;
	setp.lt.u32 	%p216, %r161, 32;
	selp.b64 	%rd451, 0, %rd449, %p216;
	selp.b32 	%r1116, 0, %r1113, %p216;
	setp.eq.s64 	%p217, %rd430, 0;
	selp.b32 	%r1117, %r1116, 0, %p217;
	add.s32 	%r1118, %r1117, %r1042;
	setp.eq.s32 	%p218, %r922, 0;
	selp.b64 	%rd452, 0, %rd430, %p218;
	add.s64 	%rd120, %rd451, %rd452;
	selp.b32 	%r209, %r1116, %r1118, %p218;
	add.s64 	%rd121, %rd120, %rd110;
	setp.eq.s64 	%p219, %rd110, 0;
	selp.b32 	%r1119, %r209, 0, %p219;
	add.s32 	%r210, %r1119, %r192;
	add.s64 	%rd122, %rd111, %rd120;
	selp.b32 	%r1120, 0, %r210, %p1;
	add.s32 	%r211, %r193, %r1120;
	add.s64 	%rd123, %rd112, %rd120;
	selp.b32 	%r1121, 0, %r211, %p2;
	add.s32 	%r212, %r194, %r1121;
	add.s64 	%rd124, %rd113, %rd120;
	selp.b32 	%r1122, 0, %r212, %p3;
	add.s32 	%r213, %r195, %r1122;
	add.s64 	%rd125, %rd114, %rd120;
	selp.b32 	%r1123, 0, %r213, %p4;
	add.s32 	%r214, %r196, %r1123;
	add.s64 	%rd126, %rd115, %rd120;
	mul.lo.s32 	%r1124, %r161, 9;
	add.s32 	%r1125, %r1124, 5;
	cvt.u64.u32 	%rd453, %r1125;
	setp.eq.s64 	%p220, %rd6, %rd453;
	setp.ne.s32 	%p221, %r187, %r188;
	selp.b32 	%r1126, 0, %r214, %p221;
	selp.b32 	%r1127, 0, %r1126, %p220;
	add.s32 	%r215, %r197, %r1127;
	add.s64 	%rd127, %rd116, %rd120;
	add.s32 	%r1128, %r1124, 6;
	cvt.u64.u32 	%rd454, %r1128;
	setp.eq.s64 	%p222, %rd6, %rd454;
	setp.ne.s32 	%p223, %r188, %r189;
	selp.b32 	%r1129, 0, %r215, %p223;
	selp.b32 	%r1130, 0, %r1129, %p222;
	add.s32 	%r216, %r198, %r1130;
	add.s64 	%rd128, %rd117, %rd120;
	selp.b32 	%r1131, 0, %r216, %p5;
	add.s32 	%r217, %r199, %r1131;
	setp.lt.s64 	%p224, %rd776, 257;
	@%p224 bra 	$L__BB12_192;
	bar.sync 	0;
	@%p219 bra 	$L__BB12_169;
	cvt.u32.u64 	%r1135, %rd120;
	shl.b32 	%r1136, %r1135, 3;
	mov.u32 	%r1137, _ZN6thrust24THRUST_300001_SM_1000_NS8cuda_cub4core6detail5shmemE;
	add.s32 	%r1138, %r1137, %r1136;
	st.shared.v2.u32 	[%r1138], {%r1997, %r209};
$L__BB12_169:
	not.pred 	%p241, %p1;
	@%p241 bra 	$L__BB12_171;
	cvt.u32.u64 	%r1139, %rd121;
	shl.b32 	%r1140, %r1139, 3;
	mov.u32 	%r1141, _ZN6thrust24THRUST_300001_SM_1000_NS8cuda_cub4core6detail5shmemE;
	add.s32 	%r1142, %r1141, %r1140;
	st.shared.v2.u32 	[%r1142], {%r183, %r210};
$L__BB12_171:
	not.pred 	%p242, %p2;
	@%p242 bra 	$L__BB12_173;
	cvt.u32.u64 	%r1143, %rd122;
	shl.b32 	%r1144, %r1143, 3;
	mov.u32 	%r1145, _ZN6thrust24THRUST_300001_SM_1000_NS8cuda_cub4core6detail5shmemE;
	add.s32 	%r1146, %r1145, %r1144;
	st.shared.v2.u32 	[%r1146], {%r184, %r211};
$L__BB12_173:
	not.pred 	%p243, %p3;
	@%p243 bra 	$L__BB12_175;
	cvt.u32.u64 	%r1147, %rd123;
	shl.b32 	%r1148, %r1147, 3;
	mov.u32 	%r1149, _ZN6thrust24THRUST_300001_SM_1000_NS8cuda_cub4core6detail5shmemE;
	add.s32 	%r1150, %r1149, %r1148;
	st.shared.v2.u32 	[%r1150], {%r185, %r212};
$L__BB12_175:
	not.pred 	%p244, %p4;
	@%p244 bra 	$L__BB12_177;
	cvt.u32.u64 	%r1151, %rd124;
	shl.b32 	%r1152, %r1151, 3;
	mov.u32 	%r1153, _ZN6thrust24THRUST_300001_SM_1000_NS8cuda_cub4core6detail5shmemE;
	add.s32 	%r1154, %r1153, %r1152;
	st.shared.v2.u32 	[%r1154], {%r186, %r213};
$L__BB12_177:
	mad.lo.s32 	%r1155, %r161, 9, 5;
	cvt.u64.u32 	%rd485, %r1155;
	setp.ne.s64 	%p245, %rd6, %rd485;
	setp.eq.s32 	%p246, %r187, %r188;
	and.pred  	%p247, %p245, %p246;
	@%p247 bra 	$L__BB12_179;
	cvt.u32.u64 	%r1156, %rd125;
	shl.b32 	%r1157, %r1156, 3;
	mov.u32 	%r1158, _ZN6thrust24THRUST_300001_SM_1000_NS8cuda_cub4core6detail5shmemE;
	add.s32 	%r1159, %r1158, %r1157;
	st.shared.v2.u32 	[%r1159], {%r187, %r214};
$L__BB12_179:
	mad.lo.s32 	%r1160, %r161, 9, 6;
	cvt.u64.u32 	%rd486, %r1160;
	setp.ne.s64 	%p248, %rd6, %rd486;
	setp.eq.s32 	%p249, %r188, %r189;
	and.pred  	%p250, %p248, %p249;
	@%p250 bra 	$L__BB12_181;
	cvt.u32.u64 	%r1161, %rd126;
	shl.b32 	%r1162, %r1161, 3;
	mov.u32 	%r1163, _ZN6thrust24THRUST_300001_SM_1000_NS8cuda_cub4core6detail5shmemE;
	add.s32 	%r1164, %r1163, %r1162;
	st.shared.v2.u32 	[%r1164], {%r188, %r215};
$L__BB12_181:
	not.pred 	%p251, %p5;
	@%p251 bra 	$L__BB12_183;
	cvt.u32.u64 	%r1165, %rd127;
	shl.b32 	%r1166, %r1165, 3;
	mov.u32 	%r1167, _ZN6thrust24THRUST_300001_SM_1000_NS8cuda_cub4core6detail5shmemE;
	add.s32 	%r1168, %r1167, %r1166;
	st.shared.v2.u32 	[%r1168], {%r189, %r216};
$L__BB12_183:
	mad.lo.s32 	%r1169, %r161, 9, 8;
	cvt.u64.u32 	%rd487, %r1169;
	setp.ne.s64 	%p252, %rd6, %rd487;
	setp.eq.s32 	%p253, %r190, %r191;
	and.pred  	%p254, %p252, %p253;
	@%p254 bra 	$L__BB12_185;
	cvt.u32.u64 	%r1170, %rd128;
	shl.b32 	%r1171, %r1170, 3;
	mov.u32 	%r1172, _ZN6thrust24THRUST_300001_SM_1000_NS8cuda_cub4core6detail5shmemE;
	add.s32 	%r1173, %r1172, %r1171;
	st.shared.v2.u32 	[%r1173], {%r190, %r217};
$L__BB12_185:
	bar.sync 	0;
	cvt.u64.u32 	%rd775, %r161;
	setp.le.u64 	%p255, %rd776, %rd775;
	@%p255 bra 	$L__BB12_210;
	not.b64 	%rd488, %rd775;
	add.s64 	%rd130, %rd776, %rd488;
	shr.u64 	%rd489, %rd130, 8;
	add.s64 	%rd490, %rd489, 1;
	and.b64  	%rd771, %rd490, 3;
	and.b64  	%rd491, %rd130, 768;
	setp.eq.s64 	%p256, %rd491, 768;
	@%p256 bra 	$L__BB12_189;
	shl.b64 	%rd492, %rd775, 2;
	add.s64 	%rd773, %rd4, %rd492;
	add.s64 	%rd772, %rd3, %rd492;
	shl.b32 	%r1174, %r161, 3;
	mov.u32 	%r1175, _ZN6thrust24THRUST_300001_SM_1000_NS8cuda_cub4core6detail5shmemE;
	add.s32 	%r1998, %r1175, %r1174;
	shl.b64 	%rd493, %rd771, 8;
	add.s64 	%rd775, %rd493, %rd775;
$L__BB12_188:
	.pragma "nounroll";
	ld.shared.v2.u32 	{%r1176, %r1177}, [%r1998];
	st.global.u32 	[%rd772], %r1176;
	st.global.u32 	[%rd773], %r1177;
	add.s64 	%rd773, %rd773, 1024;
	add.s64 	%rd772, %rd772, 1024;
	add.s32 	%r1998, %r1998, 2048;
	add.s64 	%rd771, %rd771, -1;
	setp.ne.s64 	%p257, %rd771, 0;
	@%p257 bra 	$L__BB12_188;
$L__BB12_189:
	setp.lt.u64 	%p258, %rd130, 768;
	@%p258 bra 	$L__BB12_210;
	mov.u32 	%r1180, _ZN6thrust24THRUST_300001_SM_1000_NS8cuda_cub4core6detail5shmemE;
$L__BB12_191:
	cvt.u32.u64 	%r1178, %rd775;
	shl.b32 	%r1179, %r1178, 3;
	add.s32 	%r1181, %r1180, %r1179;
	ld.shared.v2.u32 	{%r1182, %r1183}, [%r1181];
	shl.b64 	%rd494, %rd775, 2;
	add.s64 	%rd495, %rd3, %rd494;
	st.global.u32 	[%rd495], %r1182;
	add.s64 	%rd496, %rd4, %rd494;
	st.global.u32 	[%rd496], %r1183;
	ld.shared.v2.u32 	{%r1184, %r1185}, [%r1181+2048];
	and.b64  	%rd497, %rd494, 17179869180;
	add.s64 	%rd498, %rd3, %rd497;
	st.global.u32 	[%rd498+1024], %r1184;
	add.s64 	%rd499, %rd4, %rd497;
	st.global.u32 	[%rd499+1024], %r1185;
	ld.shared.v2.u32 	{%r1186, %r1187}, [%r1181+4096];
	st.global.u32 	[%rd498+2048], %r1186;
	st.global.u32 	[%rd499+2048], %r1187;
	ld.shared.v2.u32 	{%r1188, %r1189}, [%r1181+6144];
	st.global.u32 	[%rd498+3072], %r1188;
	st.global.u32 	[%rd499+3072], %r1189;
	add.s64 	%rd500, %rd775, 1024;
	and.b64  	%rd775, %rd500, 4294967295;
	setp.gt.u64 	%p259, %rd776, %rd775;
	@%p259 bra 	$L__BB12_191;
	bra.uni 	$L__BB12_210;
$L__BB12_192:
	@%p219 bra 	$L__BB12_194;
	shl.b64 	%rd455, %rd120, 2;
	add.s64 	%rd456, %rd3, %rd455;
	st.global.u32 	[%rd456], %r1997;
	add.s64 	%rd457, %rd4, %rd455;
	st.global.u32 	[%rd457], %r209;
$L__BB12_194:
	not.pred 	%p226, %p1;
	@%p226 bra 	$L__BB12_196;
	shl.b64 	%rd458, %rd121, 2;
	add.s64 	%rd459, %rd3, %rd458;
	st.global.u32 	[%rd459], %r183;
	add.s64 	%rd460, %rd4, %rd458;
	st.global.u32 	[%rd460], %r210;
$L__BB12_196:
	not.pred 	%p227, %p2;
	@%p227 bra 	$L__BB12_198;
	shl.b64 	%rd461, %rd122, 2;
	add.s64 	%rd462, %rd3, %rd461;
	st.global.u32 	[%rd462], %r184;
	add.s64 	%rd463, %rd4, %rd461;
	st.global.u32 	[%rd463], %r211;
$L__BB12_198:
	not.pred 	%p228, %p3;
	@%p228 bra 	$L__BB12_200;
	shl.b64 	%rd464, %rd123, 2;
	add.s64 	%rd465, %rd3, %rd464;
	st.global.u32 	[%rd465], %r185;
	add.s64 	%rd466, %rd4, %rd464;
	st.global.u32 	[%rd466], %r212;
$L__BB12_200:
	not.pred 	%p229, %p4;
	@%p229 bra 	$L__BB12_202;
	shl.b64 	%rd467, %rd124, 2;
	add.s64 	%rd468, %rd3, %rd467;
	st.global.u32 	[%rd468], %r186;
	add.s64 	%rd469, %rd4, %rd467;
	st.global.u32 	[%rd469], %r213;
$L__BB12_202:
	mad.lo.s32 	%r1132, %r161, 9, 5;
	cvt.u64.u32 	%rd470, %r1132;
	setp.ne.s64 	%p230, %rd6, %rd470;
	setp.eq.s32 	%p231, %r187, %r188;
	and.pred  	%p232, %p230, %p231;
	@%p232 bra 	$L__BB12_204;
	shl.b64 	%rd471, %rd125, 2;
	add.s64 	%rd472, %rd3, %rd471;
	st.global.u32 	[%rd472], %r187;
	add.s64 	%rd473, %rd4, %rd471;
	st.global.u32 	[%rd473], %r214;
$L__BB12_204:
	mad.lo.s32 	%r1133, %r161, 9, 6;
	cvt.u64.u32 	%rd474, %r1133;
	setp.ne.s64 	%p233, %rd6, %rd474;
	setp.eq.s32 	%p234, %r188, %r189;
	and.pred  	%p235, %p233, %p234;
	@%p235 bra 	$L__BB12_206;
	shl.b64 	%rd475, %rd126, 2;
	add.s64 	%rd476, %rd3, %rd475;
	st.global.u32 	[%rd476], %r188;
	add.s64 	%rd477, %rd4, %rd475;
	st.global.u32 	[%rd477], %r215;
$L__BB12_206:
	not.pred 	%p236, %p5;
	@%p236 bra 	$L__BB12_208;
	shl.b64 	%rd478, %rd127, 2;
	add.s64 	%rd479, %rd3, %rd478;
	st.global.u32 	[%rd479], %r189;
	add.s64 	%rd480, %rd4, %rd478;
	st.global.u32 	[%rd480], %r216;
$L__BB12_208:
	mad.lo.s32 	%r1134, %r161, 9, 8;
	cvt.u64.u32 	%rd481, %r1134;
	setp.ne.s64 	%p237, %rd6, %rd481;
	setp.eq.s32 	%p238, %r190, %r191;
	and.pred  	%p239, %p237, %p238;
	@%p239 bra 	$L__BB12_210;
	shl.b64 	%rd482, %rd128, 2;
	add.s64 	%rd483, %rd3, %rd482;
	st.global.u32 	[%rd483], %r190;
	add.s64 	%rd484, %rd4, %rd482;
	st.global.u32 	[%rd484], %r217;
$L__BB12_210:
	setp.ne.s32 	%p260, %r161, 255;
	@%p260 bra 	$L__BB12_326;
	setp.ne.s64 	%p261, %rd6, 2304;
	@%p261 bra 	$L__BB12_213;
	shl.b64 	%rd501, %rd776, 2;
	add.s64 	%rd502, %rd3, %rd501;
	st.global.u32 	[%rd502], %r191;
	add.s64 	%rd503, %rd4, %rd501;
	st.global.u32 	[%rd503], %r208;
	add.s64 	%rd776, %rd776, 1;
$L__BB12_213:
	ld.param.u64 	%rd745, [_ZN6thrust24THRUST_300001_SM_1000_NS8cuda_cub4core6detail13_kernel_agentINS1_15__reduce_by_key16ReduceByKeyAgentINS0_6detail15normal_iteratorINS0_10device_ptrIiEEEENS0_17constant_iteratorIiNS0_11use_defaultESD_EESB_SB_N4cuda3std3__48equal_toIiEENSH_4plusIiEEPllEEJSB_SE_SB_SB_SM_N3cub18CUB_300001_SM_100024ReduceByKeyScanTileStateIilLb1EEESJ_SL_llEEEvDpT0__param_4];
	cvta.to.global.u64 	%rd504, %rd745;
	st.global.u64 	[%rd504], %rd776;
	bra.uni 	$L__BB12_326;
$L__BB12_214:
	cvt.u32.u64 	%r221, %rd6;
	shl.b64 	%rd216, %rd5, 2;
	add.s64 	%rd215, %rd2, %rd216;
	// begin inline asm
	ld.global.nc.u32 %r2007, [%rd215];
	// end inline asm
	mov.u32 	%r223, %tid.x;
	and.b32  	%r358, %r223, 31;
	and.b32  	%r359, %r223, 992;
	mul.lo.s32 	%r360, %r359, 9;
	or.b32  	%r224, %r360, %r358;
	setp.ge.u32 	%p15, %r224, %r221;
	shl.b32 	%r361, %r224, 2;
	cvt.u64.u32 	%rd217, %r361;
	add.s64 	%rd147, %rd215, %rd217;
	mov.u32 	%r1999, %r2007;
	@%p15 bra 	$L__BB12_216;
	// begin inline asm
	ld.global.nc.u32 %r1999, [%rd147];
	// end inline asm
$L__BB12_216:
	add.s32 	%r363, %r224, 32;
	setp.ge.u32 	%p16, %r363, %r221;
	mov.u32 	%r2000, %r2007;
	@%p16 bra 	$L__BB12_218;
	add.s64 	%rd219, %rd147, 128;
	// begin inline asm
	ld.global.nc.u32 %r2000, [%rd219];
	// end inline asm
$L__BB12_218:
	add.s32 	%r365, %r224, 64;
	setp.ge.u32 	%p17, %r365, %r221;
	mov.u32 	%r2001, %r2007;
	@%p17 bra 	$L__BB12_220;
	add.s64 	%rd220, %rd147, 256;
	// begin inline asm
	ld.global.nc.u32 %r2001, [%rd220];
	// end inline asm
$L__BB12_220:
	add.s32 	%r367, %r224, 96;
	setp.ge.u32 	%p18, %r367, %r221;
	mov.u32 	%r2002, %r2007;
	@%p18 bra 	$L__BB12_222;
	add.s64 	%rd221, %rd147, 384;
	// begin inline asm
	ld.global.nc.u32 %r2002, [%rd221];
	// end inline asm
$L__BB12_222:
	add.s32 	%r369, %r224, 128;
	setp.ge.u32 	%p19, %r369, %r221;
	mov.u32 	%r2003, %r2007;
	@%p19 bra 	$L__BB12_224;
	add.s64 	%rd222, %rd147, 512;
	// begin inline asm
	ld.global.nc.u32 %r2003, [%rd222];
	// end inline asm
$L__BB12_224:
	add.s32 	%r371, %r224, 160;
	setp.ge.u32 	%p20, %r371, %r221;
	mov.u32 	%r2004, %r2007;
	@%p20 bra 	$L__BB12_226;
	add.s64 	%rd223, %rd147, 640;
	// begin inline asm
	ld.global.nc.u32 %r2004, [%rd223];
	// end inline asm
$L__BB12_226:
	add.s32 	%r373, %r224, 192;
	setp.ge.u32 	%p21, %r373, %r221;
	mov.u32 	%r2005, %r2007;
	@%p21 bra 	$L__BB12_228;
	add.s64 	%rd224, %rd147, 768;
	// begin inline asm
	ld.global.nc.u32 %r2005, [%rd224];
	// end inline asm
$L__BB12_228:
	add.s32 	%r375, %r224, 224;
	setp.ge.u32 	%p22, %r375, %r221;
	mov.u32 	%r2006, %r2007;
	@%p22 bra 	$L__BB12_230;
	add.s64 	%rd225, %rd147, 896;
	// begin inline asm
	ld.global.nc.u32 %r2006, [%rd225];
	// end inline asm
$L__BB12_230:
	add.s32 	%r377, %r224, 256;
	setp.ge.u32 	%p23, %r377, %r221;
	@%p23 bra 	$L__BB12_232;
	add.s64 	%rd226, %rd147, 1024;
	// begin inline asm
	ld.global.nc.u32 %r2007, [%rd226];
	// end inline asm
$L__BB12_232:
	// begin inline asm
	mov.u32 %r379, %laneid;
	// end inline asm
	shr.u32 	%r244, %r223, 5;
	mad.lo.s32 	%r381, %r244, 288, %r379;
	shl.b32 	%r382, %r381, 2;
	mov.u32 	%r383, _ZN6thrust24THRUST_300001_SM_1000_NS8cuda_cub4core6detail5shmemE;
	add.s32 	%r245, %r383, %r382;
	st.shared.u32 	[%r245], %r1999;
	st.shared.u32 	[%r245+128], %r2000;
	st.shared.u32 	[%r245+256], %r2001;
	st.shared.u32 	[%r245+384], %r2002;
	st.shared.u32 	[%r245+512], %r2003;
	st.shared.u32 	[%r245+640], %r2004;
	st.shared.u32 	[%r245+768], %r2005;
	st.shared.u32 	[%r245+896], %r2006;
	st.shared.u32 	[%r245+1024], %r2007;
	bar.warp.sync 	-1;
	shl.b32 	%r384, %r379, 5;
	add.s32 	%r246, %r245, %r384;
	ld.shared.u32 	%r247, [%r246];
	ld.shared.u32 	%r248, [%r246+4];
	ld.shared.u32 	%r249, [%r246+8];
	ld.shared.u32 	%r250, [%r246+12];
	ld.shared.u32 	%r251, [%r246+16];
	ld.shared.u32 	%r252, [%r246+20];
	ld.shared.u32 	%r253, [%r246+24];
	ld.shared.u32 	%r254, [%r246+28];
	ld.shared.u32 	%r255, [%r246+32];
	setp.ne.s32 	%p24, %r223, 0;
	mov.b32 	%r2009, 0;
	@%p24 bra 	$L__BB12_234;
	add.s64 	%rd227, %rd215, -4;
	// begin inline asm
	ld.global.nc.u32 %r2009, [%rd227];
	// end inline asm
$L__BB12_234:
	setp.eq.s32 	%p25, %r223, 0;
	bar.sync 	0;
	st.shared.u32 	[%r245], %r1;
	st.shared.u32 	[%r245+128], %r1;
	st.shared.u32 	[%r245+256], %r1;
	st.shared.u32 	[%r245+384], %r1;
	st.shared.u32 	[%r245+512], %r1;
	st.shared.u32 	[%r245+640], %r1;
	st.shared.u32 	[%r245+768], %r1;
	st.shared.u32 	[%r245+896], %r1;
	st.shared.u32 	[%r245+1024], %r1;
	bar.warp.sync 	-1;
	ld.shared.u32 	%r258, [%r246];
	ld.shared.u32 	%r259, [%r246+4];
	ld.shared.u32 	%r260, [%r246+8];
	ld.shared.u32 	%r261, [%r246+12];
	ld.shared.u32 	%r262, [%r246+16];
	ld.shared.u32 	%r263, [%r246+20];
	ld.shared.u32 	%r264, [%r246+24];
	ld.shared.u32 	%r265, [%r246+28];
	ld.shared.u32 	%r266, [%r246+32];
	bar.sync 	0;
	shl.b32 	%r386, %r223, 2;
	add.s32 	%r388, %r383, %r386;
	add.s32 	%r267, %r388, 1240;
	st.shared.u32 	[%r388+1240], %r255;
	bar.sync 	0;
	@%p25 bra 	$L__BB12_236;
	ld.shared.u32 	%r2009, [%r267+-4];
$L__BB12_236:
	setp.ne.s32 	%p26, %r2009, %r247;
	setp.ne.s32 	%p27, %r247, %r248;
	setp.ne.s32 	%p28, %r248, %r249;
	setp.ne.s32 	%p29, %r249, %r250;
	setp.ne.s32 	%p30, %r250, %r251;
	setp.ne.s32 	%p31, %r251, %r252;
	setp.ne.s32 	%p32, %r252, %r253;
	setp.ne.s32 	%p33, %r253, %r254;
	setp.ne.s32 	%p34, %r254, %r255;
	mul.lo.s32 	%r509, %r223, 9;
	cvt.u64.u32 	%rd228, %r509;
	setp.eq.s64 	%p35, %rd6, %rd228;
	or.pred  	%p36, %p35, %p26;
	selp.u64 	%rd229, 1, 0, %p36;
	add.s32 	%r510, %r509, 1;
	cvt.u64.u32 	%rd230, %r510;
	setp.eq.s64 	%p37, %rd6, %rd230;
	or.pred  	%p6, %p37, %p27;
	selp.u64 	%rd231, 1, 0, %p6;
	add.s32 	%r511, %r509, 2;
	cvt.u64.u32 	%rd232, %r511;
	setp.eq.s64 	%p38, %rd6, %rd232;
	or.pred  	%p7, %p38, %p28;
	selp.u64 	%rd233, 1, 0, %p7;
	add.s32 	%r512, %r509, 3;
	cvt.u64.u32 	%rd234, %r512;
	setp.eq.s64 	%p39, %rd6, %rd234;
	or.pred  	%p40, %p39, %p29;
	selp.u64 	%rd235, 1, 0, %p40;
	add.s32 	%r513, %r509, 4;
	cvt.u64.u32 	%rd236, %r513;
	setp.eq.s64 	%p41, %rd6, %rd236;
	or.pred  	%p8, %p41, %p30;
	selp.u64 	%rd237, 1, 0, %p8;
	add.s32 	%r514, %r509, 5;
	cvt.u64.u32 	%rd238, %r514;
	setp.eq.s64 	%p42, %rd6, %rd238;
	or.pred  	%p9, %p42, %p31;
	selp.u64 	%rd239, 1, 0, %p9;
	add.s32 	%r515, %r509, 6;
	cvt.u64.u32 	%rd240, %r515;
	setp.eq.s64 	%p43, %rd6, %rd240;
	or.pred  	%p10, %p43, %p32;
	selp.u64 	%rd241, 1, 0, %p10;
	add.s32 	%r516, %r509, 7;
	cvt.u64.u32 	%rd242, %r516;
	setp.eq.s64 	%p44, %rd6, %rd242;
	or.pred  	%p45, %p44, %p33;
	selp.u64 	%rd243, 1, 0, %p45;
	add.s32 	%r517, %r509, 8;
	cvt.u64.u32 	%rd244, %r517;
	setp.eq.s64 	%p46, %rd6, %rd244;
	or.pred  	%p47, %p46, %p34;
	selp.u64 	%rd245, 1, 0, %p47;
	add.s64 	%rd246, %rd231, %rd229;
	selp.b32 	%r518, 0, %r258, %p6;
	add.s32 	%r519, %r259, %r518;
	add.s64 	%rd247, %rd246, %rd233;
	selp.b32 	%r520, 0, %r519, %p7;
	add.s32 	%r521, %r260, %r520;
	add.s64 	%rd248, %rd247, %rd235;
	selp.b32 	%r522, 0, %r521, %p40;
	add.s32 	%r523, %r261, %r522;
	add.s64 	%rd249, %rd248, %rd237;
	selp.b32 	%r524, 0, %r523, %p8;
	add.s32 	%r525, %r262, %r524;
	add.s64 	%rd250, %rd249, %rd239;
	selp.b32 	%r526, 0, %r525, %p9;
	add.s32 	%r527, %r263, %r526;
	add.s64 	%rd251, %rd250, %rd241;
	selp.b32 	%r528, 0, %r527, %p10;
	add.s32 	%r529, %r264, %r528;
	add.s64 	%rd252, %rd251, %rd243;
	selp.b32 	%r530, 0, %r529, %p45;
	add.s32 	%r531, %r265, %r530;
	add.s64 	%rd253, %rd252, %rd245;
	mov.b64 	{%r390, %r395}, %rd253;
	selp.b32 	%r532, 0, %r531, %p47;
	add.s32 	%r400, %r266, %r532;
	mov.b32 	%r506, 1;
	mov.b32 	%r507, 0;
	mov.b32 	%r508, -1;
	// begin inline asm
	shfl.sync.up.b32 %r389, %r390, %r506, %r507, %r508;
	// end inline asm
	// begin inline asm
	shfl.sync.up.b32 %r394, %r395, %r506, %r507, %r508;
	// end inline asm
	mov.b64 	%rd254, {%r389, %r394};
	// begin inline asm
	shfl.sync.up.b32 %r399, %r400, %r506, %r507, %r508;
	// end inline asm
	// begin inline asm
	shfl.sync.up.b32 %r404, %r405, %r506, %r507, %r508;
	// end inline asm
	setp.eq.s64 	%p48, %rd253, 0;
	selp.b32 	%r533, %r399, 0, %p48;
	setp.lt.s32 	%p49, %r379, 1;
	selp.b64 	%rd255, 0, %rd254, %p49;
	add.s64 	%rd256, %rd255, %rd253;
	mov.b64 	{%r410, %r415}, %rd256;
	selp.b32 	%r534, 0, %r533, %p49;
	add.s32 	%r420, %r534, %r400;
	mov.b32 	%r426, 2;
	// begin inline asm
	shfl.sync.up.b32 %r409, %r410, %r426, %r507, %r508;
	// end inline asm
	// begin inline asm
	shfl.sync.up.b32 %r414, %r415, %r426, %r507, %r508;
	// end inline asm
	mov.b64 	%rd257, {%r409, %r414};
	// begin inline asm
	shfl.sync.up.b32 %r419, %r420, %r426, %r507, %r508;
	// end inline asm
	// begin inline asm
	shfl.sync.up.b32 %r424, %r425, %r426, %r507, %r508;
	// end inline asm
	setp.eq.s64 	%p50, %rd256, 0;
	selp.b32 	%r535, %r419, 0, %p50;
	setp.lt.s32 	%p51, %r379, 2;
	selp.b64 	%rd258, 0, %rd257, %p51;
	add.s64 	%rd259, %rd258, %rd256;
	mov.b64 	{%r430, %r435}, %rd259;
	selp.b32 	%r536, 0, %r535, %p51;
	add.s32 	%r440, %r536, %r420;
	mov.b32 	%r446, 4;
	// begin inline asm
	shfl.sync.up.b32 %r429, %r430, %r446, %r507, %r508;
	// end inline asm
	// begin inline asm
	shfl.sync.up.b32 %r434, %r435, %r446, %r507, %r508;
	// end inline asm
	mov.b64 	%rd260, {%r429, %r434};
	// begin inline asm
	shfl.sync.up.b32 %r439, %r440, %r446, %r507, %r508;
	// end inline asm
	// begin inline asm
	shfl.sync.up.b32 %r444, %r445, %r446, %r507, %r508;
	// end inline asm
	setp.eq.s64 	%p52, %rd259, 0;
	selp.b32 	%r537, %r439, 0, %p52;
	setp.lt.s32 	%p53, %r379, 4;
	selp.b64 	%rd261, 0, %rd260, %p53;
	add.s64 	%rd262, %rd261, %rd259;
	mov.b64 	{%r450, %r455}, %rd262;
	selp.b32 	%r538, 0, %r537, %p53;
	add.s32 	%r460, %r538, %r440;
	mov.b32 	%r466, 8;
	// begin inline asm
	shfl.sync.up.b32 %r449, %r450, %r466, %r507, %r508;
	// end inline asm
	// begin inline asm
	shfl.sync.up.b32 %r454, %r455, %r466, %r507, %r508;
	// end inline asm
	mov.b64 	%rd263, {%r449, %r454};
	// begin inline asm
	shfl.sync.up.b32 %r459, %r460, %r466, %r507, %r508;
	// end inline asm
	// begin inline asm
	shfl.sync.up.b32 %r464, %r465, %r466, %r507, %r508;
	// end inline asm
	setp.eq.s64 	%p54, %rd262, 0;
	selp.b32 	%r539, %r459, 0, %p54;
	setp.lt.s32 	%p55, %r379, 8;
	selp.b64 	%rd264, 0, %rd263, %p55;
	add.s64 	%rd265, %rd264, %rd262;
	mov.b64 	{%r470, %r475}, %rd265;
	selp.b32 	%r540, 0, %r539, %p55;
	add.s32 	%r480, %r540, %r460;
	mov.b32 	%r486, 16;
	// begin inline asm
	shfl.sync.up.b32 %r469, %r470, %r486, %r507, %r508;
	// end inline asm
	// begin inline asm
	shfl.sync.up.b32 %r474, %r475, %r486, %r507, %r508;
	// end inline asm
	mov.b64 	%rd266, {%r469, %r474};
	// begin inline asm
	shfl.sync.up.b32 %r479, %r480, %r486, %r507, %r508;
	// end inline asm
	// begin inline asm
	shfl.sync.up.b32 %r484, %r485, %r486, %r507, %r508;
	// end inline asm
	setp.eq.s64 	%p56, %rd265, 0;
	selp.b32 	%r541, %r479, 0, %p56;
	setp.lt.s32 	%p57, %r379, 16;
	selp.b64 	%rd267, 0, %rd266, %p57;
	add.s64 	%rd148, %rd267, %rd265;
	mov.b64 	{%r490, %r495}, %rd148;
	selp.b32 	%r542, 0, %r541, %p57;
	add.s32 	%r500, %r542, %r480;
	// begin inline asm
	shfl.sync.up.b32 %r489, %r490, %r506, %r507, %r508;
	// end inline asm
	// begin inline asm
	shfl.sync.up.b32 %r494, %r495, %r506, %r507, %r508;
	// end inline asm
	mov.b64 	%rd788, {%r489, %r494};
	// begin inline asm
	shfl.sync.up.b32 %r2023, %r500, %r506, %r507, %r508;
	// end inline asm
	// begin inline asm
	shfl.sync.up.b32 %r504, %r505, %r506, %r507, %r508;
	// end inline asm
	setp.ne.s32 	%p58, %r379, 31;
	@%p58 bra 	$L__BB12_238;
	shl.b32 	%r543, %r244, 4;
	mov.u32 	%r544, _ZN6thrust24THRUST_300001_SM_1000_NS8cuda_cub4core6detail5shmemE;
	add.s32 	%r545, %r544, %r543;
	st.shared.u64 	[%r545], %rd148;
	st.shared.u32 	[%r545+8], %r500;
$L__BB12_238:
	bar.sync 	0;
	ld.shared.u64 	%rd268, [_ZN6thrust24THRUST_300001_SM_1000_NS8cuda_cub4core6detail5shmemE];
	ld.shared.u32 	%r546, [_ZN6thrust24THRUST_300001_SM_1000_NS8cuda_cub4core6detail5shmemE+8];
	ld.shared.u64 	%rd269, [_ZN6thrust24THRUST_300001_SM_1000_NS8cuda_cub4core6detail5shmemE+16];
	ld.shared.u32 	%r547, [_ZN6thrust24THRUST_300001_SM_1000_NS8cuda_cub4core6detail5shmemE+24];
	add.s64 	%rd270, %rd269, %rd268;
	setp.eq.s64 	%p59, %rd269, 0;
	selp.b32 	%r548, %r546, 0, %p59;
	add.s32 	%r549, %r548, %r547;
	setp.eq.s32 	%p60, %r244, 2;
	selp.b64 	%rd271, %rd270, %rd268, %p60;
	selp.b32 	%r550, %r549, %r546, %p60;
	ld.shared.u64 	%rd272, [_ZN6thrust24THRUST_300001_SM_1000_NS8cuda_cub4core6detail5shmemE+32];
	ld.shared.u32 	%r551, [_ZN6thrust24THRUST_300001_SM_1000_NS8cuda_cub4core6detail5shmemE+40];
	add.s64 	%rd273, %rd272, %rd270;
	setp.eq.s64 	%p61, %rd272, 0;
	selp.b32 	%r552, %r549, 0, %p61;
	add.s32 	%r553, %r552, %r551;
	setp.eq.s32 	%p62, %r244, 3;
	selp.b64 	%rd274, %rd273, %rd271, %p62;
	selp.b32 	%r554, %r553, %r550, %p62;
	ld.shared.u64 	%rd275, [_ZN6thrust24THRUST_300001_SM_1000_NS8cuda_cub4core6detail5shmemE+48];
	ld.shared.u32 	%r555, [_ZN6thrust24THRUST_300001_SM_1000_NS8cuda_cub4core6detail5shmemE+56];
	add.s64 	%rd276, %rd275, %rd273;
	setp.eq.s64 	%p63, %rd275, 0;
	selp.b32 	%r556, %r553, 0, %p63;
	add.s32 	%r557, %r556, %r555;
	setp.eq.s32 	%p64, %r244, 4;
	selp.b64 	%rd277, %rd276, %rd274, %p64;
	selp.b32 	%r558, %r557, %r554, %p64;
	ld.shared.u64 	%rd278, [_ZN6thrust24THRUST_300001_SM_1000_NS8cuda_cub4core6detail5shmemE+64];
	ld.shared.u32 	%r559, [_ZN6thrust24THRUST_300001_SM_1000_NS8cuda_cub4core6detail5shmemE+72];
	add.s64 	%rd279, %rd278, %rd276;
	setp.eq.s64 	%p65, %rd278, 0;
	selp.b32 	%r560, %r557, 0, %p65;
	add.s32 	%r561, %r560, %r559;
	setp.eq.s32 	%p66, %r244, 5;
	selp.b64 	%rd280, %rd279, %rd277, %p66;
	selp.b32 	%r562, %r561, %r558, %p66;
	ld.shared.u64 	%rd281, [_ZN6thrust24THRUST_300001_SM_1000_NS8cuda_cub4core6detail5shmemE+80];
	ld.shared.u32 	%r563, [_ZN6thrust24THRUST_300001_SM_1000_NS8cuda_cub4core6detail5shmemE+88];
	add.s64 	%rd282, %rd281, %rd279;
	setp.eq.s64 	%p67, %rd281, 0;
	selp.b32 	%r564, %r561, 0, %p67;
	add.s32 	%r565, %r564, %r563;
	setp.eq.s32 	%p68, %r244, 6;
	selp.b64 	%rd283, %rd282, %rd280, %p68;
	selp.b32 	%r566, %r565, %r562, %p68;
	ld.shared.u64 	%rd284, [_ZN6thrust24THRUST_300001_SM_1000_NS8cuda_cub4core6detail5shmemE+96];
	ld.shared.u32 	%r567, [_ZN6thrust24THRUST_300001_SM_1000_NS8cuda_cub4core6detail5shmemE+104];
	add.s64 	%rd285, %rd284, %rd282;
	setp.eq.s64 	%p69, %rd284, 0;
	selp.b32 	%r568, %r565, 0, %p69;
	add.s32 	%r569, %r568, %r567;
	setp.eq.s32 	%p70, %r244, 7;
	selp.b64 	%rd150, %rd285, %rd283, %p70;
	selp.b32 	%r272, %r569, %r566, %p70;
	ld.shared.u64 	%rd286, [_ZN6thrust24THRUST_300001_SM_1000_NS8cuda_cub4core6detail5shmemE+112];
	ld.shared.u32 	%r570, [_ZN6thrust24THRUST_300001_SM_1000_NS8cuda_cub4core6detail5shmemE+120];
	add.s64 	%rd151, %rd286, %rd285;
	setp.eq.s64 	%p71, %rd286, 0;
	selp.b32 	%r571, %r569, 0, %p71;
	add.s32 	%r273, %r571, %r570;
	setp.lt.u32 	%p72, %r223, 32;
	@%p72 bra 	$L__BB12_240;
	setp.eq.s64 	%p73, %rd788, 0;
	selp.b32 	%r572, %r272, 0, %p73;
	add.s32 	%r573, %r572, %r2023;
	setp.eq.s32 	%p74, %r379, 0;
	selp.b64 	%rd287, 0, %rd788, %p74;
	add.s64 	%rd788, %rd150, %rd287;
	selp.b32 	%r2023, %r272, %r573, %p74;
	bra.uni 	$L__BB12_276;
$L__BB12_240:
	setp.ne.s32 	%p75, %r223, 0;
	mul.wide.u32 	%rd288, %r2, 16;
	add.s64 	%rd153, %rd1, %rd288;
	@%p75 bra 	$L__BB12_242;
	st.shared.u64 	[_ZN6thrust24THRUST_300001_SM_1000_NS8cuda_cub4core6detail5shmemE+200], %rd151;
	st.shared.u32 	[_ZN6thrust24THRUST_300001_SM_1000_NS8cuda_cub4core6detail5shmemE+208], %r273;
	mov.b32 	%r574, 100;
	mov.b64 	%rd290, {%r273, %r574};
	add.s64 	%rd289, %rd153, 512;
	// begin inline asm
	st.relaxed.gpu.v2.u64 [%rd289], {%rd290, %rd151};
	// end inline asm
$L__BB12_242:
	mov.u32 	%r575, %nctaid.x;
	setp.gt.u32 	%p76, %r575, 499;
	@%p76 bra 	$L__BB12_244;
	membar.cta;
	bra.uni 	$L__BB12_245;
$L__BB12_244:
	mov.b32 	%r576, 450;
	// begin inline asm
	nanosleep.u32 %r576;
	// end inline asm
$L__BB12_245:
	mul.wide.u32 	%rd292, %r223, 16;
	xor.b64  	%rd293, %rd292, -16;
	add.s64 	%rd294, %rd153, %rd293;
	add.s64 	%rd154, %rd294, 512;
$L__BB12_246:
	// begin inline asm
	ld.relaxed.gpu.v2.u64 {%rd295, %rd778}, [%rd154];
	// end inline asm
	mov.b64 	{%r2011, %r2016}, %rd295;
	setp.eq.s32 	%p77, %r2016, 99;
	mov.b32 	%r577, -1;
	vote.sync.any.pred 	%p78, %p77, %r577;
	@%p78 bra 	$L__BB12_246;
	setp.eq.s32 	%p79, %r2016, 101;
	mov.b32 	%r599, -1;
	vote.sync.ballot.b32 	%r600, %p79, %r599;
	// begin inline asm
	mov.u32 %r579, %lanemask_ge;
	// end inline asm
	and.b32  	%r601, %r600, %r579;
	or.b32  	%r602, %r601, -2147483648;
	add.s32 	%r603, %r602, -1;
	not.b32 	%r604, %r602;
	and.b32  	%r605, %r604, %r603;
	popc.b32 	%r278, %r605;
	mov.b64 	{%r581, %r586}, %rd778;
	mov.b32 	%r597, 1;
	// begin inline asm
	shfl.sync.down.b32 %r580, %r581, %r597, %r278, %r599;
	// end inline asm
	// begin inline asm
	shfl.sync.down.b32 %r585, %r586, %r597, %r278, %r599;
	// end inline asm
	// begin inline asm
	shfl.sync.down.b32 %r590, %r2011, %r597, %r278, %r599;
	// end inline asm
	// begin inline asm
	shfl.sync.down.b32 %r595, %r596, %r597, %r278, %r599;
	// end inline asm
	setp.ge.s32 	%p81, %r379, %r278;
	@%p81 bra 	$L__BB12_249;
	mov.b64 	%rd298, {%r580, %r585};
	add.s64 	%rd156, %rd778, %rd298;
	setp.eq.s64 	%p82, %rd778, 0;
	selp.b32 	%r606, %r590, 0, %p82;
	add.s32 	%r2011, %r606, %r2011;
	mov.u64 	%rd778, %rd156;
$L__BB12_249:
	mov.b64 	{%r608, %r613}, %rd778;
	mov.b32 	%r624, 2;
	mov.b32 	%r626, -1;
	// begin inline asm
	shfl.sync.down.b32 %r607, %r608, %r624, %r278, %r626;
	// end inline asm
	// begin inline asm
	shfl.sync.down.b32 %r612, %r613, %r624, %r278, %r626;
	// end inline asm
	// begin inline asm
	shfl.sync.down.b32 %r617, %r2011, %r624, %r278, %r626;
	// end inline asm
	// begin inline asm
	shfl.sync.down.b32 %r622, %r623, %r624, %r278, %r626;
	// end inline asm
	add.s32 	%r287, %r379, 2;
	setp.gt.s32 	%p83, %r287, %r278;
	@%p83 bra 	$L__BB12_251;
	mov.b64 	%rd299, {%r607, %r612};
	add.s64 	%rd158, %rd778, %rd299;
	setp.eq.s64 	%p84, %rd778, 0;
	selp.b32 	%r627, %r617, 0, %p84;
	add.s32 	%r2011, %r627, %r2011;
	mov.u64 	%rd778, %rd158;
$L__BB12_251:
	mov.b64 	{%r629, %r634}, %rd778;
	mov.b32 	%r645, 4;
	mov.b32 	%r647, -1;
	// begin inline asm
	shfl.sync.down.b32 %r628, %r629, %r645, %r278, %r647;
	// end inline asm
	// begin inline asm
	shfl.sync.down.b32 %r633, %r634, %r645, %r278, %r647;
	// end inline asm
	// begin inline asm
	shfl.sync.down.b32 %r638, %r2011, %r645, %r278, %r647;
	// end inline asm
	// begin inline asm
	shfl.sync.down.b32 %r643, %r644, %r645, %r278, %r647;
	// end inline asm
	add.s32 	%r293, %r379, 4;
	setp.gt.s32 	%p85, %r293, %r278;
	@%p85 bra 	$L__BB12_253;
	mov.b64 	%rd300, {%r628, %r633};
	add.s64 	%rd160, %rd778, %rd300;
	setp.eq.s64 	%p86, %rd778, 0;
	selp.b32 	%r648, %r638, 0, %p86;
	add.s32 	%r2011, %r648, %r2011;
	mov.u64 	%rd778, %rd160;
$L__BB12_253:
	mov.b64 	{%r650, %r655}, %rd778;
	mov.b32 	%r666, 8;
	mov.b32 	%r668, -1;
	// begin inline asm
	shfl.sync.down.b32 %r649, %r650, %r666, %r278, %r668;
	// end inline asm
	// begin inline asm
	shfl.sync.down.b32 %r654, %r655, %r666, %r278, %r668;
	// end inline asm
	// begin inline asm
	shfl.sync.down.b32 %r659, %r2011, %r666, %r278, %r668;
	// end inline asm
	// begin inline asm
	shfl.sync.down.b32 %r664, %r665, %r666, %r278, %r668;
	// end inline asm
	add.s32 	%r299, %r379, 8;
	setp.gt.s32 	%p87, %r299, %r278;
	@%p87 bra 	$L__BB12_255;
	mov.b64 	%rd301, {%r649, %r654};
	add.s64 	%rd162, %rd778, %rd301;
	setp.eq.s64 	%p88, %rd778, 0;
	selp.b32 	%r669, %r659, 0, %p88;
	add.s32 	%r2011, %r669, %r2011;
	mov.u64 	%rd778, %rd162;
$L__BB12_255:
	mov.b64 	{%r671, %r676}, %rd778;
	mov.b32 	%r687, 16;
	mov.b32 	%r689, -1;
	// begin inline asm
	shfl.sync.down.b32 %r670, %r671, %r687, %r278, %r689;
	// end inline asm
	// begin inline asm
	shfl.sync.down.b32 %r675, %r676, %r687, %r278, %r689;
	// end inline asm
	// begin inline asm
	shfl.sync.down.b32 %r680, %r2011, %r687, %r278, %r689;
	// end inline asm
	// begin inline asm
	shfl.sync.down.b32 %r685, %r686, %r687, %r278, %r689;
	// end inline asm
	add.s32 	%r305, %r379, 16;
	setp.gt.s32 	%p89, %r305, %r278;
	@%p89 bra 	$L__BB12_257;
	mov.b64 	%rd302, {%r670, %r675};
	add.s64 	%rd164, %rd778, %rd302;
	setp.eq.s64 	%p90, %rd778, 0;
	selp.b32 	%r690, %r680, 0, %p90;
	add.s32 	%r2011, %r690, %r2011;
	mov.u64 	%rd778, %rd164;
$L__BB12_257:
	not.b32 	%r691, %r223;
	add.s32 	%r2017, %r2, %r691;
	add.s64 	%rd166, %rd1, 512;
$L__BB12_258:
	setp.ne.s32 	%p91, %r2016, 101;
	mov.b32 	%r692, -1;
	vote.sync.all.pred 	%p92, %p91, %r692;
	not.pred 	%p93, %p92;
	@%p93 bra 	$L__BB12_272;
	mul.wide.s32 	%rd376, %r2017, 16;
	add.s64 	%rd377, %rd166, %rd376;
	add.s64 	%rd375, %rd377, -512;
$L__BB12_260:
	// begin inline asm
	ld.relaxed.gpu.v2.u64 {%rd373, %rd784}, [%rd375];
	// end inline asm
	mov.b64 	{%r2019, %r2016}, %rd373;
	setp.eq.s32 	%p145, %r2016, 99;
	mov.b32 	%r786, -1;
	vote.sync.any.pred 	%p146, %p145, %r786;
	@%p146 bra 	$L__BB12_260;
	setp.eq.s32 	%p147, %r2016, 101;
	mov.b32 	%r807, -1;
	vote.sync.ballot.b32 	%r808, %p147, %r807;
	and.b32  	%r809, %r808, %r579;
	or.b32  	%r810, %r809, -2147483648;
	add.s32 	%r811, %r810, -1;
	not.b32 	%r812, %r810;
	and.b32  	%r813, %r812, %r811;
	popc.b32 	%r314, %r813;
	mov.b64 	{%r789, %r794}, %rd784;
	mov.b32 	%r805, 1;
	// begin inline asm
	shfl.sync.down.b32 %r788, %r789, %r805, %r314, %r807;
	// end inline asm
	// begin inline asm
	shfl.sync.down.b32 %r793, %r794, %r805, %r314, %r807;
	// end inline asm
	// begin inline asm
	shfl.sync.down.b32 %r798, %r2019, %r805, %r314, %r807;
	// end inline asm
	// begin inline asm
	shfl.sync.down.b32 %r803, %r804, %r805, %r314, %r807;
	// end inline asm
	setp.ge.s32 	%p149, %r379, %r314;
	@%p149 bra 	$L__BB12_263;
	mov.b64 	%rd378, {%r788, %r793};
	add.s64 	%rd169, %rd784, %rd378;
	setp.eq.s64 	%p150, %rd784, 0;
	selp.b32 	%r814, %r798, 0, %p150;
	add.s32 	%r2019, %r814, %r2019;
	mov.u64 	%rd784, %rd169;
$L__BB12_263:
	mov.b64 	{%r816, %r821}, %rd784;
	mov.b32 	%r832, 2;
	mov.b32 	%r834, -1;
	// begin inline asm
	shfl.sync.down.b32 %r815, %r816, %r832, %r314, %r834;
	// end inline asm
	// begin inline asm
	shfl.sync.down.b32 %r820, %r821, %r832, %r314, %r834;
	// end inline asm
	// begin inline asm
	shfl.sync.down.b32 %r825, %r2019, %r832, %r314, %r834;
	// end inline asm
	// begin inline asm
	shfl.sync.down.b32 %r830, %r831, %r832, %r314, %r834;
	// end inline asm
	setp.gt.s32 	%p151, %r287, %r314;
	@%p151 bra 	$L__BB12_265;
	mov.b64 	%rd379, {%r815, %r820};
	add.s64 	%rd171, %rd784, %rd379;
	setp.eq.s64 	%p152, %rd784, 0;
	selp.b32 	%r835, %r825, 0, %p152;
	add.s32 	%r2019, %r835, %r2019;
	mov.u64 	%rd784, %rd171;
$L__BB12_265:
	mov.b64 	{%r837, %r842}, %rd784;
	mov.b32 	%r853, 4;
	mov.b32 	%r855, -1;
	// begin inline asm
	shfl.sync.down.b32 %r836, %r837, %r853, %r314, %r855;
	// end inline asm
	// begin inline asm
	shfl.sync.down.b32 %r841, %r842, %r853, %r314, %r855;
	// end inline asm
	// begin inline asm
	shfl.sync.down.b32 %r846, %r2019, %r853, %r314, %r855;
	// end inline asm
	// begin inline asm
	shfl.sync.down.b32 %r851, %r852, %r853, %r314, %r855;
	// end inline asm
	setp.gt.s32 	%p153, %r293, %r314;
	@%p153 bra 	$L__BB12_267;
	mov.b64 	%rd380, {%r836, %r841};
	add.s64 	%rd173, %rd784, %rd380;
	setp.eq.s64 	%p154, %rd784, 0;
	selp.b32 	%r856, %r846, 0, %p154;
	add.s32 	%r2019, %r856, %r2019;
	mov.u64 	%rd784, %rd173;
$L__BB12_267:
	mov.b64 	{%r858, %r863}, %rd784;
	mov.b32 	%r874, 8;
	mov.b32 	%r876, -1;
	// begin inline asm
	shfl.sync.down.b32 %r857, %r858, %r874, %r314, %r876;
	// end inline asm
	// begin inline asm
	shfl.sync.down.b32 %r862, %r863, %r874, %r314, %r876;
	// end inline asm
	// begin inline asm
	shfl.sync.down.b32 %r867, %r2019, %r874, %r314, %r876;
	// end inline asm
	// begin inline asm
	shfl.sync.down.b32 %r872, %r873, %r874, %r314, %r876;
	// end inline asm
	setp.gt.s32 	%p155, %r299, %r314;
	@%p155 bra 	$L__BB12_269;
	mov.b64 	%rd381, {%r857, %r862};
	add.s64 	%rd175, %rd784, %rd381;
	setp.eq.s64 	%p156, %rd784, 0;
	selp.b32 	%r877, %r867, 0, %p156;
	add.s32 	%r2019, %r877, %r2019;
	mov.u64 	%rd784, %rd175;
$L__BB12_269:
	mov.b64 	{%r879, %r884}, %rd784;
	mov.b32 	%r895, 16;
	mov.b32 	%r897, -1;
	// begin inline asm
	shfl.sync.down.b32 %r878, %r879, %r895, %r314, %r897;
	// end inline asm
	// begin inline asm
	shfl.sync.down.b32 %r883, %r884, %r895, %r314, %r897;
	// end inline asm
	// begin inline asm
	shfl.sync.down.b32 %r888, %r2019, %r895, %r314, %r897;
	// end inline asm
	// begin inline asm
	shfl.sync.down.b32 %r893, %r894, %r895, %r314, %r897;
	// end inline asm
	setp.gt.s32 	%p157, %r305, %r314;
	@%p157 bra 	$L__BB12_271;
	mov.b64 	%rd382, {%r878, %r883};
	add.s64 	%rd177, %rd784, %rd382;
	setp.eq.s64 	%p158, %rd784, 0;
	selp.b32 	%r898, %r888, 0, %p158;
	add.s32 	%r2019, %r898, %r2019;
	mov.u64 	%rd784, %rd177;
$L__BB12_271:
	add.s64 	%rd179, %rd784, %rd778;
	setp.eq.s64 	%p159, %rd778, 0;
	selp.b32 	%r899, %r2019, 0, %p159;
	add.s32 	%r2011, %r899, %r2011;
	add.s32 	%r2017, %r2017, -32;
	mov.u64 	%rd778, %rd179;
	bra.uni 	$L__BB12_258;
$L__BB12_272:
	setp.ne.s32 	%p94, %r223, 0;
	@%p94 bra 	$L__BB12_274;
	add.s64 	%rd305, %rd778, %rd151;
	setp.eq.s64 	%p95, %rd151, 0;
	selp.b32 	%r694, %r2011, 0, %p95;
	add.s32 	%r695, %r694, %r273;
	mov.b32 	%r696, 101;
	mov.b64 	%rd304, {%r695, %r696};
	add.s64 	%rd303, %rd153, 512;
	// begin inline asm
	st.relaxed.gpu.v2.u64 [%rd303], {%rd304, %rd305};
	// end inline asm
	st.shared.u64 	[_ZN6thrust24THRUST_300001_SM_1000_NS8cuda_cub4core6detail5shmemE+168], %rd778;
	st.shared.u32 	[_ZN6thrust24THRUST_300001_SM_1000_NS8cuda_cub4core6detail5shmemE+176], %r2011;
	st.shared.u64 	[_ZN6thrust24THRUST_300001_SM_1000_NS8cuda_cub4core6detail5shmemE+184], %rd305;
	st.shared.u32 	[_ZN6thrust24THRUST_300001_SM_1000_NS8cuda_cub4core6detail5shmemE+192], %r695;
$L__BB12_274:
	setp.ne.s32 	%p96, %r379, 0;
	@%p96 bra 	$L__BB12_276;
	st.shared.u64 	[_ZN6thrust24THRUST_300001_SM_1000_NS8cuda_cub4core6detail5shmemE+136], %rd778;
	st.shared.u32 	[_ZN6thrust24THRUST_300001_SM_1000_NS8cuda_cub4core6detail5shmemE+144], %r2011;
	mov.u64 	%rd788, %rd778;
	mov.u32 	%r2023, %r2011;
$L__BB12_276:
	setp.eq.s32 	%p97, %r223, 0;
	bar.sync 	0;
	@%p97 bra 	$L__BB12_278;
	ld.shared.u32 	%r697, [_ZN6thrust24THRUST_300001_SM_1000_NS8cuda_cub4core6detail5shmemE+144];
	ld.shared.u64 	%rd306, [_ZN6thrust24THRUST_300001_SM_1000_NS8cuda_cub4core6detail5shmemE+136];
	add.s64 	%rd181, %rd306, %rd788;
	setp.eq.s64 	%p98, %rd788, 0;
	selp.b32 	%r698, %r697, 0, %p98;
	add.s32 	%r2023, %r698, %r2023;
	mov.u64 	%rd788, %rd181;
$L__BB12_278:
	mul.lo.s32 	%r699, %r223, 9;
	cvt.u64.u32 	%rd307, %r699;
	setp.eq.s64 	%p99, %rd6, %rd307;
	setp.ne.s32 	%p100, %r2009, %r247;
	or.pred  	%p101, %p99, %p100;
	selp.u64 	%rd308, 1, 0, %p101;
	add.s64 	%rd183, %rd788, %rd308;
	selp.b32 	%r700, 0, %r2023, %p101;
	add.s32 	%r345, %r700, %r258;
	selp.u64 	%rd309, 1, 0, %p6;
	add.s64 	%rd310, %rd309, %rd308;
	add.s64 	%rd184, %rd310, %rd788;
	selp.b32 	%r701, 0, %r345, %p6;
	add.s32 	%r346, %r259, %r701;
	selp.u64 	%rd311, 1, 0, %p7;
	add.s64 	%rd185, %rd184, %rd311;
	selp.b32 	%r702, 0, %r346, %p7;
	add.s32 	%r347, %r260, %r702;
	add.s32 	%r703, %r699, 3;
	cvt.u64.u32 	%rd312, %r703;
	setp.eq.s64 	%p102, %rd6, %rd312;
	setp.ne.s32 	%p103, %r249, %r250;
	or.pred  	%p11, %p102, %p103;
	selp.u64 	%rd313, 1, 0, %p11;
	add.s64 	%rd186, %rd185, %rd313;
	selp.b32 	%r704, 0, %r347, %p11;
	add.s32 	%r348, %r261, %r704;
	selp.u64 	%rd314, 1, 0, %p8;
	add.s64 	%rd187, %rd186, %rd314;
	selp.b32 	%r705, 0, %r348, %p8;
	add.s32 	%r349, %r262, %r705;
	selp.u64 	%rd315, 1, 0, %p9;
	add.s64 	%rd188, %rd187, %rd315;
	selp.b32 	%r706, 0, %r349, %p9;
	add.s32 	%r350, %r263, %r706;
	selp.u64 	%rd316, 1, 0, %p10;
	add.s64 	%rd189, %rd188, %rd316;
	selp.b32 	%r707, 0, %r350, %p10;
	add.s32 	%r351, %r264, %r707;
	add.s32 	%r708, %r699, 7;
	cvt.u64.u32 	%rd317, %r708;
	setp.eq.s64 	%p104, %rd6, %rd317;
	setp.ne.s32 	%p105, %r253, %r254;
	or.pred  	%p106, %p104, %p105;
	selp.u64 	%rd318, 1, 0, %p106;
	add.s64 	%rd190, %rd189, %rd318;
	selp.b32 	%r709, 0, %r351, %p106;
	add.s32 	%r352, %r265, %r709;
	ld.shared.u64 	%rd191, [_ZN6thrust24THRUST_300001_SM_1000_NS8cuda_cub4core6detail5shmemE+200];
	ld.shared.u64 	%rd795, [_ZN6thrust24THRUST_300001_SM_1000_NS8cuda_cub4core6detail5shmemE+184];
	ld.shared.u32 	%r353, [_ZN6thrust24THRUST_300001_SM_1000_NS8cuda_cub4core6detail5shmemE+192];
	ld.shared.u64 	%rd193, [_ZN6thrust24THRUST_300001_SM_1000_NS8cuda_cub4core6detail5shmemE+168];
	setp.lt.s64 	%p107, %rd191, 257;
	@%p107 bra 	$L__BB12_304;
	bar.sync 	0;
	mul.lo.s32 	%r713, %r223, 9;
	cvt.u64.u32 	%rd349, %r713;
	setp.ne.s64 	%p123, %rd6, %rd349;
	setp.eq.s32 	%p124, %r2009, %r247;
	and.pred  	%p125, %p123, %p124;
	@%p125 bra 	$L__BB12_281;
	cvt.u32.u64 	%r714, %rd193;
	cvt.u32.u64 	%r715, %rd788;
	sub.s32 	%r716, %r715, %r714;
	shl.b32 	%r717, %r716, 3;
	mov.u32 	%r718, _ZN6thrust24THRUST_300001_SM_1000_NS8cuda_cub4core6detail5shmemE;
	add.s32 	%r719, %r718, %r717;
	st.shared.v2.u32 	[%r719], {%r2009, %r2023};
$L__BB12_281:
	not.pred 	%p126, %p6;
	@%p126 bra 	$L__BB12_283;
	cvt.u32.u64 	%r720, %rd193;
	cvt.u32.u64 	%r721, %rd183;
	sub.s32 	%r722, %r721, %r720;
	shl.b32 	%r723, %r722, 3;
	mov.u32 	%r724, _ZN6thrust24THRUST_300001_SM_1000_NS8cuda_cub4core6detail5shmemE;
	add.s32 	%r725, %r724, %r723;
	st.shared.v2.u32 	[%r725], {%r247, %r345};
$L__BB12_283:
	not.pred 	%p127, %p7;
	@%p127 bra 	$L__BB12_285;
	cvt.u32.u64 	%r726, %rd193;
	cvt.u32.u64 	%r727, %rd184;
	sub.s32 	%r728, %r727, %r726;
	shl.b32 	%r729, %r728, 3;
	mov.u32 	%r730, _ZN6thrust24THRUST_300001_SM_1000_NS8cuda_cub4core6detail5shmemE;
	add.s32 	%r731, %r730, %r729;
	st.shared.v2.u32 	[%r731], {%r248, %r346};
$L__BB12_285:
	not.pred 	%p128, %p11;
	@%p128 bra 	$L__BB12_287;
	cvt.u32.u64 	%r732, %rd193;
	cvt.u32.u64 	%r733, %rd185;
	sub.s32 	%r734, %r733, %r732;
	shl.b32 	%r735, %r734, 3;
	mov.u32 	%r736, _ZN6thrust24THRUST_300001_SM_1000_NS8cuda_cub4core6detail5shmemE;
	add.s32 	%r737, %r736, %r735;
	st.shared.v2.u32 	[%r737], {%r249, %r347};
$L__BB12_287:
	not.pred 	%p129, %p8;
	@%p129 bra 	$L__BB12_289;
	cvt.u32.u64 	%r738, %rd193;
	cvt.u32.u64 	%r739, %rd186;
	sub.s32 	%r740, %r739, %r738;
	shl.b32 	%r741, %r740, 3;
	mov.u32 	%r742, _ZN6thrust24THRUST_300001_SM_1000_NS8cuda_cub4core6detail5shmemE;
	add.s32 	%r743, %r742, %r741;
	st.shared.v2.u32 	[%r743], {%r250, %r348};
$L__BB12_289:
	not.pred 	%p130, %p9;
	@%p130 bra 	$L__BB12_291;
	cvt.u32.u64 	%r744, %rd193;
	cvt.u32.u64 	%r745, %rd187;
	sub.s32 	%r746, %r745, %r744;
	shl.b32 	%r747, %r746, 3;
	mov.u32 	%r748, _ZN6thrust24THRUST_300001_SM_1000_NS8cuda_cub4core6detail5shmemE;
	add.s32 	%r749, %r748, %r747;
	st.shared.v2.u32 	[%r749], {%r251, %r349};
$L__BB12_291:
	not.pred 	%p131, %p10;
	@%p131 bra 	$L__BB12_293;
	cvt.u32.u64 	%r750, %rd193;
	cvt.u32.u64 	%r751, %rd188;
	sub.s32 	%r752, %r751, %r750;
	shl.b32 	%r753, %r752, 3;
	mov.u32 	%r754, _ZN6thrust24THRUST_300001_SM_1000_NS8cuda_cub4core6detail5shmemE;
	add.s32 	%r755, %r754, %r753;
	st.shared.v2.u32 	[%r755], {%r252, %r350};
$L__BB12_293:
	mad.lo.s32 	%r756, %r223, 9, 7;
	cvt.u64.u32 	%rd350, %r756;
	setp.ne.s64 	%p132, %rd6, %rd350;
	setp.eq.s32 	%p133, %r253, %r254;
	and.pred  	%p134, %p132, %p133;
	@%p134 bra 	$L__BB12_295;
	cvt.u32.u64 	%r757, %rd193;
	cvt.u32.u64 	%r758, %rd189;
	sub.s32 	%r759, %r758, %r757;
	shl.b32 	%r760, %r759, 3;
	mov.u32 	%r761, _ZN6thrust24THRUST_300001_SM_1000_NS8cuda_cub4core6detail5shmemE;
	add.s32 	%r762, %r761, %r760;
	st.shared.v2.u32 	[%r762], {%r253, %r351};
$L__BB12_295:
	mad.lo.s32 	%r763, %r223, 9, 8;
	cvt.u64.u32 	%rd351, %r763;
	setp.ne.s64 	%p135, %rd6, %rd351;
	setp.eq.s32 	%p136, %r254, %r255;
	and.pred  	%p137, %p135, %p136;
	@%p137 bra 	$L__BB12_297;
	cvt.u32.u64 	%r764, %rd193;
	cvt.u32.u64 	%r765, %rd190;
	sub.s32 	%r766, %r765, %r764;
	shl.b32 	%r767, %r766, 3;
	mov.u32 	%r768, _ZN6thrust24THRUST_300001_SM_1000_NS8cuda_cub4core6detail5shmemE;
	add.s32 	%r769, %r768, %r767;
	st.shared.v2.u32 	[%r769], {%r254, %r352};
$L__BB12_297:
	bar.sync 	0;
	cvt.u64.u32 	%rd794, %r223;
	setp.le.u64 	%p138, %rd191, %rd794;
	@%p138 bra 	$L__BB12_322;
	not.b64 	%rd352, %rd794;
	add.s64 	%rd195, %rd191, %rd352;
	shr.u64 	%rd353, %rd195, 8;
	add.s64 	%rd354, %rd353, 1;
	and.b64  	%rd790, %rd354, 3;
	and.b64  	%rd355, %rd195, 768;
	setp.eq.s64 	%p139, %rd355, 768;
	@%p139 bra 	$L__BB12_301;
	add.s64 	%rd356, %rd193, %rd794;
	shl.b64 	%rd357, %rd356, 2;
	add.s64 	%rd792, %rd4, %rd357;
	add.s64 	%rd791, %rd3, %rd357;
	shl.b32 	%r770, %r223, 3;
	mov.u32 	%r771, _ZN6thrust24THRUST_300001_SM_1000_NS8cuda_cub4core6detail5shmemE;
	add.s32 	%r2025, %r771, %r770;
	shl.b64 	%rd358, %rd790, 8;
	add.s64 	%rd794, %rd358, %rd794;
$L__BB12_300:
	.pragma "nounroll";
	ld.shared.v2.u32 	{%r772, %r773}, [%r2025];
	st.global.u32 	[%rd791], %r772;
	st.global.u32 	[%rd792], %r773;
	add.s64 	%rd792, %rd792, 1024;
	add.s64 	%rd791, %rd791, 1024;
	add.s32 	%r2025, %r2025, 2048;
	add.s64 	%rd790, %rd790, -1;
	setp.ne.s64 	%p140, %rd790, 0;
	@%p140 bra 	$L__BB12_300;
$L__BB12_301:
	setp.lt.u64 	%p141, %rd195, 768;
	@%p141 bra 	$L__BB12_322;
	mov.u32 	%r776, _ZN6thrust24THRUST_300001_SM_1000_NS8cuda_cub4core6detail5shmemE;
$L__BB12_303:
	cvt.u32.u64 	%r774, %rd794;
	add.s64 	%rd359, %rd794, %rd193;
	shl.b32 	%r775, %r774, 3;
	add.s32 	%r777, %r776, %r775;
	ld.shared.v2.u32 	{%r778, %r779}, [%r777];
	shl.b64 	%rd360, %rd359, 2;
	add.s64 	%rd361, %rd3, %rd360;
	st.global.u32 	[%rd361], %r778;
	add.s64 	%rd362, %rd4, %rd360;
	st.global.u32 	[%rd362], %r779;
	and.b64  	%rd363, %rd794, 4294967295;
	add.s64 	%rd364, %rd193, %rd363;
	ld.shared.v2.u32 	{%r780, %r781}, [%r777+2048];
	shl.b64 	%rd365, %rd364, 2;
	add.s64 	%rd366, %rd3, %rd365;
	st.global.u32 	[%rd366+1024], %r780;
	add.s64 	%rd367, %rd4, %rd365;
	st.global.u32 	[%rd367+1024], %r781;
	ld.shared.v2.u32 	{%r782, %r783}, [%r777+4096];
	st.global.u32 	[%rd366+2048], %r782;
	st.global.u32 	[%rd367+2048], %r783;
	ld.shared.v2.u32 	{%r784, %r785}, [%r777+6144];
	st.global.u32 	[%rd366+3072], %r784;
	st.global.u32 	[%rd367+3072], %r785;
	add.s64 	%rd368, %rd794, 1024;
	and.b64  	%rd794, %rd368, 4294967295;
	setp.gt.u64 	%p142, %rd191, %rd794;
	@%p142 bra 	$L__BB12_303;
	bra.uni 	$L__BB12_322;
$L__BB12_304:
	mul.lo.s32 	%r710, %r223, 9;
	cvt.u64.u32 	%rd319, %r710;
	setp.ne.s64 	%p108, %rd6, %rd319;
	setp.eq.s32 	%p109, %r2009, %r247;
	and.pred  	%p110, %p108, %p109;
	@%p110 bra 	$L__BB12_306;
	shl.b64 	%rd320, %rd788, 2;
	add.s64 	%rd321, %rd3, %rd320;
	st.global.u32 	[%rd321], %r2009;
	add.s64 	%rd322, %rd4, %rd320;
	st.global.u32 	[%rd322], %r2023;
$L__BB12_306:
	not.pred 	%p111, %p6;
	@%p111 bra 	$L__BB12_308;
	shl.b64 	%rd323, %rd183, 2;
	add.s64 	%rd324, %rd3, %rd323;
	st.global.u32 	[%rd324], %r247;
	add.s64 	%rd325, %rd4, %rd323;
	st.global.u32 	[%rd325], %r345;
$L__BB12_308:
	not.pred 	%p112, %p7;
	@%p112 bra 	$L__BB12_310;
	shl.b64 	%rd326, %rd184, 2;
	add.s64 	%rd327, %rd3, %rd326;
	st.global.u32 	[%rd327], %r248;
	add.s64 	%rd328, %rd4, %rd326;
	st.global.u32 	[%rd328], %r346;
$L__BB12_310:
	not.pred 	%p113, %p11;
	@%p113 bra 	$L__BB12_312;
	shl.b64 	%rd329, %rd185, 2;
	add.s64 	%rd330, %rd3, %rd329;
	st.global.u32 	[%rd330], %r249;
	add.s64 	%rd331, %rd4, %rd329;
	st.global.u32 	[%rd331], %r347;
$L__BB12_312:
	not.pred 	%p114, %p8;
	@%p114 bra 	$L__BB12_314;
	shl.b64 	%rd332, %rd186, 2;
	add.s64 	%rd333, %rd3, %rd332;
	st.global.u32 	[%rd333], %r250;
	add.s64 	%rd334, %rd4, %rd332;
	st.global.u32 	[%rd334], %r348;
$L__BB12_314:
	not.pred 	%p115, %p9;
	@%p115 bra 	$L__BB12_316;
	shl.b64 	%rd335, %rd187, 2;
	add.s64 	%rd336, %rd3, %rd335;
	st.global.u32 	[%rd336], %r251;
	add.s64 	%rd337, %rd4, %rd335;
	st.global.u32 	[%rd337], %r349;
$L__BB12_316:
	not.pred 	%p116, %p10;
	@%p116 bra 	$L__BB12_318;
	shl.b64 	%rd338, %rd188, 2;
	add.s64 	%rd339, %rd3, %rd338;
	st.global.u32 	[%rd339], %r252;
	add.s64 	%rd340, %rd4, %rd338;
	st.global.u32 	[%rd340], %r350;
$L__BB12_318:
	mad.lo.s32 	%r711, %r223, 9, 7;
	cvt.u64.u32 	%rd341, %r711;
	setp.ne.s64 	%p117, %rd6, %rd341;
	setp.eq.s32 	%p118, %r253, %r254;
	and.pred  	%p119, %p117, %p118;
	@%p119 bra 	$L__BB12_320;
	shl.b64 	%rd342, %rd189, 2;
	add.s64 	%rd343, %rd3, %rd342;
	st.global.u32 	[%rd343], %r253;
	add.s64 	%rd344, %rd4, %rd342;
	st.global.u32 	[%rd344], %r351;
$L__BB12_320:
	mad.lo.s32 	%r712, %r223, 9, 8;
	cvt.u64.u32 	%rd345, %r712;
	setp.ne.s64 	%p120, %rd6, %rd345;
	setp.eq.s32 	%p121, %r254, %r255;
	and.pred  	%p122, %p120, %p121;
	@%p122 bra 	$L__BB12_322;
	shl.b64 	%rd346, %rd190, 2;
	add.s64 	%rd347, %rd3, %rd346;
	st.global.u32 	[%rd347], %r254;
	add.s64 	%rd348, %rd4, %rd346;
	st.global.u32 	[%rd348], %r352;
$L__BB12_322:
	setp.ne.s32 	%p143, %r223, 255;
	@%p143 bra 	$L__BB12_326;
	setp.ne.s64 	%p144, %rd6, 2304;
	@%p144 bra 	$L__BB12_325;
	shl.b64 	%rd369, %rd795, 2;
	add.s64 	%rd370, %rd3, %rd369;
	st.global.u32 	[%rd370], %r255;
	add.s64 	%rd371, %rd4, %rd369;
	st.global.u32 	[%rd371], %r353;
	add.s64 	%rd795, %rd795, 1;
$L__BB12_325:
	ld.param.u64 	%rd744, [_ZN6thrust24THRUST_300001_SM_1000_NS8cuda_cub4core6detail13_kernel_agentINS1_15__reduce_by_key16ReduceByKeyAgentINS0_6detail15normal_iteratorINS0_10device_ptrIiEEEENS0_17constant_iteratorIiNS0_11use_defaultESD_EESB_SB_N4cuda3std3__48equal_toIiEENSH_4plusIiEEPllEEJSB_SE_SB_SB_SM_N3cub18CUB_300001_SM_100024ReduceByKeyScanTileStateIilLb1EEESJ_SL_llEEEvDpT0__param_4];
	cvta.to.global.u64 	%rd372, %rd744;
	st.global.u64 	[%rd372], %rd795;
$L__BB12_326:
	ret;

}
	// .globl	_ZN3cub18CUB_300001_SM_10006detail11EmptyKernelIvEEvv
.visible .entry _ZN3cub18CUB_300001_SM_10006detail11EmptyKernelIvEEvv()
{


	ret;

}
	// .globl	_ZN3cub18CUB_300001_SM_10006detail6reduce28DeviceReduceSingleTileKernelINS2_10policy_hubIijN4cuda3std3__44plusIiEEE10Policy1000EN6thrust24THRUST_300001_SM_1000_NS10device_ptrIiEEPijS9_iiNS7_10__identityEEEvT0_T1_T2_T3_T4_T6_
.visible .entry _ZN3cub18CUB_300001_SM_10006detail6reduce28DeviceReduceSingleTileKernelINS2_10policy_hubIijN4cuda3std3__44plusIiEEE10Policy1000EN6thrust24THRUST_300001_SM_1000_NS10device_ptrIiEEPijS9_iiNS7_10__identityEEEvT0_T1_T2_T3_T4_T6_(
	.param .align 8 .b8 _ZN3cub18CUB_300001_SM_10006detail6reduce28DeviceReduceSingleTileKernelINS2_10policy_hubIijN4cuda3std3__44plusIiEEE10Policy1000EN6thrust24THRUST_300001_SM_1000_NS10device_ptrIiEEPijS9_iiNS7_10__identityEEEvT0_T1_T2_T3_T4_T6__param_0[8],
	.param .u64 .ptr .align 1 _ZN3cub18CUB_300001_SM_10006detail6reduce28DeviceReduceSingleTileKernelINS2_10policy_hubIijN4cuda3std3__44plusIiEEE10Policy1000EN6thrust24THRUST_300001_SM_1000_NS10device_ptrIiEEPijS9_iiNS7_10__identityEEEvT0_T1_T2_T3_T4_T6__param_1,
	.param .u32 _ZN3cub18CUB_300001_SM_10006detail6reduce28DeviceReduceSingleTileKernelINS2_10policy_hubIijN4cuda3std3__44plusIiEEE10Policy1000EN6thrust24THRUST_300001_SM_1000_NS10device_ptrIiEEPijS9_iiNS7_10__identityEEEvT0_T1_T2_T3_T4_T6__param_2,
	.param .align 1 .b8 _ZN3cub18CUB_300001_SM_10006detail6reduce28DeviceReduceSingleTileKernelINS2_10policy_hubIijN4cuda3std3__44plusIiEEE10Policy1000EN6thrust24THRUST_300001_SM_1000_NS10device_ptrIiEEPijS9_iiNS7_10__identityEEEvT0_T1_T2_T3_T4_T6__param_3[1],
	.param .u32 _ZN3cub18CUB_300001_SM_10006detail6reduce28DeviceReduceSingleTileKernelINS2_10policy_hubIijN4cuda3std3__44plusIiEEE10Policy1000EN6thrust24THRUST_300001_SM_1000_NS10device_ptrIiEEPijS9_iiNS7_10__identityEEEvT0_T1_T2_T3_T4_T6__param_4,
	.param .align 1 .b8 _ZN3cub18CUB_300001_SM_10006detail6reduce28DeviceReduceSingleTileKernelINS2_10policy_hubIijN4cuda3std3__44plusIiEEE10Policy1000EN6thrust24THRUST_300001_SM_1000_NS10device_ptrIiEEPijS9_iiNS7_10__identityEEEvT0_T1_T2_T3_T4_T6__param_5[1]
)
.maxntid 256
.minnctapersm 1
{
	.reg .pred 	%p<59>;
	.reg .b32 	%r<511>;
	.reg .b64 	%rd<84>;
	// demoted variable
	.shared .align 4 .b8 _ZZN3cub18CUB_300001_SM_10006detail6reduce28DeviceReduceSingleTileKernelINS2_10policy_hubIijN4cuda3std3__44plusIiEEE10Policy1000EN6thrust24THRUST_300001_SM_1000_NS10device_ptrIiEEPijS9_iiNS7_10__identityEEEvT0_T1_T2_T3_T4_T6_E12temp_storage[44];
	ld.param.u64 	%rd9, [_ZN3cub18CUB_300001_SM_10006detail6reduce28DeviceReduceSingleTileKernelINS2_10policy_hubIijN4cuda3std3__44plusIiEEE10Policy1000EN6thrust24THRUST_300001_SM_1000_NS10device_ptrIiEEPijS9_iiNS7_10__identityEEEvT0_T1_T2_T3_T4_T6__param_0];
	ld.param.u64 	%rd10, [_ZN3cub18CUB_300001_SM_10006detail6reduce28DeviceReduceSingleTileKernelINS2_10policy_hubIijN4cuda3std3__44plusIiEEE10Policy1000EN6thrust24THRUST_300001_SM_1000_NS10device_ptrIiEEPijS9_iiNS7_10__identityEEEvT0_T1_T2_T3_T4_T6__param_1];
	ld.param.u32 	%r90, [_ZN3cub18CUB_300001_SM_10006detail6reduce28DeviceReduceSingleTileKernelINS2_10policy_hubIijN4cuda3std3__44plusIiEEE10Policy1000EN6thrust24THRUST_300001_SM_1000_NS10device_ptrIiEEPijS9_iiNS7_10__identityEEEvT0_T1_T2_T3_T4_T6__param_2];
	ld.param.u32 	%r91, [_ZN3cub18CUB_300001_SM_10006detail6reduce28DeviceReduceSingleTileKernelINS2_10policy_hubIijN4cuda3std3__44plusIiEEE10Policy1000EN6thrust24THRUST_300001_SM_1000_NS10device_ptrIiEEPijS9_iiNS7_10__identityEEEvT0_T1_T2_T3_T4_T6__param_4];
	cvta.to.global.u64 	%rd1, %rd10;
	setp.ne.s32 	%p1, %r90, 0;
	@%p1 bra 	$L__BB14_3;
	mov.u32 	%r471, %tid.x;
	setp.ne.s32 	%p58, %r471, 0;
	@%p58 bra 	$L__BB14_52;
	st.global.u32 	[%rd1], %r91;
	bra.uni 	$L__BB14_52;
$L__BB14_3:
	cvta.to.global.u64 	%rd2, %rd9;
	setp.gt.u32 	%p2, %r90, 4095;
	@%p2 bra 	$L__BB14_28;
	mov.u32 	%r1, %tid.x;
	setp.ge.u32 	%p24, %r1, %r90;
	mov.b32 	%r488, 0;
	mov.u32 	%r478, %r1;
	@%p24 bra 	$L__BB14_6;
	mul.wide.u32 	%rd73, %r1, 4;
	add.s64 	%rd74, %rd2, %rd73;
	ld.global.u32 	%r488, [%rd74];
	add.s32 	%r478, %r1, 256;
$L__BB14_6:
	setp.ge.u32 	%p25, %r478, %r90;
	@%p25 bra 	$L__BB14_19;
	not.b32 	%r298, %r478;
	add.s32 	%r299, %r90, %r298;
	shr.u32 	%r300, %r299, 8;
	add.s32 	%r6, %r300, 1;
	and.b32  	%r7, %r6, 15;
	setp.lt.u32 	%p26, %r299, 3840;
	@%p26 bra 	$L__BB14_10;
	and.b32  	%r301, %r6, 33554416;
	neg.s32 	%r474, %r301;
	mul.wide.u32 	%rd75, %r478, 4;
	add.s64 	%rd76, %rd75, %rd2;
	add.s64 	%rd82, %rd76, 8192;
$L__BB14_9:
	.pragma "nounroll";
	ld.global.u32 	%r302, [%rd82+-8192];
	add.s32 	%r303, %r302, %r488;
	ld.global.u32 	%r304, [%rd82+-7168];
	add.s32 	%r305, %r304, %r303;
	ld.global.u32 	%r306, [%rd82+-6144];
	add.s32 	%r307, %r306, %r305;
	ld.global.u32 	%r308, [%rd82+-5120];
	add.s32 	%r309, %r308, %r307;
	ld.global.u32 	%r310, [%rd82+-4096];
	add.s32 	%r311, %r310, %r309;
	ld.global.u32 	%r312, [%rd82+-3072];
	add.s32 	%r313, %r312, %r311;
	ld.global.u32 	%r314, [%rd82+-2048];
	add.s32 	%r315, %r314, %r313;
	ld.global.u32 	%r316, [%rd82+-1024];
	add.s32 	%r317, %r316, %r315;
	ld.global.u32 	%r318, [%rd82];
	add.s32 	%r319, %r318, %r317;
	ld.global.u32 	%r320, [%rd82+1024];
	add.s32 	%r321, %r320, %r319;
	ld.global.u32 	%r322, [%rd82+2048];
	add.s32 	%r323, %r322, %r321;
	ld.global.u32 	%r324, [%rd82+3072];
	add.s32 	%r325, %r324, %r323;
	ld.global.u32 	%r326, [%rd82+4096];
	add.s32 	%r327, %r326, %r325;
	ld.global.u32 	%r328, [%rd82+5120];
	add.s32 	%r329, %r328, %r327;
	ld.global.u32 	%r330, [%rd82+6144];
	add.s32 	%r331, %r330, %r329;
	ld.global.u32 	%r332, [%rd82+7168];
	add.s32 	%r488, %r332, %r331;
	add.s32 	%r478, %r478, 4096;
	add.s32 	%r474, %r474, 16;
	add.s64 	%rd82, %rd82, 16384;
	setp.ne.s32 	%p27, %r474, 0;
	@%p27 bra 	$L__BB14_9;
$L__BB14_10:
	setp.eq.s32 	%p28, %r7, 0;
	@%p28 bra 	$L__BB14_19;
	and.b32  	%r18, %r6, 7;
	setp.lt.u32 	%p29, %r7, 8;
	@%p29 bra 	$L__BB14_13;
	mul.wide.u32 	%rd77, %r478, 4;
	add.s64 	%rd78, %rd2, %rd77;
	ld.global.u32 	%r334, [%rd78];
	add.s32 	%r335, %r334, %r488;
	ld.global.u32 	%r336, [%rd78+1024];
	add.s32 	%r337, %r336, %r335;
	ld.global.u32 	%r338, [%rd78+2048];
	add.s32 	%r339, %r338, %r337;
	ld.global.u32 	%r340, [%rd78+3072];
	add.s32 	%r341, %r340, %r339;
	ld.global.u32 	%r342, [%rd78+4096];
	add.s32 	%r343, %r342, %r341;
	ld.global.u32 	%r344, [%rd78+5120];
	add.s32 	%r345, %r344, %r343;
	ld.global.u32 	%r346, [%rd78+6144];
	add.s32 	%r347, %r346, %r345;
	ld.global.u32 	%r348, [%rd78+7168];
	add.s32 	%r488, %r348, %r347;
	add.s32 	%r478, %r478, 2048;
$L__BB14_13:
	setp.eq.s32 	%p30, %r18, 0;
	@%p30 bra 	$L__BB14_19;
	and.b32  	%r24, %r6, 3;
	setp.lt.u32 	%p31, %r18, 4;
	@%p31 bra 	$L__BB14_16;
	mul.wide.u32 	%rd79, %r478, 4;
	add.s64 	%rd80, %rd2, %rd79;
	ld.global.u32 	%r350, [%rd80];
	add.s32 	%r351, %r350, %r488;
	ld.global.u32 	%r352, [%rd80+1024];
	add.s32 	%r353, %r352, %r351;
	ld.global.u32 	%r354, [%rd80+2048];
	add.s32 	%r355, %r354, %r353;
	ld.global.u32 	%r356, [%rd80+3072];
	add.s32 	%r488, %r356, %r355;
	add.s32 	%r478, %r478, 1024;
$L__BB14_16:
	setp.eq.s32 	%p32, %r24, 0;
	@%p32 bra 	$L__BB14_19;
	mul.wide.u32 	%rd81, %r478, 4;
	add.s64 	%rd83, %rd2, %rd81;
	neg.s32 	%r486, %r24;
$L__BB14_18:
	.pragma "nounroll";
	ld.global.u32 	%r357, [%rd83];
	add.s32 	%r488, %r357, %r488;
	add.s64 	%rd83, %rd83, 1024;
	add.s32 	%r486, %r486, 1;
	setp.ne.s32 	%p33, %r486, 0;
	@%p33 bra 	$L__BB14_18;
$L__BB14_19:
	setp.lt.u32 	%p34, %r90, 256;
	@%p34 bra 	$L__BB14_24;
	// begin inline asm
	mov.u32 %r421, %laneid;
	// end inline asm
	mov.b32 	%r424, 1;
	mov.b32 	%r445, 31;
	mov.b32 	%r446, -1;
	// begin inline asm
	shfl.sync.down.b32 %r422, %r488, %r424, %r445, %r446;
	// end inline asm
	setp.gt.s32 	%p50, %r421, 30;
	selp.b32 	%r447, 0, %r422, %p50;
	add.s32 	%r428, %r447, %r488;
	mov.b32 	%r429, 2;
	// begin inline asm
	shfl.sync.down.b32 %r427, %r428, %r429, %r445, %r446;
	// end inline asm
	setp.gt.s32 	%p51, %r421, 29;
	selp.b32 	%r448, 0, %r427, %p51;
	add.s32 	%r433, %r428, %r448;
	mov.b32 	%r434, 4;
	// begin inline asm
	shfl.sync.down.b32 %r432, %r433, %r434, %r445, %r446;
	// end inline asm
	setp.gt.s32 	%p52, %r421, 27;
	selp.b32 	%r449, 0, %r432, %p52;
	add.s32 	%r438, %r433, %r449;
	mov.b32 	%r439, 8;
	// begin inline asm
	shfl.sync.down.b32 %r437, %r438, %r439, %r445, %r446;
	// end inline asm
	setp.gt.s32 	%p53, %r421, 23;
	selp.b32 	%r450, 0, %r437, %p53;
	add.s32 	%r443, %r438, %r450;
	mov.b32 	%r444, 16;
	// begin inline asm
	shfl.sync.down.b32 %r442, %r443, %r444, %r445, %r446;
	// end inline asm
	setp.gt.s32 	%p54, %r421, 15;
	selp.b32 	%r451, 0, %r442, %p54;
	add.s32 	%r510, %r443, %r451;
	setp.ne.s32 	%p55, %r421, 0;
	@%p55 bra 	$L__BB14_22;
	shr.u32 	%r452, %r1, 3;
	and.b32  	%r453, %r452, 124;
	mov.u32 	%r454, _ZZN3cub18CUB_300001_SM_10006detail6reduce28DeviceReduceSingleTileKernelINS2_10policy_hubIijN4cuda3std3__44plusIiEEE10Policy1000EN6thrust24THRUST_300001_SM_1000_NS10device_ptrIiEEPijS9_iiNS7_10__identityEEEvT0_T1_T2_T3_T4_T6_E12temp_storage;
	add.s32 	%r455, %r454, %r453;
	st.shared.u32 	[%r455+8], %r510;
$L__BB14_22:
	bar.sync 	0;
	setp.ne.s32 	%p56, %r1, 0;
	@%p56 bra 	$L__BB14_50;
	ld.shared.u32 	%r456, [_ZZN3cub18CUB_300001_SM_10006detail6reduce28DeviceReduceSingleTileKernelINS2_10policy_hubIijN4cuda3std3__44plusIiEEE10Policy1000EN6thrust24THRUST_300001_SM_1000_NS10device_ptrIiEEPijS9_iiNS7_10__identityEEEvT0_T1_T2_T3_T4_T6_E12temp_storage+12];
	add.s32 	%r457, %r456, %r510;
	ld.shared.u32 	%r458, [_ZZN3cub18CUB_300001_SM_10006detail6reduce28DeviceReduceSingleTileKernelINS2_10policy_hubIijN4cuda3std3__44plusIiEEE10Policy1000EN6thrust24THRUST_300001_SM_1000_NS10device_ptrIiEEPijS9_iiNS7_10__identityEEEvT0_T1_T2_T3_T4_T6_E12temp_storage+16];
	add.s32 	%r459, %r457, %r458;
	ld.shared.u32 	%r460, [_ZZN3cub18CUB_300001_SM_10006detail6reduce28DeviceReduceSingleTileKernelINS2_10policy_hubIijN4cuda3std3__44plusIiEEE10Policy1000EN6thrust24THRUST_300001_SM_1000_NS10device_ptrIiEEPijS9_iiNS7_10__identityEEEvT0_T1_T2_T3_T4_T6_E12temp_storage+20];
	add.s32 	%r461, %r459, %r460;
	ld.shared.u32 	%r462, [_ZZN3cub18CUB_300001_SM_10006detail6reduce28DeviceReduceSingleTileKernelINS2_10policy_hubIijN4cuda3std3__44plusIiEEE10Policy1000EN6thrust24THRUST_300001_SM_1000_NS10device_ptrIiEEPijS9_iiNS7_10__identityEEEvT0_T1_T2_T3_T4_T6_E12temp_storage+24];
	add.s32 	%r463, %r461, %r462;
	ld.shared.u32 	%r464, [_ZZN3cub18CUB_300001_SM_10006detail6reduce28DeviceReduceSingleTileKernelINS2_10policy_hubIijN4cuda3std3__44plusIiEEE10Policy1000EN6thrust24THRUST_300001_SM_1000_NS10device_ptrIiEEPijS9_iiNS7_10__identityEEEvT0_T1_T2_T3_T4_T6_E12temp_storage+28];
	add.s32 	%r465, %r463, %r464;
	ld.shared.u32 	%r466, [_ZZN3cub18CUB_300001_SM_10006detail6reduce28DeviceReduceSingleTileKernelINS2_10policy_hubIijN4cuda3std3__44plusIiEEE10Policy1000EN6thrust24THRUST_300001_SM_1000_NS10device_ptrIiEEPijS9_iiNS7_10__identityEEEvT0_T1_T2_T3_T4_T6_E12temp_storage+32];
	add.s32 	%r467, %r465, %r466;
	ld.shared.u32 	%r468, [_ZZN3cub18CUB_300001_SM_10006detail6reduce28DeviceReduceSingleTileKernelINS2_10policy_hubIijN4cuda3std3__44plusIiEEE10Policy1000EN6thrust24THRUST_300001_SM_1000_NS10device_ptrIiEEPijS9_iiNS7_10__identityEEEvT0_T1_T2_T3_T4_T6_E12temp_storage+36];
	add.s32 	%r510, %r467, %r468;
	bra.uni 	$L__BB14_50;
$L__BB14_24:
	// begin inline asm
	mov.u32 %r358, %laneid;
	// end inline asm
	and.b32  	%r384, %r1, 992;
	add.s32 	%r385, %r384, 32;
	setp.gt.u32 	%p35, %r385, %r90;
	not.b32 	%r386, %r384;
	add.s32 	%r387, %r90, %r386;
	selp.b32 	%r382, %r387, 31, %p35;
	mov.b32 	%r361, 1;
	mov.b32 	%r383, -1;
	// begin inline asm
	shfl.sync.down.b32 %r359, %r488, %r361, %r382, %r383;
	// end inline asm
	setp.lt.s32 	%p36, %r358, %r382;
	selp.b32 	%r388, %r359, 0, %p36;
	add.s32 	%r365, %r388, %r488;
	mov.b32 	%r366, 2;
	// begin inline asm
	shfl.sync.down.b32 %r364, %r365, %r366, %r382, %r383;
	// end inline asm
	add.s32 	%r389, %r358, 2;
	setp.gt.s32 	%p37, %r389, %r382;
	selp.b32 	%r390, 0, %r364, %p37;
	add.s32 	%r370, %r365, %r390;
	mov.b32 	%r371, 4;
	// begin inline asm
	shfl.sync.down.b32 %r369, %r370, %r371, %r382, %r383;
	// end inline asm
	add.s32 	%r391, %r358, 4;
	setp.gt.s32 	%p38, %r391, %r382;
	selp.b32 	%r392, 0, %r369, %p38;
	add.s32 	%r375, %r370, %r392;
	mov.b32 	%r376, 8;
	// begin inline asm
	shfl.sync.down.b32 %r374, %r375, %r376, %r382, %r383;
	// end inline asm
	add.s32 	%r393, %r358, 8;
	setp.gt.s32 	%p39, %r393, %r382;
	selp.b32 	%r394, 0, %r374, %p39;
	add.s32 	%r380, %r375, %r394;
	mov.b32 	%r381, 16;
	// begin inline asm
	shfl.sync.down.b32 %r379, %r380, %r381, %r382, %r383;
	// end inline asm
	add.s32 	%r395, %r358, 16;
	setp.gt.s32 	%p40, %r395, %r382;
	selp.b32 	%r396, 0, %r379, %p40;
	add.s32 	%r510, %r380, %r396;
	setp.ne.s32 	%p41, %r358, 0;
	@%p41 bra 	$L__BB14_26;
	shr.u32 	%r397, %r1, 3;
	and.b32  	%r398, %r397, 124;
	mov.u32 	%r399, _ZZN3cub18CUB_300001_SM_10006detail6reduce28DeviceReduceSingleTileKernelINS2_10policy_hubIijN4cuda3std3__44plusIiEEE10Policy1000EN6thrust24THRUST_300001_SM_1000_NS10device_ptrIiEEPijS9_iiNS7_10__identityEEEvT0_T1_T2_T3_T4_T6_E12temp_storage;
	add.s32 	%r400, %r399, %r398;
	st.shared.u32 	[%r400+8], %r510;
$L__BB14_26:
	bar.sync 	0;
	setp.ne.s32 	%p42, %r1, 0;
	@%p42 bra 	$L__BB14_50;
	setp.gt.u32 	%p43, %r90, 32;
	ld.shared.u32 	%r401, [_ZZN3cub18CUB_300001_SM_10006detail6reduce28DeviceReduceSingleTileKernelINS2_10policy_hubIijN4cuda3std3__44plusIiEEE10Policy1000EN6thrust24THRUST_300001_SM_1000_NS10device_ptrIiEEPijS9_iiNS7_10__identityEEEvT0_T1_T2_T3_T4_T6_E12temp_storage+12];
	selp.b32 	%r402, %r401, 0, %p43;
	add.s32 	%r403, %r402, %r510;
	setp.gt.u32 	%p44, %r90, 64;
	ld.shared.u32 	%r404, [_ZZN3cub18CUB_300001_SM_10006detail6reduce28DeviceReduceSingleTileKernelINS2_10policy_hubIijN4cuda3std3__44plusIiEEE10Policy1000EN6thrust24THRUST_300001_SM_1000_NS10device_ptrIiEEPijS9_iiNS7_10__identityEEEvT0_T1_T2_T3_T4_T6_E12temp_storage+16];
	selp.b32 	%r405, %r404, 0, %p44;
	add.s32 	%r406, %r403, %r405;
	setp.gt.u32 	%p45, %r90, 96;
	ld.shared.u32 	%r407, [_ZZN3cub18CUB_300001_SM_10006detail6reduce28DeviceReduceSingleTileKernelINS2_10policy_hubIijN4cuda3std3__44plusIiEEE10Policy1000EN6thrust24THRUST_300001_SM_1000_NS10device_ptrIiEEPijS9_iiNS7_10__identityEEEvT0_T1_T2_T3_T4_T6_E12temp_storage+20];
	selp.b32 	%r408, %r407, 0, %p45;
	add.s32 	%r409, %r406, %r408;
	setp.gt.u32 	%p46, %r90, 128;
	ld.shared.u32 	%r410, [_ZZN3cub18CUB_300001_SM_10006detail6reduce28DeviceReduceSingleTileKernelINS2_10policy_hubIijN4cuda3std3__44plusIiEEE10Policy1000EN6thrust24THRUST_300001_SM_1000_NS10device_ptrIiEEPijS9_iiNS7_10__identityEEEvT0_T1_T2_T3_T4_T6_E12temp_storage+24];
	selp.b32 	%r411, %r410, 0, %p46;
	add.s32 	%r412, %r409, %r411;
	setp.gt.u32 	%p47, %r90, 160;
	ld.shared.u32 	%r413, [_ZZN3cub18CUB_300001_SM_10006detail6reduce28DeviceReduceSingleTileKernelINS2_10policy_hubIijN4cuda3std3__44plusIiEEE10Policy1000EN6thrust24THRUST_300001_SM_1000_NS10device_ptrIiEEPijS9_iiNS7_10__identityEEEvT0_T1_T2_T3_T4_T6_E12temp_storage+28];
	selp.b32 	%r414, %r413, 0, %p47;
	add.s32 	%r415, %r412, %r414;
	setp.gt.u32 	%p48, %r90, 192;
	ld.shared.u32 	%r416, [_ZZN3cub18CUB_300001_SM_10006detail6reduce28DeviceReduceSingleTileKernelINS2_10policy_hubIijN4cuda3std3__44plusIiEEE10Policy1000EN6thrust24THRUST_300001_SM_1000_NS10device_ptrIiEEPijS9_iiNS7_10__identityEEEvT0_T1_T2_T3_T4_T6_E12temp_storage+32];
	selp.b32 	%r417, %r416, 0, %p48;
	add.s32 	%r418, %r415, %r417;
	setp.gt.u32 	%p49, %r90, 224;
	ld.shared.u32 	%r419, [_ZZN3cub18CUB_300001_SM_10006detail6reduce28DeviceReduceSingleTileKernelINS2_10policy_hubIijN4cuda3std3__44plusIiEEE10Policy1000EN6thrust24THRUST_300001_SM_1000_NS10device_ptrIiEEPijS9_iiNS7_10__identityEEEvT0_T1_T2_T3_T4_T6_E12temp_storage+36];
	selp.b32 	%r420, %r419, 0, %p49;
	add.s32 	%r510, %r418, %r420;
	bra.uni 	$L__BB14_50;
$L__BB14_28:
	mov.u32 	%r40, %tid.x;
	mul.wide.u32 	%rd11, %r40, 4;
	add.s64 	%rd12, %rd2, %rd11;
	ld.global.u32 	%r93, [%rd12];
	ld.global.u32 	%r94, [%rd12+1024];
	ld.global.u32 	%r95, [%rd12+2048];
	ld.global.u32 	%r96, [%rd12+3072];
	ld.global.u32 	%r97, [%rd12+4096];
	ld.global.u32 	%r98, [%rd12+5120];
	ld.global.u32 	%r99, [%rd12+6144];
	ld.global.u32 	%r100, [%rd12+7168];
	ld.global.u32 	%r101, [%rd12+8192];
	ld.global.u32 	%r102, [%rd12+9216];
	ld.global.u32 	%r103, [%rd12+10240];
	ld.global.u32 	%r104, [%rd12+11264];
	ld.global.u32 	%r105, [%rd12+12288];
	ld.global.u32 	%r106, [%rd12+13312];
	ld.global.u32 	%r107, [%rd12+14336];
	ld.global.u32 	%r108, [%rd12+15360];
	add.s32 	%r109, %r94, %r93;
	add.s32 	%r110, %r95, %r109;
	add.s32 	%r111, %r96, %r110;
	add.s32 	%r112, %r97, %r111;
	add.s32 	%r113, %r98, %r112;
	add.s32 	%r114, %r99, %r113;
	add.s32 	%r115, %r100, %r114;
	add.s32 	%r116, %r101, %r115;
	add.s32 	%r117, %r102, %r116;
	add.s32 	%r118, %r103, %r117;
	add.s32 	%r119, %r104, %r118;
	add.s32 	%r120, %r105, %r119;
	add.s32 	%r121, %r106, %r120;
	add.s32 	%r122, %r107, %r121;
	add.s32 	%r509, %r108, %r122;
	add.s32 	%r42, %r90, -4096;
	setp.lt.u32 	%p3, %r42, 4096;
	mov.b32 	%r492, 4096;
	@%p3 bra 	$L__BB14_32;
	mov.b32 	%r492, 4096;
$L__BB14_30:
	add.s32 	%r124, %r40, %r492;
	mul.wide.u32 	%rd13, %r124, 4;
	add.s64 	%rd14, %rd2, %rd13;
	ld.global.u32 	%r125, [%rd14];
	ld.global.u32 	%r126, [%rd14+1024];
	ld.global.u32 	%r127, [%rd14+2048];
	ld.global.u32 	%r128, [%rd14+3072];
	ld.global.u32 	%r129, [%rd14+4096];
	ld.global.u32 	%r130, [%rd14+5120];
	ld.global.u32 	%r131, [%rd14+6144];
	ld.global.u32 	%r132, [%rd14+7168];
	ld.global.u32 	%r133, [%rd14+8192];
	ld.global.u32 	%r134, [%rd14+9216];
	ld.global.u32 	%r135, [%rd14+10240];
	ld.global.u32 	%r136, [%rd14+11264];
	ld.global.u32 	%r137, [%rd14+12288];
	ld.global.u32 	%r138, [%rd14+13312];
	ld.global.u32 	%r139, [%rd14+14336];
	ld.global.u32 	%r140, [%rd14+15360];
	add.s32 	%r141, %r125, %r509;
	add.s32 	%r142, %r126, %r141;
	add.s32 	%r143, %r127, %r142;
	add.s32 	%r144, %r128, %r143;
	add.s32 	%r145, %r129, %r144;
	add.s32 	%r146, %r130, %r145;
	add.s32 	%r147, %r131, %r146;
	add.s32 	%r148, %r132, %r147;
	add.s32 	%r149, %r133, %r148;
	add.s32 	%r150, %r134, %r149;
	add.s32 	%r151, %r135, %r150;
	add.s32 	%r152, %r136, %r151;
	add.s32 	%r153, %r137, %r152;
	add.s32 	%r154, %r138, %r153;
	add.s32 	%r155, %r139, %r154;
	add.s32 	%r509, %r140, %r155;
	sub.s32 	%r156, %r90, %r492;
	setp.lt.u32 	%p4, %r156, 4096;
	@%p4 bra 	$L__BB14_46;
	add.s32 	%r492, %r492, 4096;
	setp.le.u32 	%p5, %r492, %r42;
	@%p5 bra 	$L__BB14_30;
$L__BB14_32:
	setp.le.u32 	%p6, %r90, %r492;
	sub.s32 	%r157, %r90, %r492;
	setp.ge.s32 	%p7, %r40, %r157;
	or.pred  	%p8, %p6, %p7;
	@%p8 bra 	$L__BB14_46;
	not.b32 	%r160, %r40;
	add.s32 	%r161, %r90, %r160;
	sub.s32 	%r162, %r161, %r492;
	shr.u32 	%r163, %r162, 8;
	add.s32 	%r49, %r163, 1;
	and.b32  	%r50, %r49, 15;
	setp.lt.u32 	%p9, %r162, 3840;
	mov.u32 	%r501, %r40;
	@%p9 bra 	$L__BB14_37;
	or.b32  	%r495, %r40, 2048;
	add.s32 	%r494, %r40, %r492;
	and.b32  	%r164, %r49, 33554416;
	neg.s32 	%r493, %r164;
$L__BB14_35:
	.pragma "nounroll";
	mul.wide.u32 	%rd15, %r494, 4;
	add.s64 	%rd16, %rd2, %rd15;
	ld.global.u32 	%r165, [%rd16];
	add.s32 	%r166, %r165, %r509;
	add.s32 	%r167, %r494, 256;
	mul.wide.u32 	%rd17, %r167, 4;
	add.s64 	%rd18, %rd2, %rd17;
	ld.global.u32 	%r168, [%rd18];
	add.s32 	%r169, %r168, %r166;
	add.s32 	%r170, %r494, 512;
	mul.wide.u32 	%rd19, %r170, 4;
	add.s64 	%rd20, %rd2, %rd19;
	ld.global.u32 	%r171, [%rd20];
	add.s32 	%r172, %r171, %r169;
	add.s32 	%r173, %r494, 768;
	mul.wide.u32 	%rd21, %r173, 4;
	add.s64 	%rd22, %rd2, %rd21;
	ld.global.u32 	%r174, [%rd22];
	add.s32 	%r175, %r174, %r172;
	add.s32 	%r176, %r494, 1024;
	mul.wide.u32 	%rd23, %r176, 4;
	add.s64 	%rd24, %rd2, %rd23;
	ld.global.u32 	%r177, [%rd24];
	add.s32 	%r178, %r177, %r175;
	add.s32 	%r179, %r494, 1280;
	mul.wide.u32 	%rd25, %r179, 4;
	add.s64 	%rd26, %rd2, %rd25;
	ld.global.u32 	%r180, [%rd26];
	add.s32 	%r181, %r180, %r178;
	add.s32 	%r182, %r494, 1536;
	mul.wide.u32 	%rd27, %r182, 4;
	add.s64 	%rd28, %rd2, %rd27;
	ld.global.u32 	%r183, [%rd28];
	add.s32 	%r184, %r183, %r181;
	add.s32 	%r185, %r494, 1792;
	mul.wide.u32 	%rd29, %r185, 4;
	add.s64 	%rd30, %rd2, %rd29;
	ld.global.u32 	%r186, [%rd30];
	add.s32 	%r187, %r186, %r184;
	add.s32 	%r188, %r494, 2048;
	mul.wide.u32 	%rd31, %r188, 4;
	add.s64 	%rd32, %rd2, %rd31;
	ld.global.u32 	%r189, [%rd32];
	add.s32 	%r190, %r189, %r187;
	add.s32 	%r191, %r494, 2304;
	mul.wide.u32 	%rd33, %r191, 4;
	add.s64 	%rd34, %rd2, %rd33;
	ld.global.u32 	%r192, [%rd34];
	add.s32 	%r193, %r192, %r190;
	add.s32 	%r194, %r494, 2560;
	mul.wide.u32 	%rd35, %r194, 4;
	add.s64 	%rd36, %rd2, %rd35;
	ld.global.u32 	%r195, [%rd36];
	add.s32 	%r196, %r195, %r193;
	add.s32 	%r197, %r494, 2816;
	mul.wide.u32 	%rd37, %r197, 4;
	add.s64 	%rd38, %rd2, %rd37;
	ld.global.u32 	%r198, [%rd38];
	add.s32 	%r199, %r198, %r196;
	add.s32 	%r200, %r494, 3072;
	mul.wide.u32 	%rd39, %r200, 4;
	add.s64 	%rd40, %rd2, %rd39;
	ld.global.u32 	%r201, [%rd40];
	add.s32 	%r202, %r201, %r199;
	add.s32 	%r203, %r494, 3328;
	mul.wide.u32 	%rd41, %r203, 4;
	add.s64 	%rd42, %rd2, %rd41;
	ld.global.u32 	%r204, [%rd42];
	add.s32 	%r205, %r204, %r202;
	add.s32 	%r206, %r494, 3584;
	mul.wide.u32 	%rd43, %r206, 4;
	add.s64 	%rd44, %rd2, %rd43;
	ld.global.u32 	%r207, [%rd44];
	add.s32 	%r208, %r207, %r205;
	add.s32 	%r209, %r494, 3840;
	mul.wide.u32 	%rd45, %r209, 4;
	add.s64 	%rd46, %rd2, %rd45;
	ld.global.u32 	%r210, [%rd46];
	add.s32 	%r509, %r210, %r208;
	add.s32 	%r495, %r495, 4096;
	add.s32 	%r494, %r494, 4096;
	add.s32 	%r493, %r493, 16;
	setp.ne.s32 	%p10, %r493, 0;
	@%p10 bra 	$L__BB14_35;
	add.s32 	%r501, %r495, -2048;
$L__BB14_37:
	setp.eq.s32 	%p11, %r50, 0;
	@%p11 bra 	$L__BB14_46;
	and.b32  	%r66, %r49, 7;
	setp.lt.u32 	%p12, %r50, 8;
	@%p12 bra 	$L__BB14_40;
	add.s32 	%r212, %r501, %r492;
	mul.wide.u32 	%rd47, %r212, 4;
	add.s64 	%rd48, %rd2, %rd47;
	ld.global.u32 	%r213, [%rd48];
	add.s32 	%r214, %r213, %r509;
	add.s32 	%r215, %r212, 256;
	mul.wide.u32 	%rd49, %r215, 4;
	add.s64 	%rd50, %rd2, %rd49;
	ld.global.u32 	%r216, [%rd50];
	add.s32 	%r217, %r216, %r214;
	add.s32 	%r218, %r212, 512;
	mul.wide.u32 	%rd51, %r218, 4;
	add.s64 	%rd52, %rd2, %rd51;
	ld.global.u32 	%r219, [%rd52];
	add.s32 	%r220, %r219, %r217;
	add.s32 	%r221, %r212, 768;
	mul.wide.u32 	%rd53, %r221, 4;
	add.s64 	%rd54, %rd2, %rd53;
	ld.global.u32 	%r222, [%rd54];
	add.s32 	%r223, %r222, %r220;
	add.s32 	%r224, %r212, 1024;
	mul.wide.u32 	%rd55, %r224, 4;
	add.s64 	%rd56, %rd2, %rd55;
	ld.global.u32 	%r225, [%rd56];
	add.s32 	%r226, %r225, %r223;
	add.s32 	%r227, %r212, 1280;
	mul.wide.u32 	%rd57, %r227, 4;
	add.s64 	%rd58, %rd2, %rd57;
	ld.global.u32 	%r228, [%rd58];
	add.s32 	%r229, %r228, %r226;
	add.s32 	%r230, %r212, 1536;
	mul.wide.u32 	%rd59, %r230, 4;
	add.s64 	%rd60, %rd2, %rd59;
	ld.global.u32 	%r231, [%rd60];
	add.s32 	%r232, %r231, %r229;
	add.s32 	%r233, %r212, 1792;
	mul.wide.u32 	%rd61, %r233, 4;
	add.s64 	%rd62, %rd2, %rd61;
	ld.global.u32 	%r234, [%rd62];
	add.s32 	%r509, %r234, %r232;
	add.s32 	%r501, %r501, 2048;
$L__BB14_40:
	setp.eq.s32 	%p13, %r66, 0;
	@%p13 bra 	$L__BB14_46;
	and.b32  	%r72, %r49, 3;
	setp.lt.u32 	%p14, %r66, 4;
	@%p14 bra 	$L__BB14_43;
	add.s32 	%r236, %r501, %r492;
	mul.wide.u32 	%rd63, %r236, 4;
	add.s64 	%rd64, %rd2, %rd63;
	ld.global.u32 	%r237, [%rd64];
	add.s32 	%r238, %r237, %r509;
	add.s32 	%r239, %r236, 256;
	mul.wide.u32 	%rd65, %r239, 4;
	add.s64 	%rd66, %rd2, %rd65;
	ld.global.u32 	%r240, [%rd66];
	add.s32 	%r241, %r240, %r238;
	add.s32 	%r242, %r236, 512;
	mul.wide.u32 	%rd67, %r242, 4;
	add.s64 	%rd68, %rd2, %rd67;
	ld.global.u32 	%r243, [%rd68];
	add.s32 	%r244, %r243, %r241;
	add.s32 	%r245, %r236, 768;
	mul.wide.u32 	%rd69, %r245, 4;
	add.s64 	%rd70, %rd2, %rd69;
	ld.global.u32 	%r246, [%rd70];
	add.s32 	%r509, %r246, %r244;
	add.s32 	%r501, %r501, 1024;
$L__BB14_43:
	setp.eq.s32 	%p15, %r72, 0;
	@%p15 bra 	$L__BB14_46;
	add.s32 	%r507, %r501, %r492;
	neg.s32 	%r506, %r72;
$L__BB14_45:
	.pragma "nounroll";
	mul.wide.u32 	%rd71, %r507, 4;
	add.s64 	%rd72, %rd2, %rd71;
	ld.global.u32 	%r247, [%rd72];
	add.s32 	%r509, %r247, %r509;
	add.s32 	%r507, %r507, 256;
	add.s32 	%r506, %r506, 1;
	setp.ne.s32 	%p16, %r506, 0;
	@%p16 bra 	$L__BB14_45;
$L__BB14_46:
	// begin inline asm
	mov.u32 %r248, %laneid;
	// end inline asm
	mov.b32 	%r251, 1;
	mov.b32 	%r272, 31;
	mov.b32 	%r273, -1;
	// begin inline asm
	shfl.sync.down.b32 %r249, %r509, %r251, %r272, %r273;
	// end inline asm
	setp.gt.s32 	%p17, %r248, 30;
	selp.b32 	%r274, 0, %r249, %p17;
	add.s32 	%r255, %r274, %r509;
	mov.b32 	%r256, 2;
	// begin inline asm
	shfl.sync.down.b32 %r254, %r255, %r256, %r272, %r273;
	// end inline asm
	setp.gt.s32 	%p18, %r248, 29;
	selp.b32 	%r275, 0, %r254, %p18;
	add.s32 	%r260, %r255, %r275;
	mov.b32 	%r261, 4;
	// begin inline asm
	shfl.sync.down.b32 %r259, %r260, %r261, %r272, %r273;
	// end inline asm
	setp.gt.s32 	%p19, %r248, 27;
	selp.b32 	%r276, 0, %r259, %p19;
	add.s32 	%r265, %r260, %r276;
	mov.b32 	%r266, 8;
	// begin inline asm
	shfl.sync.down.b32 %r264, %r265, %r266, %r272, %r273;
	// end inline asm
	setp.gt.s32 	%p20, %r248, 23;
	selp.b32 	%r277, 0, %r264, %p20;
	add.s32 	%r270, %r265, %r277;
	mov.b32 	%r271, 16;
	// begin inline asm
	shfl.sync.down.b32 %r269, %r270, %r271, %r272, %r273;
	// end inline asm
	setp.gt.s32 	%p21, %r248, 15;
	selp.b32 	%r278, 0, %r269, %p21;
	add.s32 	%r510, %r270, %r278;
	setp.ne.s32 	%p22, %r248, 0;
	@%p22 bra 	$L__BB14_48;
	shr.u32 	%r279, %r40, 3;
	and.b32  	%r280, %r279, 124;
	mov.u32 	%r281, _ZZN3cub18CUB_300001_SM_10006detail6reduce28DeviceReduceSingleTileKernelINS2_10policy_hubIijN4cuda3std3__44plusIiEEE10Policy1000EN6thrust24THRUST_300001_SM_1000_NS10device_ptrIiEEPijS9_iiNS7_10__identityEEEvT0_T1_T2_T3_T4_T6_E12temp_storage;
	add.s32 	%r282, %r281, %r280;
	st.shared.u32 	[%r282+8], %r510;
$L__BB14_48:
	bar.sync 	0;
	setp.ne.s32 	%p23, %r40, 0;
	@%p23 bra 	$L__BB14_50;
	ld.shared.u32 	%r283, [_ZZN3cub18CUB_300001_SM_10006detail6reduce28DeviceReduceSingleTileKernelINS2_10policy_hubIijN4cuda3std3__44plusIiEEE10Policy1000EN6thrust24THRUST_300001_SM_1000_NS10device_ptrIiEEPijS9_iiNS7_10__identityEEEvT0_T1_T2_T3_T4_T6_E12temp_storage+12];
	add.s32 	%r284, %r283, %r510;
	ld.shared.u32 	%r285, [_ZZN3cub18CUB_300001_SM_10006detail6reduce28DeviceReduceSingleTileKernelINS2_10policy_hubIijN4cuda3std3__44plusIiEEE10Policy1000EN6thrust24THRUST_300001_SM_1000_NS10device_ptrIiEEPijS9_iiNS7_10__identityEEEvT0_T1_T2_T3_T4_T6_E12temp_storage+16];
	add.s32 	%r286, %r284, %r285;
	ld.shared.u32 	%r287, [_ZZN3cub18CUB_300001_SM_10006detail6reduce28DeviceReduceSingleTileKernelINS2_10policy_hubIijN4cuda3std3__44plusIiEEE10Policy1000EN6thrust24THRUST_300001_SM_1000_NS10device_ptrIiEEPijS9_iiNS7_10__identityEEEvT0_T1_T2_T3_T4_T6_E12temp_storage+20];
	add.s32 	%r288, %r286, %r287;
	ld.shared.u32 	%r289, [_ZZN3cub18CUB_300001_SM_10006detail6reduce28DeviceReduceSingleTileKernelINS2_10policy_hubIijN4cuda3std3__44plusIiEEE10Policy1000EN6thrust24THRUST_300001_SM_1000_NS10device_ptrIiEEPijS9_iiNS7_10__identityEEEvT0_T1_T2_T3_T4_T6_E12temp_storage+24];
	add.s32 	%r290, %r288, %r289;
	ld.shared.u32 	%r291, [_ZZN3cub18CUB_300001_SM_10006detail6reduce28DeviceReduceSingleTileKernelINS2_10policy_hubIijN4cuda3std3__44plusIiEEE10Policy1000EN6thrust24THRUST_300001_SM_1000_NS10device_ptrIiEEPijS9_iiNS7_10__identityEEEvT0_T1_T2_T3_T4_T6_E12temp_storage+28];
	add.s32 	%r292, %r290, %r291;
	ld.shared.u32 	%r293, [_ZZN3cub18CUB_300001_SM_10006detail6reduce28DeviceReduceSingleTileKernelINS2_10policy_hubIijN4cuda3std3__44plusIiEEE10Policy1000EN6thrust24THRUST_300001_SM_1000_NS10device_ptrIiEEPijS9_iiNS7_10__identityEEEvT0_T1_T2_T3_T4_T6_E12temp_storage+32];
	add.s32 	%r294, %r292, %r293;
	ld.shared.u32 	%r295, [_ZZN3cub18CUB_300001_SM_10006detail6reduce28DeviceReduceSingleTileKernelINS2_10policy_hubIijN4cuda3std3__44plusIiEEE10Policy1000EN6thrust24THRUST_300001_SM_1000_NS10device_ptrIiEEPijS9_iiNS7_10__identityEEEvT0_T1_T2_T3_T4_T6_E12temp_storage+36];
	add.s32 	%r510, %r294, %r295;
$L__BB14_50:
	mov.u32 	%r469, %tid.x;
	setp.ne.s32 	%p57, %r469, 0;
	@%p57 bra 	$L__BB14_52;
	add.s32 	%r470, %r510, %r91;
	st.global.u32 	[%rd1], %r470;
$L__BB14_52:
	ret;

}
	// .globl	_ZN3cub18CUB_300001_SM_10006detail6reduce18DeviceReduceKernelINS2_10policy_hubIijN4cuda3std3__44plusIiEEE10Policy1000EN6thrust24THRUST_300001_SM_1000_NS10device_ptrIiEEjS9_iNS7_10__identityEEEvT0_PT3_T1_NS0_13GridEvenShareISK_EET2_T4_
.visible .entry _ZN3cub18CUB_300001_SM_10006detail6reduce18DeviceReduceKernelINS2_10policy_hubIijN4cuda3std3__44plusIiEEE10Policy1000EN6thrust24THRUST_300001_SM_1000_NS10device_ptrIiEEjS9_iNS7_10__identityEEEvT0_PT3_T1_NS0_13GridEvenShareISK_EET2_T4_(
	.param .align 8 .b8 _ZN3cub18CUB_300001_SM_10006detail6reduce18DeviceReduceKernelINS2_10policy_hubIijN4cuda3std3__44plusIiEEE10Policy1000EN6thrust24THRUST_300001_SM_1000_NS10device_ptrIiEEjS9_iNS7_10__identityEEEvT0_PT3_T1_NS0_13GridEvenShareISK_EET2_T4__param_0[8],
	.param .u64 .ptr .align 1 _ZN3cub18CUB_300001_SM_10006detail6reduce18DeviceReduceKernelINS2_10policy_hubIijN4cuda3std3__44plusIiEEE10Policy1000EN6thrust24THRUST_300001_SM_1000_NS10device_ptrIiEEjS9_iNS7_10__identityEEEvT0_PT3_T1_NS0_13GridEvenShareISK_EET2_T4__param_1,
	.param .u32 _ZN3cub18CUB_300001_SM_10006detail6reduce18DeviceReduceKernelINS2_10policy_hubIijN4cuda3std3__44plusIiEEE10Policy1000EN6thrust24THRUST_300001_SM_1000_NS10device_ptrIiEEjS9_iNS7_10__identityEEEvT0_PT3_T1_NS0_13GridEvenShareISK_EET2_T4__param_2,
	.param .align 4 .b8 _ZN3cub18CUB_300001_SM_10006detail6reduce18DeviceReduceKernelINS2_10policy_hubIijN4cuda3std3__44plusIiEEE10Policy1000EN6thrust24THRUST_300001_SM_1000_NS10device_ptrIiEEjS9_iNS7_10__identityEEEvT0_PT3_T1_NS0_13GridEvenShareISK_EET2_T4__param_3[40],
	.param .align 1 .b8 _ZN3cub18CUB_300001_SM_10006detail6reduce18DeviceReduceKernelINS2_10policy_hubIijN4cuda3std3__44plusIiEEE10Policy1000EN6thrust24THRUST_300001_SM_1000_NS10device_ptrIiEEjS9_iNS7_10__identityEEEvT0_PT3_T1_NS0_13GridEvenShareISK_EET2_T4__param_4[1],
	.param .align 1 .b8 _ZN3cub18CUB_300001_SM_10006detail6reduce18DeviceReduceKernelINS2_10policy_hubIijN4cuda3std3__44plusIiEEE10Policy1000EN6thrust24THRUST_300001_SM_1000_NS10device_ptrIiEEjS9_iNS7_10__identityEEEvT0_PT3_T1_NS0_13GridEvenShareISK_EET2_T4__param_5[1]
)
.maxntid 256
{
	.reg .pred 	%p<57>;
	.reg .b16 	%rs<4>;
	.reg .b32 	%r<575>;
	.reg .b64 	%rd<130>;
	// demoted variable
	.shared .align 4 .b8 _ZZN3cub18CUB_300001_SM_10006detail6reduce18DeviceReduceKernelINS2_10policy_hubIijN4cuda3std3__44plusIiEEE10Policy1000EN6thrust24THRUST_300001_SM_1000_NS10device_ptrIiEEjS9_iNS7_10__identityEEEvT0_PT3_T1_NS0_13GridEvenShareISK_EET2_T4_E12temp_storage[44];
	ld.param.u32 	%r1, [_ZN3cub18CUB_300001_SM_10006detail6reduce18DeviceReduceKernelINS2_10policy_hubIijN4cuda3std3__44plusIiEEE10Policy1000EN6thrust24THRUST_300001_SM_1000_NS10device_ptrIiEEjS9_iNS7_10__identityEEEvT0_PT3_T1_NS0_13GridEvenShareISK_EET2_T4__param_3+20];
	ld.param.u32 	%r2, [_ZN3cub18CUB_300001_SM_10006detail6reduce18DeviceReduceKernelINS2_10policy_hubIijN4cuda3std3__44plusIiEEE10Policy1000EN6thrust24THRUST_300001_SM_1000_NS10device_ptrIiEEjS9_iNS7_10__identityEEEvT0_PT3_T1_NS0_13GridEvenShareISK_EET2_T4__param_3+24];
	ld.param.u64 	%rd3, [_ZN3cub18CUB_300001_SM_10006detail6reduce18DeviceReduceKernelINS2_10policy_hubIijN4cuda3std3__44plusIiEEE10Policy1000EN6thrust24THRUST_300001_SM_1000_NS10device_ptrIiEEjS9_iNS7_10__identityEEEvT0_PT3_T1_NS0_13GridEvenShareISK_EET2_T4__param_0];
	cvta.to.global.u64 	%rd1, %rd3;
	mov.u32 	%r3, %ctaid.x;
	shl.b32 	%r4, %r2, 12;
	shl.b32 	%r556, %r3, 12;
	sub.s32 	%r6, %r1, %r556;
	setp.gt.u32 	%p1, %r6, 4095;
	@%p1 bra 	$L__BB15_26;
	mov.u32 	%r7, %tid.x;
	setp.ge.u32 	%p23, %r7, %r6;
	mov.b32 	%r550, 0;
	mov.u32 	%r539, %r7;
	@%p23 bra 	$L__BB15_3;
	add.s32 	%r330, %r556, %r7;
	mul.wide.u32 	%rd66, %r330, 4;
	add.s64 	%rd67, %rd1, %rd66;
	ld.global.u32 	%r550, [%rd67];
	add.s32 	%r539, %r7, 256;
$L__BB15_3:
	setp.ge.u32 	%p24, %r539, %r6;
	@%p24 bra 	$L__BB15_17;
	not.b32 	%r332, %r539;
	add.s32 	%r333, %r1, %r332;
	sub.s32 	%r334, %r333, %r556;
	shr.u32 	%r335, %r334, 8;
	add.s32 	%r12, %r335, 1;
	and.b32  	%r13, %r12, 15;
	setp.lt.u32 	%p25, %r334, 3840;
	@%p25 bra 	$L__BB15_8;
	or.b32  	%r536, %r539, 2048;
	add.s32 	%r535, %r539, %r556;
	and.b32  	%r336, %r12, 33554416;
	neg.s32 	%r534, %r336;
$L__BB15_6:
	.pragma "nounroll";
	mul.wide.u32 	%rd68, %r535, 4;
	add.s64 	%rd69, %rd1, %rd68;
	ld.global.u32 	%r337, [%rd69];
	add.s32 	%r338, %r337, %r550;
	add.s32 	%r339, %r535, 256;
	mul.wide.u32 	%rd70, %r339, 4;
	add.s64 	%rd71, %rd1, %rd70;
	ld.global.u32 	%r340, [%rd71];
	add.s32 	%r341, %r340, %r338;
	add.s32 	%r342, %r535, 512;
	mul.wide.u32 	%rd72, %r342, 4;
	add.s64 	%rd73, %rd1, %rd72;
	ld.global.u32 	%r343, [%rd73];
	add.s32 	%r344, %r343, %r341;
	add.s32 	%r345, %r535, 768;
	mul.wide.u32 	%rd74, %r345, 4;
	add.s64 	%rd75, %rd1, %rd74;
	ld.global.u32 	%r346, [%rd75];
	add.s32 	%r347, %r346, %r344;
	add.s32 	%r348, %r535, 1024;
	mul.wide.u32 	%rd76, %r348, 4;
	add.s64 	%rd77, %rd1, %rd76;
	ld.global.u32 	%r349, [%rd77];
	add.s32 	%r350, %r349, %r347;
	add.s32 	%r351, %r535, 1280;
	mul.wide.u32 	%rd78, %r351, 4;
	add.s64 	%rd79, %rd1, %rd78;
	ld.global.u32 	%r352, [%rd79];
	add.s32 	%r353, %r352, %r350;
	add.s32 	%r354, %r535, 1536;
	mul.wide.u32 	%rd80, %r354, 4;
	add.s64 	%rd81, %rd1, %rd80;
	ld.global.u32 	%r355, [%rd81];
	add.s32 	%r356, %r355, %r353;
	add.s32 	%r357, %r535, 1792;
	mul.wide.u32 	%rd82, %r357, 4;
	add.s64 	%rd83, %rd1, %rd82;
	ld.global.u32 	%r358, [%rd83];
	add.s32 	%r359, %r358, %r356;
	add.s32 	%r360, %r535, 2048;
	mul.wide.u32 	%rd84, %r360, 4;
	add.s64 	%rd85, %rd1, %rd84;
	ld.global.u32 	%r361, [%rd85];
	add.s32 	%r362, %r361, %r359;
	add.s32 	%r363, %r535, 2304;
	mul.wide.u32 	%rd86, %r363, 4;
	add.s64 	%rd87, %rd1, %rd86;
	ld.global.u32 	%r364, [%rd87];
	add.s32 	%r365, %r364, %r362;
	add.s32 	%r366, %r535, 2560;
	mul.wide.u32 	%rd88, %r366, 4;
	add.s64 	%rd89, %rd1, %rd88;
	ld.global.u32 	%r367, [%rd89];
	add.s32 	%r368, %r367, %r365;
	add.s32 	%r369, %r535, 2816;
	mul.wide.u32 	%rd90, %r369, 4;
	add.s64 	%rd91, %rd1, %rd90;
	ld.global.u32 	%r370, [%rd91];
	add.s32 	%r371, %r370, %r368;
	add.s32 	%r372, %r535, 3072;
	mul.wide.u32 	%rd92, %r372, 4;
	add.s64 	%rd93, %rd1, %rd92;
	ld.global.u32 	%r373, [%rd93];
	add.s32 	%r374, %r373, %r371;
	add.s32 	%r375, %r535, 3328;
	mul.wide.u32 	%rd94, %r375, 4;
	add.s64 	%rd95, %rd1, %rd94;
	ld.global.u32 	%r376, [%rd95];
	add.s32 	%r377, %r376, %r374;
	add.s32 	%r378, %r535, 3584;
	mul.wide.u32 	%rd96, %r378, 4;
	add.s64 	%rd97, %rd1, %rd96;
	ld.global.u32 	%r379, [%rd97];
	add.s32 	%r380, %r379, %r377;
	add.s32 	%r381, %r535, 3840;
	mul.wide.u32 	%rd98, %r381, 4;
	add.s64 	%rd99, %rd1, %rd98;
	ld.global.u32 	%r382, [%rd99];
	add.s32 	%r550, %r382, %r380;
	add.s32 	%r536, %r536, 4096;
	add.s32 	%r535, %r535, 4096;
	add.s32 	%r534, %r534, 16;
	setp.ne.s32 	%p26, %r534, 0;
	@%p26 bra 	$L__BB15_6;
	add.s32 	%r539, %r536, -2048;
$L__BB15_8:
	setp.eq.s32 	%p27, %r13, 0;
	@%p27 bra 	$L__BB15_17;
	and.b32  	%r29, %r12, 7;
	setp.lt.u32 	%p28, %r13, 8;
	@%p28 bra 	$L__BB15_11;
	add.s32 	%r384, %r556, %r539;
	mul.wide.u32 	%rd100, %r384, 4;
	add.s64 	%rd101, %rd1, %rd100;
	ld.global.u32 	%r385, [%rd101];
	add.s32 	%r386, %r385, %r550;
	add.s32 	%r387, %r384, 256;
	mul.wide.u32 	%rd102, %r387, 4;
	add.s64 	%rd103, %rd1, %rd102;
	ld.global.u32 	%r388, [%rd103];
	add.s32 	%r389, %r388, %r386;
	add.s32 	%r390, %r384, 512;
	mul.wide.u32 	%rd104, %r390, 4;
	add.s64 	%rd105, %rd1, %rd104;
	ld.global.u32 	%r391, [%rd105];
	add.s32 	%r392, %r391, %r389;
	add.s32 	%r393, %r384, 768;
	mul.wide.u32 	%rd106, %r393, 4;
	add.s64 	%rd107, %rd1, %rd106;
	ld.global.u32 	%r394, [%rd107];
	add.s32 	%r395, %r394, %r392;
	add.s32 	%r396, %r384, 1024;
	mul.wide.u32 	%rd108, %r396, 4;
	add.s64 	%rd109, %rd1, %rd108;
	ld.global.u32 	%r397, [%rd109];
	add.s32 	%r398, %r397, %r395;
	add.s32 	%r399, %r384, 1280;
	mul.wide.u32 	%rd110, %r399, 4;
	add.s64 	%rd111, %rd1, %rd110;
	ld.global.u32 	%r400, [%rd111];
	add.s32 	%r401, %r400, %r398;
	add.s32 	%r402, %r384, 1536;
	mul.wide.u32 	%rd112, %r402, 4;
	add.s64 	%rd113, %rd1, %rd112;
	ld.global.u32 	%r403, [%rd113];
	add.s32 	%r404, %r403, %r401;
	add.s32 	%r405, %r384, 1792;
	mul.wide.u32 	%rd114, %r405, 4;
	add.s64 	%rd115, %rd1, %rd114;
	ld.global.u32 	%r406, [%rd115];
	add.s32 	%r550, %r406, %r404;
	add.s32 	%r539, %r539, 2048;
$L__BB15_11:
	setp.eq.s32 	%p29, %r29, 0;
	@%p29 bra 	$L__BB15_17;
	and.b32  	%r35, %r12, 3;
	setp.lt.u32 	%p30, %r29, 4;
	@%p30 bra 	$L__BB15_14;
	add.s32 	%r408, %r556, %r539;
	mul.wide.u32 	%rd116, %r408, 4;
	add.s64 	%rd117, %rd1, %rd116;
	ld.global.u32 	%r409, [%rd117];
	add.s32 	%r410, %r409, %r550;
	add.s32 	%r411, %r408, 256;
	mul.wide.u32 	%rd118, %r411, 4;
	add.s64 	%rd119, %rd1, %rd118;
	ld.global.u32 	%r412, [%rd119];
	add.s32 	%r413, %r412, %r410;
	add.s32 	%r414, %r408, 512;
	mul.wide.u32 	%rd120, %r414, 4;
	add.s64 	%rd121, %rd1, %rd120;
	ld.global.u32 	%r415, [%rd121];
	add.s32 	%r416, %r415, %r413;
	add.s32 	%r417, %r408, 768;
	mul.wide.u32 	%rd122, %r417, 4;
	add.s64 	%rd123, %rd1, %rd122;
	ld.global.u32 	%r418, [%rd123];
	add.s32 	%r550, %r418, %r416;
	add.s32 	%r539, %r539, 1024;
$L__BB15_14:
	setp.eq.s32 	%p31, %r35, 0;
	@%p31 bra 	$L__BB15_17;
	add.s32 	%r548, %r539, %r556;
	neg.s32 	%r547, %r35;
$L__BB15_16:
	.pragma "nounroll";
	mul.wide.u32 	%rd124, %r548, 4;
	add.s64 	%rd125, %rd1, %rd124;
	ld.global.u32 	%r419, [%rd125];
	add.s32 	%r550, %r419, %r550;
	add.s32 	%r548, %r548, 256;
	add.s32 	%r547, %r547, 1;
	setp.ne.s32 	%p32, %r547, 0;
	@%p32 bra 	$L__BB15_16;
$L__BB15_17:
	setp.lt.u32 	%p33, %r6, 256;
	@%p33 bra 	$L__BB15_22;
	// begin inline asm
	mov.u32 %r483, %laneid;
	// end inline asm
	mov.b32 	%r486, 1;
	mov.b32 	%r507, 31;
	mov.b32 	%r508, -1;
	// begin inline asm
	shfl.sync.down.b32 %r484, %r550, %r486, %r507, %r508;
	// end inline asm
	setp.gt.s32 	%p49, %r483, 30;
	selp.b32 	%r509, 0, %r484, %p49;
	add.s32 	%r490, %r509, %r550;
	mov.b32 	%r491, 2;
	// begin inline asm
	shfl.sync.down.b32 %r489, %r490, %r491, %r507, %r508;
	// end inline asm
	setp.gt.s32 	%p50, %r483, 29;
	selp.b32 	%r510, 0, %r489, %p50;
	add.s32 	%r495, %r490, %r510;
	mov.b32 	%r496, 4;
	// begin inline asm
	shfl.sync.down.b32 %r494, %r495, %r496, %r507, %r508;
	// end inline asm
	setp.gt.s32 	%p51, %r483, 27;
	selp.b32 	%r511, 0, %r494, %p51;
	add.s32 	%r500, %r495, %r511;
	mov.b32 	%r501, 8;
	// begin inline asm
	shfl.sync.down.b32 %r499, %r500, %r501, %r507, %r508;
	// end inline asm
	setp.gt.s32 	%p52, %r483, 23;
	selp.b32 	%r512, 0, %r499, %p52;
	add.s32 	%r505, %r500, %r512;
	mov.b32 	%r506, 16;
	// begin inline asm
	shfl.sync.down.b32 %r504, %r505, %r506, %r507, %r508;
	// end inline asm
	setp.gt.s32 	%p53, %r483, 15;
	selp.b32 	%r513, 0, %r504, %p53;
	add.s32 	%r574, %r505, %r513;
	setp.ne.s32 	%p54, %r483, 0;
	@%p54 bra 	$L__BB15_20;
	shr.u32 	%r514, %r7, 3;
	and.b32  	%r515, %r514, 124;
	mov.u32 	%r516, _ZZN3cub18CUB_300001_SM_10006detail6reduce18DeviceReduceKernelINS2_10policy_hubIijN4cuda3std3__44plusIiEEE10Policy1000EN6thrust24THRUST_300001_SM_1000_NS10device_ptrIiEEjS9_iNS7_10__identityEEEvT0_PT3_T1_NS0_13GridEvenShareISK_EET2_T4_E12temp_storage;
	add.s32 	%r517, %r516, %r515;
	st.shared.u32 	[%r517+8], %r574;
$L__BB15_20:
	bar.sync 	0;
	setp.ne.s32 	%p55, %r7, 0;
	@%p55 bra 	$L__BB15_48;
	ld.shared.u32 	%r518, [_ZZN3cub18CUB_300001_SM_10006detail6reduce18DeviceReduceKernelINS2_10policy_hubIijN4cuda3std3__44plusIiEEE10Policy1000EN6thrust24THRUST_300001_SM_1000_NS10device_ptrIiEEjS9_iNS7_10__identityEEEvT0_PT3_T1_NS0_13GridEvenShareISK_EET2_T4_E12temp_storage+12];
	add.s32 	%r519, %r518, %r574;
	ld.shared.u32 	%r520, [_ZZN3cub18CUB_300001_SM_10006detail6reduce18DeviceReduceKernelINS2_10policy_hubIijN4cuda3std3__44plusIiEEE10Policy1000EN6thrust24THRUST_300001_SM_1000_NS10device_ptrIiEEjS9_iNS7_10__identityEEEvT0_PT3_T1_NS0_13GridEvenShareISK_EET2_T4_E12temp_storage+16];
	add.s32 	%r521, %r519, %r520;
	ld.shared.u32 	%r522, [_ZZN3cub18CUB_300001_SM_10006detail6reduce18DeviceReduceKernelINS2_10policy_hubIijN4cuda3std3__44plusIiEEE10Policy1000EN6thrust24THRUST_300001_SM_1000_NS10device_ptrIiEEjS9_iNS7_10__identityEEEvT0_PT3_T1_NS0_13GridEvenShareISK_EET2_T4_E12temp_storage+20];
	add.s32 	%r523, %r521, %r522;
	ld.shared.u32 	%r524, [_ZZN3cub18CUB_300001_SM_10006detail6reduce18DeviceReduceKernelINS2_10policy_hubIijN4cuda3std3__44plusIiEEE10Policy1000EN6thrust24THRUST_300001_SM_1000_NS10device_ptrIiEEjS9_iNS7_10__identityEEEvT0_PT3_T1_NS0_13GridEvenShareISK_EET2_T4_E12temp_storage+24];
	add.s32 	%r525, %r523, %r524;
	ld.shared.u32 	%r526, [_ZZN3cub18CUB_300001_SM_10006detail6reduce18DeviceReduceKernelINS2_10policy_hubIijN4cuda3std3__44plusIiEEE10Policy1000EN6thrust24THRUST_300001_SM_1000_NS10device_ptrIiEEjS9_iNS7_10__identityEEEvT0_PT3_T1_NS0_13GridEvenShareISK_EET2_T4_E12temp_storage+28];
	add.s32 	%r527, %r525, %r526;
	ld.shared.u32 	%r528, [_ZZN3cub18CUB_300001_SM_10006detail6reduce18DeviceReduceKernelINS2_10policy_hubIijN4cuda3std3__44plusIiEEE10Policy1000EN6thrust24THRUST_300001_SM_1000_NS10device_ptrIiEEjS9_iNS7_10__identityEEEvT0_PT3_T1_NS0_13GridEvenShareISK_EET2_T4_E12temp_storage+32];
	add.s32 	%r529, %r527, %r528;
	ld.shared.u32 	%r530, [_ZZN3cub18CUB_300001_SM_10006detail6reduce18DeviceReduceKernelINS2_10policy_hubIijN4cuda3std3__44plusIiEEE10Policy1000EN6thrust24THRUST_300001_SM_1000_NS10device_ptrIiEEjS9_iNS7_10__identityEEEvT0_PT3_T1_NS0_13GridEvenShareISK_EET2_T4_E12temp_storage+36];
	add.s32 	%r574, %r529, %r530;
	bra.uni 	$L__BB15_48;
$L__BB15_22:
	// begin inline asm
	mov.u32 %r420, %laneid;
	// end inline asm
	and.b32  	%r446, %r7, 992;
	add.s32 	%r447, %r446, 32;
	setp.gt.u32 	%p34, %r447, %r6;
	not.b32 	%r448, %r446;
	add.s32 	%r449, %r6, %r448;
	selp.b32 	%r444, %r449, 31, %p34;
	mov.b32 	%r423, 1;
	mov.b32 	%r445, -1;
	// begin inline asm
	shfl.sync.down.b32 %r421, %r550, %r423, %r444, %r445;
	// end inline asm
	setp.lt.s32 	%p35, %r420, %r444;
	selp.b32 	%r450, %r421, 0, %p35;
	add.s32 	%r427, %r450, %r550;
	mov.b32 	%r428, 2;
	// begin inline asm
	shfl.sync.down.b32 %r426, %r427, %r428, %r444, %r445;
	// end inline asm
	add.s32 	%r451, %r420, 2;
	setp.gt.s32 	%p36, %r451, %r444;
	selp.b32 	%r452, 0, %r426, %p36;
	add.s32 	%r432, %r427, %r452;
	mov.b32 	%r433, 4;
	// begin inline asm
	shfl.sync.down.b32 %r431, %r432, %r433, %r444, %r445;
	// end inline asm
	add.s32 	%r453, %r420, 4;
	setp.gt.s32 	%p37, %r453, %r444;
	selp.b32 	%r454, 0, %r431, %p37;
	add.s32 	%r437, %r432, %r454;
	mov.b32 	%r438, 8;
	// begin inline asm
	shfl.sync.down.b32 %r436, %r437, %r438, %r444, %r445;
	// end inline asm
	add.s32 	%r455, %r420, 8;
	setp.gt.s32 	%p38, %r455, %r444;
	selp.b32 	%r456, 0, %r436, %p38;
	add.s32 	%r442, %r437, %r456;
	mov.b32 	%r443, 16;
	// begin inline asm
	shfl.sync.down.b32 %r441, %r442, %r443, %r444, %r445;
	// end inline asm
	add.s32 	%r457, %r420, 16;
	setp.gt.s32 	%p39, %r457, %r444;
	selp.b32 	%r458, 0, %r441, %p39;
	add.s32 	%r574, %r442, %r458;
	setp.ne.s32 	%p40, %r420, 0;
	@%p40 bra 	$L__BB15_24;
	shr.u32 	%r459, %r7, 3;
	and.b32  	%r460, %r459, 124;
	mov.u32 	%r461, _ZZN3cub18CUB_300001_SM_10006detail6reduce18DeviceReduceKernelINS2_10policy_hubIijN4cuda3std3__44plusIiEEE10Policy1000EN6thrust24THRUST_300001_SM_1000_NS10device_ptrIiEEjS9_iNS7_10__identityEEEvT0_PT3_T1_NS0_13GridEvenShareISK_EET2_T4_E12temp_storage;
	add.s32 	%r462, %r461, %r460;
	st.shared.u32 	[%r462+8], %r574;
$L__BB15_24:
	bar.sync 	0;
	setp.ne.s32 	%p41, %r7, 0;
	@%p41 bra 	$L__BB15_48;
	setp.gt.u32 	%p42, %r6, 32;
	ld.shared.u32 	%r463, [_ZZN3cub18CUB_300001_SM_10006detail6reduce18DeviceReduceKernelINS2_10policy_hubIijN4cuda3std3__44plusIiEEE10Policy1000EN6thrust24THRUST_300001_SM_1000_NS10device_ptrIiEEjS9_iNS7_10__identityEEEvT0_PT3_T1_NS0_13GridEvenShareISK_EET2_T4_E12temp_storage+12];
	selp.b32 	%r464, %r463, 0, %p42;
	add.s32 	%r465, %r464, %r574;
	setp.gt.u32 	%p43, %r6, 64;
	ld.shared.u32 	%r466, [_ZZN3cub18CUB_300001_SM_10006detail6reduce18DeviceReduceKernelINS2_10policy_hubIijN4cuda3std3__44plusIiEEE10Policy1000EN6thrust24THRUST_300001_SM_1000_NS10device_ptrIiEEjS9_iNS7_10__identityEEEvT0_PT3_T1_NS0_13GridEvenShareISK_EET2_T4_E12temp_storage+16];
	selp.b32 	%r467, %r466, 0, %p43;
	add.s32 	%r468, %r465, %r467;
	setp.gt.u32 	%p44, %r6, 96;
	ld.shared.u32 	%r469, [_ZZN3cub18CUB_300001_SM_10006detail6reduce18DeviceReduceKernelINS2_10policy_hubIijN4cuda3std3__44plusIiEEE10Policy1000EN6thrust24THRUST_300001_SM_1000_NS10device_ptrIiEEjS9_iNS7_10__identityEEEvT0_PT3_T1_NS0_13GridEvenShareISK_EET2_T4_E12temp_storage+20];
	selp.b32 	%r470, %r469, 0, %p44;
	add.s32 	%r471, %r468, %r470;
	setp.gt.u32 	%p45, %r6, 128;
	ld.shared.u32 	%r472, [_ZZN3cub18CUB_300001_SM_10006detail6reduce18DeviceReduceKernelINS2_10policy_hubIijN4cuda3std3__44plusIiEEE10Policy1000EN6thrust24THRUST_300001_SM_1000_NS10device_ptrIiEEjS9_iNS7_10__identityEEEvT0_PT3_T1_NS0_13GridEvenShareISK_EET2_T4_E12temp_storage+24];
	selp.b32 	%r473, %r472, 0, %p45;
	add.s32 	%r474, %r471, %r473;
	setp.gt.u32 	%p46, %r6, 160;
	ld.shared.u32 	%r475, [_ZZN3cub18CUB_300001_SM_10006detail6reduce18DeviceReduceKernelINS2_10policy_hubIijN4cuda3std3__44plusIiEEE10Policy1000EN6thrust24THRUST_300001_SM_1000_NS10device_ptrIiEEjS9_iNS7_10__identityEEEvT0_PT3_T1_NS0_13GridEvenShareISK_EET2_T4_E12temp_storage+28];
	selp.b32 	%r476, %r475, 0, %p46;
	add.s32 	%r477, %r474, %r476;
	setp.gt.u32 	%p47, %r6, 192;
	ld.shared.u32 	%r478, [_ZZN3cub18CUB_300001_SM_10006detail6reduce18DeviceReduceKernelINS2_10policy_hubIijN4cuda3std3__44plusIiEEE10Policy1000EN6thrust24THRUST_300001_SM_1000_NS10device_ptrIiEEjS9_iNS7_10__identityEEEvT0_PT3_T1_NS0_13GridEvenShareISK_EET2_T4_E12temp_storage+32];
	selp.b32 	%r479, %r478, 0, %p47;
	add.s32 	%r480, %r477, %r479;
	setp.gt.u32 	%p48, %r6, 224;
	ld.shared.u32 	%r481, [_ZZN3cub18CUB_300001_SM_10006detail6reduce18DeviceReduceKernelINS2_10policy_hubIijN4cuda3std3__44plusIiEEE10Policy1000EN6thrust24THRUST_300001_SM_1000_NS10device_ptrIiEEjS9_iNS7_10__identityEEEvT0_PT3_T1_NS0_13GridEvenShareISK_EET2_T4_E12temp_storage+36];
	selp.b32 	%r482, %r481, 0, %p48;
	add.s32 	%r574, %r480, %r482;
	bra.uni 	$L__BB15_48;
$L__BB15_26:
	mov.u32 	%r54, %tid.x;
	add.s32 	%r110, %r54, %r556;
	mul.wide.u32 	%rd4, %r110, 4;
	add.s64 	%rd5, %rd1, %rd4;
	ld.global.u32 	%r111, [%rd5];
	ld.global.u32 	%r112, [%rd5+1024];
	ld.global.u32 	%r113, [%rd5+2048];
	ld.global.u32 	%r114, [%rd5+3072];
	ld.global.u32 	%r115, [%rd5+4096];
	ld.global.u32 	%r116, [%rd5+5120];
	ld.global.u32 	%r117, [%rd5+6144];
	ld.global.u32 	%r118, [%rd5+7168];
	ld.global.u32 	%r119, [%rd5+8192];
	ld.global.u32 	%r120, [%rd5+9216];
	ld.global.u32 	%r121, [%rd5+10240];
	ld.global.u32 	%r122, [%rd5+11264];
	ld.global.u32 	%r123, [%rd5+12288];
	ld.global.u32 	%r124, [%rd5+13312];
	ld.global.u32 	%r125, [%rd5+14336];
	ld.global.u32 	%r126, [%rd5+15360];
	add.s32 	%r127, %r112, %r111;
	add.s32 	%r128, %r113, %r127;
	add.s32 	%r129, %r114, %r128;
	add.s32 	%r130, %r115, %r129;
	add.s32 	%r131, %r116, %r130;
	add.s32 	%r132, %r117, %r131;
	add.s32 	%r133, %r118, %r132;
	add.s32 	%r134, %r119, %r133;
	add.s32 	%r135, %r120, %r134;
	add.s32 	%r136, %r121, %r135;
	add.s32 	%r137, %r122, %r136;
	add.s32 	%r138, %r123, %r137;
	add.s32 	%r139, %r124, %r138;
	add.s32 	%r140, %r125, %r139;
	add.s32 	%r573, %r126, %r140;
	setp.lt.u32 	%p2, %r6, %r4;
	@%p2 bra 	$L__BB15_44;
	add.s32 	%r56, %r4, %r556;
	not.b32 	%r142, %r54;
	add.s32 	%r143, %r142, %r1;
	sub.s32 	%r144, %r143, %r4;
	sub.s32 	%r552, %r144, %r556;
	add.s32 	%r145, %r56, %r54;
	add.s32 	%r551, %r145, 2048;
	mov.b32 	%r554, 0;
	mov.u32 	%r553, %r56;
$L__BB15_28:
	add.s32 	%r556, %r556, %r4;
	add.s32 	%r147, %r1, -4096;
	setp.gt.u32 	%p3, %r556, %r147;
	@%p3 bra 	$L__BB15_30;
	add.s32 	%r148, %r54, %r556;
	mul.wide.u32 	%rd6, %r148, 4;
	add.s64 	%rd7, %rd1, %rd6;
	ld.global.u32 	%r149, [%rd7];
	ld.global.u32 	%r150, [%rd7+1024];
	ld.global.u32 	%r151, [%rd7+2048];
	ld.global.u32 	%r152, [%rd7+3072];
	ld.global.u32 	%r153, [%rd7+4096];
	ld.global.u32 	%r154, [%rd7+5120];
	ld.global.u32 	%r155, [%rd7+6144];
	ld.global.u32 	%r156, [%rd7+7168];
	ld.global.u32 	%r157, [%rd7+8192];
	ld.global.u32 	%r158, [%rd7+9216];
	ld.global.u32 	%r159, [%rd7+10240];
	ld.global.u32 	%r160, [%rd7+11264];
	ld.global.u32 	%r161, [%rd7+12288];
	ld.global.u32 	%r162, [%rd7+13312];
	ld.global.u32 	%r163, [%rd7+14336];
	ld.global.u32 	%r164, [%rd7+15360];
	add.s32 	%r165, %r149, %r573;
	add.s32 	%r166, %r150, %r165;
	add.s32 	%r167, %r151, %r166;
	add.s32 	%r168, %r152, %r167;
	add.s32 	%r169, %r153, %r168;
	add.s32 	%r170, %r154, %r169;
	add.s32 	%r171, %r155, %r170;
	add.s32 	%r172, %r156, %r171;
	add.s32 	%r173, %r157, %r172;
	add.s32 	%r174, %r158, %r173;
	add.s32 	%r175, %r159, %r174;
	add.s32 	%r176, %r160, %r175;
	add.s32 	%r177, %r161, %r176;
	add.s32 	%r178, %r162, %r177;
	add.s32 	%r179, %r163, %r178;
	add.s32 	%r573, %r164, %r179;
	sub.s32 	%r180, %r1, %r556;
	setp.lt.u32 	%p4, %r180, %r4;
	add.s32 	%r554, %r554, 1;
	add.s32 	%r553, %r553, %r4;
	sub.s32 	%r552, %r552, %r4;
	add.s32 	%r551, %r551, %r4;
	@%p4 bra 	$L__BB15_44;
	bra.uni 	$L__BB15_28;
$L__BB15_30:
	setp.le.u32 	%p5, %r1, %r556;
	sub.s32 	%r182, %r1, %r556;
	setp.ge.s32 	%p6, %r54, %r182;
	or.pred  	%p7, %p5, %p6;
	@%p7 bra 	$L__BB15_44;
	not.b32 	%r185, %r54;
	add.s32 	%r186, %r1, %r185;
	sub.s32 	%r187, %r186, %r56;
	mul.lo.s32 	%r188, %r2, %r554;
	shl.b32 	%r189, %r188, 12;
	sub.s32 	%r190, %r187, %r189;
	shr.u32 	%r191, %r190, 8;
	add.s32 	%r71, %r191, 1;
	and.b32  	%r72, %r71, 15;
	setp.lt.u32 	%p8, %r190, 3840;
	mov.u32 	%r565, %r54;
	@%p8 bra 	$L__BB15_35;
	or.b32  	%r559, %r54, 2048;
	shr.u32 	%r192, %r552, 8;
	add.s32 	%r193, %r192, 1;
	and.b32  	%r194, %r193, 33554416;
	neg.s32 	%r557, %r194;
$L__BB15_33:
	.pragma "nounroll";
	add.s32 	%r195, %r551, -2048;
	mul.wide.u32 	%rd8, %r195, 4;
	add.s64 	%rd9, %rd1, %rd8;
	ld.global.u32 	%r196, [%rd9];
	add.s32 	%r197, %r196, %r573;
	add.s32 	%r198, %r551, -1792;
	mul.wide.u32 	%rd10, %r198, 4;
	add.s64 	%rd11, %rd1, %rd10;
	ld.global.u32 	%r199, [%rd11];
	add.s32 	%r200, %r199, %r197;
	add.s32 	%r201, %r551, -1536;
	mul.wide.u32 	%rd12, %r201, 4;
	add.s64 	%rd13, %rd1, %rd12;
	ld.global.u32 	%r202, [%rd13];
	add.s32 	%r203, %r202, %r200;
	add.s32 	%r204, %r551, -1280;
	mul.wide.u32 	%rd14, %r204, 4;
	add.s64 	%rd15, %rd1, %rd14;
	ld.global.u32 	%r205, [%rd15];
	add.s32 	%r206, %r205, %r203;
	add.s32 	%r207, %r551, -1024;
	mul.wide.u32 	%rd16, %r207, 4;
	add.s64 	%rd17, %rd1, %rd16;
	ld.global.u32 	%r208, [%rd17];
	add.s32 	%r209, %r208, %r206;
	add.s32 	%r210, %r551, -768;
	mul.wide.u32 	%rd18, %r210, 4;
	add.s64 	%rd19, %rd1, %rd18;
	ld.global.u32 	%r211, [%rd19];
	add.s32 	%r212, %r211, %r209;
	add.s32 	%r213, %r551, -512;
	mul.wide.u32 	%rd20, %r213, 4;
	add.s64 	%rd21, %rd1, %rd20;
	ld.global.u32 	%r214, [%rd21];
	add.s32 	%r215, %r214, %r212;
	add.s32 	%r216, %r551, 1792;
	add.s32 	%r217, %r551, -256;
	mul.wide.u32 	%rd22, %r217, 4;
	add.s64 	%rd23, %rd1, %rd22;
	ld.global.u32 	%r218, [%rd23];
	add.s32 	%r219, %r218, %r215;
	mul.wide.u32 	%rd24, %r551, 4;
	add.s64 	%rd25, %rd1, %rd24;
	ld.global.u32 	%r220, [%rd25];
	add.s32 	%r221, %r220, %r219;
	add.s32 	%r222, %r551, 256;
	mul.wide.u32 	%rd26, %r222, 4;
	add.s64 	%rd27, %rd1, %rd26;
	ld.global.u32 	%r223, [%rd27];
	add.s32 	%r224, %r223, %r221;
	add.s32 	%r225, %r551, 512;
	mul.wide.u32 	%rd28, %r225, 4;
	add.s64 	%rd29, %rd1, %rd28;
	ld.global.u32 	%r226, [%rd29];
	add.s32 	%r227, %r226, %r224;
	add.s32 	%r228, %r551, 768;
	mul.wide.u32 	%rd30, %r228, 4;
	add.s64 	%rd31, %rd1, %rd30;
	ld.global.u32 	%r229, [%rd31];
	add.s32 	%r230, %r229, %r227;
	add.s32 	%r231, %r551, 1024;
	mul.wide.u32 	%rd32, %r231, 4;
	add.s64 	%rd33, %rd1, %rd32;
	ld.global.u32 	%r232, [%rd33];
	add.s32 	%r233, %r232, %r230;
	add.s32 	%r234, %r551, 1280;
	mul.wide.u32 	%rd34, %r234, 4;
	add.s64 	%rd35, %rd1, %rd34;
	ld.global.u32 	%r235, [%rd35];
	add.s32 	%r236, %r235, %r233;
	add.s32 	%r237, %r551, 1536;
	mul.wide.u32 	%rd36, %r237, 4;
	add.s64 	%rd37, %rd1, %rd36;
	ld.global.u32 	%r238, [%rd37];
	add.s32 	%r239, %r238, %r236;
	mul.wide.u32 	%rd38, %r216, 4;
	add.s64 	%rd39, %rd1, %rd38;
	ld.global.u32 	%r240, [%rd39];
	add.s32 	%r573, %r240, %r239;
	add.s32 	%r559, %r559, 4096;
	add.s32 	%r551, %r551, 4096;
	add.s32 	%r557, %r557, 16;
	setp.ne.s32 	%p9, %r557, 0;
	@%p9 bra 	$L__BB15_33;
	add.s32 	%r565, %r559, -2048;
$L__BB15_35:
	setp.eq.s32 	%p10, %r72, 0;
	@%p10 bra 	$L__BB15_44;
	and.b32  	%r87, %r71, 7;
	setp.lt.u32 	%p11, %r72, 8;
	@%p11 bra 	$L__BB15_38;
	add.s32 	%r242, %r565, %r556;
	mul.wide.u32 	%rd40, %r242, 4;
	add.s64 	%rd41, %rd1, %rd40;
	ld.global.u32 	%r243, [%rd41];
	add.s32 	%r244, %r243, %r573;
	add.s32 	%r245, %r242, 256;
	mul.wide.u32 	%rd42, %r245, 4;
	add.s64 	%rd43, %rd1, %rd42;
	ld.global.u32 	%r246, [%rd43];
	add.s32 	%r247, %r246, %r244;
	add.s32 	%r248, %r242, 512;
	mul.wide.u32 	%rd44, %r248, 4;
	add.s64 	%rd45, %rd1, %rd44;
	ld.global.u32 	%r249, [%rd45];
	add.s32 	%r250, %r249, %r247;
	add.s32 	%r251, %r242, 768;
	mul.wide.u32 	%rd46, %r251, 4;
	add.s64 	%rd47, %rd1, %rd46;
	ld.global.u32 	%r252, [%rd47];
	add.s32 	%r253, %r252, %r250;
	add.s32 	%r254, %r242, 1024;
	mul.wide.u32 	%rd48, %r254, 4;
	add.s64 	%rd49, %rd1, %rd48;
	ld.global.u32 	%r255, [%rd49];
	add.s32 	%r256, %r255, %r253;
	add.s32 	%r257, %r242, 1280;
	mul.wide.u32 	%rd50, %r257, 4;
	add.s64 	%rd51, %rd1, %rd50;
	ld.global.u32 	%r258, [%rd51];
	add.s32 	%r259, %r258, %r256;
	add.s32 	%r260, %r242, 1536;
	mul.wide.u32 	%rd52, %r260, 4;
	add.s64 	%rd53, %rd1, %rd52;
	ld.global.u32 	%r261, [%rd53];
	add.s32 	%r262, %r261, %r259;
	add.s32 	%r263, %r242, 1792;
	mul.wide.u32 	%rd54, %r263, 4;
	add.s64 	%rd55, %rd1, %rd54;
	ld.global.u32 	%r264, [%rd55];
	add.s32 	%r573, %r264, %r262;
	add.s32 	%r565, %r565, 2048;
$L__BB15_38:
	setp.eq.s32 	%p12, %r87, 0;
	@%p12 bra 	$L__BB15_44;
	setp.lt.u32 	%p13, %r87, 4;
	@%p13 bra 	$L__BB15_41;
	add.s32 	%r266, %r565, %r556;
	mul.wide.u32 	%rd56, %r266, 4;
	add.s64 	%rd57, %rd1, %rd56;
	ld.global.u32 	%r267, [%rd57];
	add.s32 	%r268, %r267, %r573;
	add.s32 	%r269, %r266, 256;
	mul.wide.u32 	%rd58, %r269, 4;
	add.s64 	%rd59, %rd1, %rd58;
	ld.global.u32 	%r270, [%rd59];
	add.s32 	%r271, %r270, %r268;
	add.s32 	%r272, %r266, 512;
	mul.wide.u32 	%rd60, %r272, 4;
	add.s64 	%rd61, %rd1, %rd60;
	ld.global.u32 	%r273, [%rd61];
	add.s32 	%r274, %r273, %r271;
	add.s32 	%r275, %r266, 768;
	mul.wide.u32 	%rd62, %r275, 4;
	add.s64 	%rd63, %rd1, %rd62;
	ld.global.u32 	%r276, [%rd63];
	add.s32 	%r573, %r276, %r274;
	add.s32 	%r565, %r565, 1024;
$L__BB15_41:
	and.b32  	%r277, %r71, 3;
	setp.eq.s32 	%p14, %r277, 0;
	@%p14 bra 	$L__BB15_44;
	add.s32 	%r571, %r565, %r553;
	cvt.u16.u32 	%rs1, %r552;
	shr.u16 	%rs2, %rs1, 8;
	add.s16 	%rs3, %rs2, 1;
	cvt.u32.u16 	%r278, %rs3;
	and.b32  	%r279, %r278, 3;
	neg.s32 	%r570, %r279;
$L__BB15_43:
	.pragma "nounroll";
	mul.wide.u32 	%rd64, %r571, 4;
	add.s64 	%rd65, %rd1, %rd64;
	ld.global.u32 	%r280, [%rd65];
	add.s32 	%r573, %r280, %r573;
	add.s32 	%r571, %r571, 256;
	add.s32 	%r570, %r570, 1;
	setp.ne.s32 	%p15, %r570, 0;
	@%p15 bra 	$L__BB15_43;
$L__BB15_44:
	// begin inline asm
	mov.u32 %r281, %laneid;
	// end inline asm
	mov.b32 	%r284, 1;
	mov.b32 	%r305, 31;
	mov.b32 	%r306, -1;
	// begin inline asm
	shfl.sync.down.b32 %r282, %r573, %r284, %r305, %r306;
	// end inline asm
	setp.gt.s32 	%p16, %r281, 30;
	selp.b32 	%r307, 0, %r282, %p16;
	add.s32 	%r288, %r307, %r573;
	mov.b32 	%r289, 2;
	// begin inline asm
	shfl.sync.down.b32 %r287, %r288, %r289, %r305, %r306;
	// end inline asm
	setp.gt.s32 	%p17, %r281, 29;
	selp.b32 	%r308, 0, %r287, %p17;
	add.s32 	%r293, %r288, %r308;
	mov.b32 	%r294, 4;
	// begin inline asm
	shfl.sync.down.b32 %r292, %r293, %r294, %r305, %r306;
	// end inline asm
	setp.gt.s32 	%p18, %r281, 27;
	selp.b32 	%r309, 0, %r292, %p18;
	add.s32 	%r298, %r293, %r309;
	mov.b32 	%r299, 8;
	// begin inline asm
	shfl.sync.down.b32 %r297, %r298, %r299, %r305, %r306;
	// end inline asm
	setp.gt.s32 	%p19, %r281, 23;
	selp.b32 	%r310, 0, %r297, %p19;
	add.s32 	%r303, %r298, %r310;
	mov.b32 	%r304, 16;
	// begin inline asm
	shfl.sync.down.b32 %r302, %r303, %r304, %r305, %r306;
	// end inline asm
	setp.gt.s32 	%p20, %r281, 15;
	selp.b32 	%r311, 0, %r302, %p20;
	add.s32 	%r574, %r303, %r311;
	setp.ne.s32 	%p21, %r281, 0;
	@%p21 bra 	$L__BB15_46;
	shr.u32 	%r312, %r54, 3;
	and.b32  	%r313, %r312, 124;
	mov.u32 	%r314, _ZZN3cub18CUB_300001_SM_10006detail6reduce18DeviceReduceKernelINS2_10policy_hubIijN4cuda3std3__44plusIiEEE10Policy1000EN6thrust24THRUST_300001_SM_1000_NS10device_ptrIiEEjS9_iNS7_10__identityEEEvT0_PT3_T1_NS0_13GridEvenShareISK_EET2_T4_E12temp_storage;
	add.s32 	%r315, %r314, %r313;
	st.shared.u32 	[%r315+8], %r574;
$L__BB15_46:
	bar.sync 	0;
	setp.ne.s32 	%p22, %r54, 0;
	@%p22 bra 	$L__BB15_48;
	ld.shared.u32 	%r316, [_ZZN3cub18CUB_300001_SM_10006detail6reduce18DeviceReduceKernelINS2_10policy_hubIijN4cuda3std3__44plusIiEEE10Policy1000EN6thrust24THRUST_300001_SM_1000_NS10device_ptrIiEEjS9_iNS7_10__identityEEEvT0_PT3_T1_NS0_13GridEvenShareISK_EET2_T4_E12temp_storage+12];
	add.s32 	%r317, %r316, %r574;
	ld.shared.u32 	%r318, [_ZZN3cub18CUB_300001_SM_10006detail6reduce18DeviceReduceKernelINS2_10policy_hubIijN4cuda3std3__44plusIiEEE10Policy1000EN6thrust24THRUST_300001_SM_1000_NS10device_ptrIiEEjS9_iNS7_10__identityEEEvT0_PT3_T1_NS0_13GridEvenShareISK_EET2_T4_E12temp_storage+16];
	add.s32 	%r319, %r317, %r318;
	ld.shared.u32 	%r320, [_ZZN3cub18CUB_300001_SM_10006detail6reduce18DeviceReduceKernelINS2_10policy_hubIijN4cuda3std3__44plusIiEEE10Policy1000EN6thrust24THRUST_300001_SM_1000_NS10device_ptrIiEEjS9_iNS7_10__identityEEEvT0_PT3_T1_NS0_13GridEvenShareISK_EET2_T4_E12temp_storage+20];
	add.s32 	%r321, %r319, %r320;
	ld.shared.u32 	%r322, [_ZZN3cub18CUB_300001_SM_10006detail6reduce18DeviceReduceKernelINS2_10policy_hubIijN4cuda3std3__44plusIiEEE10Policy1000EN6thrust24THRUST_300001_SM_1000_NS10device_ptrIiEEjS9_iNS7_10__identityEEEvT0_PT3_T1_NS0_13GridEvenShareISK_EET2_T4_E12temp_storage+24];
	add.s32 	%r323, %r321, %r322;
	ld.shared.u32 	%r324, [_ZZN3cub18CUB_300001_SM_10006detail6reduce18DeviceReduceKernelINS2_10policy_hubIijN4cuda3std3__44plusIiEEE10Policy1000EN6thrust24THRUST_300001_SM_1000_NS10device_ptrIiEEjS9_iNS7_10__identityEEEvT0_PT3_T1_NS0_13GridEvenShareISK_EET2_T4_E12temp_storage+28];
	add.s32 	%r325, %r323, %r324;
	ld.shared.u32 	%r326, [_ZZN3cub18CUB_300001_SM_10006detail6reduce18DeviceReduceKernelINS2_10policy_hubIijN4cuda3std3__44plusIiEEE10Policy1000EN6thrust24THRUST_300001_SM_1000_NS10device_ptrIiEEjS9_iNS7_10__identityEEEvT0_PT3_T1_NS0_13GridEvenShareISK_EET2_T4_E12temp_storage+32];
	add.s32 	%r327, %r325, %r326;
	ld.shared.u32 	%r328, [_ZZN3cub18CUB_300001_SM_10006detail6reduce18DeviceReduceKernelINS2_10policy_hubIijN4cuda3std3__44plusIiEEE10Policy1000EN6thrust24THRUST_300001_SM_1000_NS10device_ptrIiEEjS9_iNS7_10__identityEEEvT0_PT3_T1_NS0_13GridEvenShareISK_EET2_T4_E12temp_storage+36];
	add.s32 	%r574, %r327, %r328;
$L__BB15_48:
	mov.u32 	%r531, %tid.x;
	setp.ne.s32 	%p56, %r531, 0;
	@%p56 bra 	$L__BB15_50;
	ld.param.u64 	%rd129, [_ZN3cub18CUB_300001_SM_10006detail6reduce18DeviceReduceKernelINS2_10policy_hubIijN4cuda3std3__44plusIiEEE10Policy1000EN6thrust24THRUST_300001_SM_1000_NS10device_ptrIiEEjS9_iNS7_10__identityEEEvT0_PT3_T1_NS0_13GridEvenShareISK_EET2_T4__param_1];
	cvta.to.global.u64 	%rd126, %rd129;
	mul.wide.u32 	%rd127, %r3, 4;
	add.s64 	%rd128, %rd126, %rd127;
	st.global.u32 	[%rd128], %r574;
$L__BB15_50:
	ret;

}
	// .globl	_ZN3cub18CUB_300001_SM_10006detail6reduce28DeviceReduceSingleTileKernelINS2_10policy_hubIijN4cuda3std3__44plusIiEEE10Policy1000EPiSC_iS9_iiNS7_10__identityEEEvT0_T1_T2_T3_T4_T6_
.visible .entry _ZN3cub18CUB_300001_SM_10006detail6reduce28DeviceReduceSingleTileKernelINS2_10policy_hubIijN4cuda3std3__44plusIiEEE10Policy1000EPiSC_iS9_iiNS7_10__identityEEEvT0_T1_T2_T3_T4_T6_(
	.param .u64 .ptr .align 1 _ZN3cub18CUB_300001_SM_10006detail6reduce28DeviceReduceSingleTileKernelINS2_10policy_hubIijN4cuda3std3__44plusIiEEE10Policy1000EPiSC_iS9_iiNS7_10__identityEEEvT0_T1_T2_T3_T4_T6__param_0,
	.param .u64 .ptr .align 1 _ZN3cub18CUB_300001_SM_10006detail6reduce28DeviceReduceSingleTileKernelINS2_10policy_hubIijN4cuda3std3__44plusIiEEE10Policy1000EPiSC_iS9_iiNS7_10__identityEEEvT0_T1_T2_T3_T4_T6__param_1,
	.param .u32 _ZN3cub18CUB_300001_SM_10006detail6reduce28DeviceReduceSingleTileKernelINS2_10policy_hubIijN4cuda3std3__44plusIiEEE10Policy1000EPiSC_iS9_iiNS7_10__identityEEEvT0_T1_T2_T3_T4_T6__param_2,
	.param .align 1 .b8 _ZN3cub18CUB_300001_SM_10006detail6reduce28DeviceReduceSingleTileKernelINS2_10policy_hubIijN4cuda3std3__44plusIiEEE10Policy1000EPiSC_iS9_iiNS7_10__identityEEEvT0_T1_T2_T3_T4_T6__param_3[1],
	.param .u32 _ZN3cub18CUB_300001_SM_10006detail6reduce28DeviceReduceSingleTileKernelINS2_10policy_hubIijN4cuda3std3__44plusIiEEE10Policy1000EPiSC_iS9_iiNS7_10__identityEEEvT0_T1_T2_T3_T4_T6__param_4,
	.param .align 1 .b8 _ZN3cub18CUB_300001_SM_10006detail6reduce28DeviceReduceSingleTileKernelINS2_10policy_hubIijN4cuda3std3__44plusIiEEE10Policy1000EPiSC_iS9_iiNS7_10__identityEEEvT0_T1_T2_T3_T4_T6__param_5[1]
)
.maxntid 256
.minnctapersm 1
{
	.reg .pred 	%p<97>;
	.reg .b32 	%r<687>;
	.reg .b64 	%rd<125>;
	// demoted variable
	.shared .align 4 .b8 _ZZN3cub18CUB_300001_SM_10006detail6reduce28DeviceReduceSingleTileKernelINS2_10policy_hubIijN4cuda3std3__44plusIiEEE10Policy1000EPiSC_iS9_iiNS7_10__identityEEEvT0_T1_T2_T3_T4_T6_E12temp_storage[44];
	ld.param.u64 	%rd16, [_ZN3cub18CUB_300001_SM_10006detail6reduce28DeviceReduceSingleTileKernelINS2_10policy_hubIijN4cuda3std3__44plusIiEEE10Policy1000EPiSC_iS9_iiNS7_10__identityEEEvT0_T1_T2_T3_T4_T6__param_0];
	ld.param.u64 	%rd17, [_ZN3cub18CUB_300001_SM_10006detail6reduce28DeviceReduceSingleTileKernelINS2_10policy_hubIijN4cuda3std3__44plusIiEEE10Policy1000EPiSC_iS9_iiNS7_10__identityEEEvT0_T1_T2_T3_T4_T6__param_1];
	ld.param.u32 	%r120, [_ZN3cub18CUB_300001_SM_10006detail6reduce28DeviceReduceSingleTileKernelINS2_10policy_hubIijN4cuda3std3__44plusIiEEE10Policy1000EPiSC_iS9_iiNS7_10__identityEEEvT0_T1_T2_T3_T4_T6__param_2];
	ld.param.u32 	%r121, [_ZN3cub18CUB_300001_SM_10006detail6reduce28DeviceReduceSingleTileKernelINS2_10policy_hubIijN4cuda3std3__44plusIiEEE10Policy1000EPiSC_iS9_iiNS7_10__identityEEEvT0_T1_T2_T3_T4_T6__param_4];
	cvta.to.global.u64 	%rd1, %rd17;
	setp.ne.s32 	%p1, %r120, 0;
	@%p1 bra 	$L__BB16_3;
	mov.u32 	%r633, %tid.x;
	setp.ne.s32 	%p96, %r633, 0;
	@%p96 bra 	$L__BB16_74;
	st.global.u32 	[%rd1], %r121;
	bra.uni 	$L__BB16_74;
$L__BB16_3:
	and.b64  	%rd18, %rd16, 15;
	setp.ne.s64 	%p2, %rd18, 0;
	@%p2 bra 	$L__BB16_38;
	setp.gt.s32 	%p49, %r120, 4095;
	@%p49 bra 	$L__BB16_22;
	mov.u32 	%r1, %tid.x;
	setp.ge.s32 	%p66, %r1, %r120;
	mov.b32 	%r644, 0;
	mov.u32 	%r639, %r1;
	@%p66 bra 	$L__BB16_7;
	mul.wide.u32 	%rd113, %r1, 4;
	add.s64 	%rd112, %rd16, %rd113;
	// begin inline asm
	ld.global.nc.u32 %r644, [%rd112];
	// end inline asm
	add.s32 	%r639, %r1, 256;
$L__BB16_7:
	setp.ge.s32 	%p67, %r639, %r120;
	@%p67 bra 	$L__BB16_13;
	not.b32 	%r507, %r639;
	add.s32 	%r6, %r120, %r507;
	and.b32  	%r508, %r6, 768;
	setp.eq.s32 	%p68, %r508, 768;
	@%p68 bra 	$L__BB16_11;
	mul.wide.u32 	%rd114, %r639, 4;
	add.s64 	%rd121, %rd16, %rd114;
	shr.u32 	%r509, %r6, 8;
	add.s32 	%r510, %r509, 1;
	and.b32  	%r511, %r510, 3;
	neg.s32 	%r636, %r511;
$L__BB16_10:
	.pragma "nounroll";
	// begin inline asm
	ld.global.nc.u32 %r512, [%rd121];
	// end inline asm
	add.s32 	%r644, %r512, %r644;
	add.s32 	%r639, %r639, 256;
	add.s64 	%rd121, %rd121, 1024;
	add.s32 	%r636, %r636, 1;
	setp.ne.s32 	%p69, %r636, 0;
	@%p69 bra 	$L__BB16_10;
$L__BB16_11:
	setp.lt.u32 	%p70, %r6, 768;
	@%p70 bra 	$L__BB16_13;
$L__BB16_12:
	mul.wide.s32 	%rd120, %r639, 4;
	add.s64 	%rd116, %rd16, %rd120;
	// begin inline asm
	ld.global.nc.u32 %r513, [%rd116];
	// end inline asm
	add.s32 	%r517, %r513, %r644;
	add.s64 	%rd117, %rd116, 1024;
	// begin inline asm
	ld.global.nc.u32 %r514, [%rd117];
	// end inline asm
	add.s32 	%r518, %r514, %r517;
	add.s64 	%rd118, %rd116, 2048;
	// begin inline asm
	ld.global.nc.u32 %r515, [%rd118];
	// end inline asm
	add.s32 	%r519, %r515, %r518;
	add.s64 	%rd119, %rd116, 3072;
	// begin inline asm
	ld.global.nc.u32 %r516, [%rd119];
	// end inline asm
	add.s32 	%r644, %r516, %r519;
	add.s32 	%r639, %r639, 1024;
	setp.lt.s32 	%p71, %r639, %r120;
	@%p71 bra 	$L__BB16_12;
$L__BB16_13:
	setp.lt.s32 	%p72, %r120, 256;
	@%p72 bra 	$L__BB16_18;
	// begin inline asm
	mov.u32 %r583, %laneid;
	// end inline asm
	mov.b32 	%r586, 1;
	mov.b32 	%r607, 31;
	mov.b32 	%r608, -1;
	// begin inline asm
	shfl.sync.down.b32 %r584, %r644, %r586, %r607, %r608;
	// end inline asm
	setp.gt.s32 	%p88, %r583, 30;
	selp.b32 	%r609, 0, %r584, %p88;
	add.s32 	%r590, %r609, %r644;
	mov.b32 	%r591, 2;
	// begin inline asm
	shfl.sync.down.b32 %r589, %r590, %r591, %r607, %r608;
	// end inline asm
	setp.gt.s32 	%p89, %r583, 29;
	selp.b32 	%r610, 0, %r589, %p89;
	add.s32 	%r595, %r590, %r610;
	mov.b32 	%r596, 4;
	// begin inline asm
	shfl.sync.down.b32 %r594, %r595, %r596, %r607, %r608;
	// end inline asm
	setp.gt.s32 	%p90, %r583, 27;
	selp.b32 	%r611, 0, %r594, %p90;
	add.s32 	%r600, %r595, %r611;
	mov.b32 	%r601, 8;
	// begin inline asm
	shfl.sync.down.b32 %r599, %r600, %r601, %r607, %r608;
	// end inline asm
	setp.gt.s32 	%p91, %r583, 23;
	selp.b32 	%r612, 0, %r599, %p91;
	add.s32 	%r605, %r600, %r612;
	mov.b32 	%r606, 16;
	// begin inline asm
	shfl.sync.down.b32 %r604, %r605, %r606, %r607, %r608;
	// end inline asm
	setp.gt.s32 	%p92, %r583, 15;
	selp.b32 	%r613, 0, %r604, %p92;
	add.s32 	%r686, %r605, %r613;
	setp.ne.s32 	%p93, %r583, 0;
	@%p93 bra 	$L__BB16_16;
	shr.u32 	%r614, %r1, 3;
	and.b32  	%r615, %r614, 124;
	mov.u32 	%r616, _ZZN3cub18CUB_300001_SM_10006detail6reduce28DeviceReduceSingleTileKernelINS2_10policy_hubIijN4cuda3std3__44plusIiEEE10Policy1000EPiSC_iS9_iiNS7_10__identityEEEvT0_T1_T2_T3_T4_T6_E12temp_storage;
	add.s32 	%r617, %r616, %r615;
	st.shared.u32 	[%r617+8], %r686;
$L__BB16_16:
	bar.sync 	0;
	setp.ne.s32 	%p94, %r1, 0;
	@%p94 bra 	$L__BB16_72;
	ld.shared.u32 	%r618, [_ZZN3cub18CUB_300001_SM_10006detail6reduce28DeviceReduceSingleTileKernelINS2_10policy_hubIijN4cuda3std3__44plusIiEEE10Policy1000EPiSC_iS9_iiNS7_10__identityEEEvT0_T1_T2_T3_T4_T6_E12temp_storage+12];
	add.s32 	%r619, %r618, %r686;
	ld.shared.u32 	%r620, [_ZZN3cub18CUB_300001_SM_10006detail6reduce28DeviceReduceSingleTileKernelINS2_10policy_hubIijN4cuda3std3__44plusIiEEE10Policy1000EPiSC_iS9_iiNS7_10__identityEEEvT0_T1_T2_T3_T4_T6_E12temp_storage+16];
	add.s32 	%r621, %r619, %r620;
	ld.shared.u32 	%r622, [_ZZN3cub18CUB_300001_SM_10006detail6reduce28DeviceReduceSingleTileKernelINS2_10policy_hubIijN4cuda3std3__44plusIiEEE10Policy1000EPiSC_iS9_iiNS7_10__identityEEEvT0_T1_T2_T3_T4_T6_E12temp_storage+20];
	add.s32 	%r623, %r621, %r622;
	ld.shared.u32 	%r624, [_ZZN3cub18CUB_300001_SM_10006detail6reduce28DeviceReduceSingleTileKernelINS2_10policy_hubIijN4cuda3std3__44plusIiEEE10Policy1000EPiSC_iS9_iiNS7_10__identityEEEvT0_T1_T2_T3_T4_T6_E12temp_storage+24];
	add.s32 	%r625, %r623, %r624;
	ld.shared.u32 	%r626, [_ZZN3cub18CUB_300001_SM_10006detail6reduce28DeviceReduceSingleTileKernelINS2_10policy_hubIijN4cuda3std3__44plusIiEEE10Policy1000EPiSC_iS9_iiNS7_10__identityEEEvT0_T1_T2_T3_T4_T6_E12temp_storage+28];
	add.s32 	%r627, %r625, %r626;
	ld.shared.u32 	%r628, [_ZZN3cub18CUB_300001_SM_10006detail6reduce28DeviceReduceSingleTileKernelINS2_10policy_hubIijN4cuda3std3__44plusIiEEE10Policy1000EPiSC_iS9_iiNS7_10__identityEEEvT0_T1_T2_T3_T4_T6_E12temp_storage+32];
	add.s32 	%r629, %r627, %r628;
	ld.shared.u32 	%r630, [_ZZN3cub18CUB_300001_SM_10006detail6reduce28DeviceReduceSingleTileKernelINS2_10policy_hubIijN4cuda3std3__44plusIiEEE10Policy1000EPiSC_iS9_iiNS7_10__identityEEEvT0_T1_T2_T3_T4_T6_E12temp_storage+36];
	add.s32 	%r686, %r629, %r630;
	bra.uni 	$L__BB16_72;
$L__BB16_18:
	// begin inline asm
	mov.u32 %r520, %laneid;
	// end inline asm
	and.b32  	%r546, %r1, 992;
	add.s32 	%r547, %r546, 32;
	setp.gt.s32 	%p73, %r547, %r120;
	not.b32 	%r548, %r546;
	add.s32 	%r549, %r120, %r548;
	selp.b32 	%r544, %r549, 31, %p73;
	mov.b32 	%r523, 1;
	mov.b32 	%r545, -1;
	// begin inline asm
	shfl.sync.down.b32 %r521, %r644, %r523, %r544, %r545;
	// end inline asm
	setp.lt.s32 	%p74, %r520, %r544;
	selp.b32 	%r550, %r521, 0, %p74;
	add.s32 	%r527, %r550, %r644;
	mov.b32 	%r528, 2;
	// begin inline asm
	shfl.sync.down.b32 %r526, %r527, %r528, %r544, %r545;
	// end inline asm
	add.s32 	%r551, %r520, 2;
	setp.gt.s32 	%p75, %r551, %r544;
	selp.b32 	%r552, 0, %r526, %p75;
	add.s32 	%r532, %r527, %r552;
	mov.b32 	%r533, 4;
	// begin inline asm
	shfl.sync.down.b32 %r531, %r532, %r533, %r544, %r545;
	// end inline asm
	add.s32 	%r553, %r520, 4;
	setp.gt.s32 	%p76, %r553, %r544;
	selp.b32 	%r554, 0, %r531, %p76;
	add.s32 	%r537, %r532, %r554;
	mov.b32 	%r538, 8;
	// begin inline asm
	shfl.sync.down.b32 %r536, %r537, %r538, %r544, %r545;
	// end inline asm
	add.s32 	%r555, %r520, 8;
	setp.gt.s32 	%p77, %r555, %r544;
	selp.b32 	%r556, 0, %r536, %p77;
	add.s32 	%r542, %r537, %r556;
	mov.b32 	%r543, 16;
	// begin inline asm
	shfl.sync.down.b32 %r541, %r542, %r543, %r544, %r545;
	// end inline asm
	add.s32 	%r557, %r520, 16;
	setp.gt.s32 	%p78, %r557, %r544;
	selp.b32 	%r558, 0, %r541, %p78;
	add.s32 	%r686, %r542, %r558;
	setp.ne.s32 	%p79, %r520, 0;
	@%p79 bra 	$L__BB16_20;
	shr.u32 	%r559, %r1, 3;
	and.b32  	%r560, %r559, 124;
	mov.u32 	%r561, _ZZN3cub18CUB_300001_SM_10006detail6reduce28DeviceReduceSingleTileKernelINS2_10policy_hubIijN4cuda3std3__44plusIiEEE10Policy1000EPiSC_iS9_iiNS7_10__identityEEEvT0_T1_T2_T3_T4_T6_E12temp_storage;
	add.s32 	%r562, %r561, %r560;
	st.shared.u32 	[%r562+8], %r686;
$L__BB16_20:
	bar.sync 	0;
	setp.ne.s32 	%p80, %r1, 0;
	@%p80 bra 	$L__BB16_72;
	setp.gt.s32 	%p81, %r120, 32;
	ld.shared.u32 	%r563, [_ZZN3cub18CUB_300001_SM_10006detail6reduce28DeviceReduceSingleTileKernelINS2_10policy_hubIijN4cuda3std3__44plusIiEEE10Policy1000EPiSC_iS9_iiNS7_10__identityEEEvT0_T1_T2_T3_T4_T6_E12temp_storage+12];
	selp.b32 	%r564, %r563, 0, %p81;
	add.s32 	%r565, %r564, %r686;
	setp.gt.s32 	%p82, %r120, 64;
	ld.shared.u32 	%r566, [_ZZN3cub18CUB_300001_SM_10006detail6reduce28DeviceReduceSingleTileKernelINS2_10policy_hubIijN4cuda3std3__44plusIiEEE10Policy1000EPiSC_iS9_iiNS7_10__identityEEEvT0_T1_T2_T3_T4_T6_E12temp_storage+16];
	selp.b32 	%r567, %r566, 0, %p82;
	add.s32 	%r568, %r565, %r567;
	setp.gt.s32 	%p83, %r120, 96;
	ld.shared.u32 	%r569, [_ZZN3cub18CUB_300001_SM_10006detail6reduce28DeviceReduceSingleTileKernelINS2_10policy_hubIijN4cuda3std3__44plusIiEEE10Policy1000EPiSC_iS9_iiNS7_10__identityEEEvT0_T1_T2_T3_T4_T6_E12temp_storage+20];
	selp.b32 	%r570, %r569, 0, %p83;
	add.s32 	%r571, %r568, %r570;
	setp.gt.s32 	%p84, %r120, 128;
	ld.shared.u32 	%r572, [_ZZN3cub18CUB_300001_SM_10006detail6reduce28DeviceReduceSingleTileKernelINS2_10policy_hubIijN4cuda3std3__44plusIiEEE10Policy1000EPiSC_iS9_iiNS7_10__identityEEEvT0_T1_T2_T3_T4_T6_E12temp_storage+24];
	selp.b32 	%r573, %r572, 0, %p84;
	add.s32 	%r574, %r571, %r573;
	setp.gt.s32 	%p85, %r120, 160;
	ld.shared.u32 	%r575, [_ZZN3cub18CUB_300001_SM_10006detail6reduce28DeviceReduceSingleTileKernelINS2_10policy_hubIijN4cuda3std3__44plusIiEEE10Policy1000EPiSC_iS9_iiNS7_10__identityEEEvT0_T1_T2_T3_T4_T6_E12temp_storage+28];
	selp.b32 	%r576, %r575, 0, %p85;
	add.s32 	%r577, %r574, %r576;
	setp.gt.s32 	%p86, %r120, 192;
	ld.shared.u32 	%r578, [_ZZN3cub18CUB_300001_SM_10006detail6reduce28DeviceReduceSingleTileKernelINS2_10policy_hubIijN4cuda3std3__44plusIiEEE10Policy1000EPiSC_iS9_iiNS7_10__identityEEEvT0_T1_T2_T3_T4_T6_E12temp_storage+32];
	selp.b32 	%r579, %r578, 0, %p86;
	add.s32 	%r580, %r577, %r579;
	setp.gt.s32 	%p87, %r120, 224;
	ld.shared.u32 	%r581, [_ZZN3cub18CUB_300001_SM_10006detail6reduce28DeviceReduceSingleTileKernelINS2_10policy_hubIijN4cuda3std3__44plusIiEEE10Policy1000EPiSC_iS9_iiNS7_10__identityEEEvT0_T1_T2_T3_T4_T6_E12temp_storage+36];
	selp.b32 	%r582, %r581, 0, %p87;
	add.s32 	%r686, %r580, %r582;
	bra.uni 	$L__BB16_72;
$L__BB16_22:
	mov.u32 	%r26, %tid.x;
	shl.b32 	%r377, %r26, 2;
	mul.wide.u32 	%rd86, %r377, 4;
	add.s64 	%rd76, %rd16, %rd86;
	// begin inline asm
	ld.global.nc.v2.u64 {%rd74, %rd75}, [%rd76];
	// end inline asm
	mov.b64 	{%r378, %r379}, %rd75;
	mov.b64 	{%r380, %r381}, %rd74;
	add.s64 	%rd79, %rd76, 4096;
	// begin inline asm
	ld.global.nc.v2.u64 {%rd77, %rd78}, [%rd79];
	// end inline asm
	mov.b64 	{%r382, %r383}, %rd78;
	mov.b64 	{%r384, %r385}, %rd77;
	add.s64 	%rd82, %rd76, 8192;
	// begin inline asm
	ld.global.nc.v2.u64 {%rd80, %rd81}, [%rd82];
	// end inline asm
	mov.b64 	{%r386, %r387}, %rd81;
	mov.b64 	{%r388, %r389}, %rd80;
	add.s64 	%rd85, %rd76, 12288;
	// begin inline asm
	ld.global.nc.v2.u64 {%rd83, %rd84}, [%rd85];
	// end inline asm
	mov.b64 	{%r390, %r391}, %rd84;
	mov.b64 	{%r392, %r393}, %rd83;
	add.s32 	%r394, %r381, %r380;
	add.s32 	%r395, %r378, %r394;
	add.s32 	%r396, %r379, %r395;
	add.s32 	%r397, %r384, %r396;
	add.s32 	%r398, %r385, %r397;
	add.s32 	%r399, %r382, %r398;
	add.s32 	%r400, %r383, %r399;
	add.s32 	%r401, %r388, %r400;
	add.s32 	%r402, %r389, %r401;
	add.s32 	%r403, %r386, %r402;
	add.s32 	%r404, %r387, %r403;
	add.s32 	%r405, %r392, %r404;
	add.s32 	%r406, %r393, %r405;
	add.s32 	%r407, %r390, %r406;
	add.s32 	%r659, %r391, %r407;
	setp.lt.u32 	%p50, %r120, 8192;
	mov.b32 	%r648, 4096;
	@%p50 bra 	$L__BB16_26;
	add.s32 	%r28, %r120, -4096;
	mov.b32 	%r648, 4096;
$L__BB16_24:
	mul.wide.s32 	%rd99, %r648, 4;
	add.s64 	%rd89, %rd76, %rd99;
	// begin inline asm
	ld.global.nc.v2.u64 {%rd87, %rd88}, [%rd89];
	// end inline asm
	mov.b64 	{%r409, %r410}, %rd88;
	mov.b64 	{%r411, %r412}, %rd87;
	add.s64 	%rd92, %rd89, 4096;
	// begin inline asm
	ld.global.nc.v2.u64 {%rd90, %rd91}, [%rd92];
	// end inline asm
	mov.b64 	{%r413, %r414}, %rd91;
	mov.b64 	{%r415, %r416}, %rd90;
	add.s64 	%rd95, %rd89, 8192;
	// begin inline asm
	ld.global.nc.v2.u64 {%rd93, %rd94}, [%rd95];
	// end inline asm
	mov.b64 	{%r417, %r418}, %rd94;
	mov.b64 	{%r419, %r420}, %rd93;
	add.s64 	%rd98, %rd89, 12288;
	// begin inline asm
	ld.global.nc.v2.u64 {%rd96, %rd97}, [%rd98];
	// end inline asm
	mov.b64 	{%r421, %r422}, %rd97;
	mov.b64 	{%r423, %r424}, %rd96;
	add.s32 	%r425, %r411, %r659;
	add.s32 	%r426, %r412, %r425;
	add.s32 	%r427, %r409, %r426;
	add.s32 	%r428, %r410, %r427;
	add.s32 	%r429, %r415, %r428;
	add.s32 	%r430, %r416, %r429;
	add.s32 	%r431, %r413, %r430;
	add.s32 	%r432, %r414, %r431;
	add.s32 	%r433, %r419, %r432;
	add.s32 	%r434, %r420, %r433;
	add.s32 	%r435, %r417, %r434;
	add.s32 	%r436, %r418, %r435;
	add.s32 	%r437, %r423, %r436;
	add.s32 	%r438, %r424, %r437;
	add.s32 	%r439, %r421, %r438;
	add.s32 	%r659, %r422, %r439;
	sub.s32 	%r440, %r120, %r648;
	setp.lt.s32 	%p51, %r440, 4096;
	@%p51 bra 	$L__BB16_34;
	add.s32 	%r648, %r648, 4096;
	setp.le.s32 	%p52, %r648, %r28;
	@%p52 bra 	$L__BB16_24;
$L__BB16_26:
	setp.le.s32 	%p53, %r120, %r648;
	@%p53 bra 	$L__BB16_34;
	sub.s32 	%r35, %r120, %r648;
	setp.ge.s32 	%p54, %r26, %r35;
	@%p54 bra 	$L__BB16_34;
	not.b32 	%r442, %r26;
	add.s32 	%r443, %r120, %r442;
	sub.s32 	%r36, %r443, %r648;
	and.b32  	%r444, %r36, 768;
	setp.eq.s32 	%p55, %r444, 768;
	mov.u32 	%r653, %r26;
	@%p55 bra 	$L__BB16_31;
	add.s32 	%r650, %r26, %r648;
	shr.u32 	%r445, %r36, 8;
	add.s32 	%r446, %r445, 1;
	and.b32  	%r447, %r446, 3;
	neg.s32 	%r649, %r447;
	mov.u32 	%r653, %r26;
$L__BB16_30:
	.pragma "nounroll";
	mul.wide.u32 	%rd101, %r650, 4;
	add.s64 	%rd100, %rd16, %rd101;
	// begin inline asm
	ld.global.nc.u32 %r448, [%rd100];
	// end inline asm
	add.s32 	%r659, %r448, %r659;
	add.s32 	%r653, %r653, 256;
	add.s32 	%r650, %r650, 256;
	add.s32 	%r649, %r649, 1;
	setp.ne.s32 	%p56, %r649, 0;
	@%p56 bra 	$L__BB16_30;
$L__BB16_31:
	setp.lt.u32 	%p57, %r36, 768;
	@%p57 bra 	$L__BB16_34;
	cvt.u64.u32 	%rd102, %r653;
	cvt.u64.u32 	%rd103, %r648;
	add.s64 	%rd104, %rd102, %rd103;
	shl.b64 	%rd105, %rd104, 2;
	add.s64 	%rd106, %rd105, %rd16;
	add.s64 	%rd122, %rd106, 2048;
	add.s32 	%r656, %r653, %r648;
$L__BB16_33:
	mul.wide.u32 	%rd111, %r656, 4;
	add.s64 	%rd107, %rd16, %rd111;
	// begin inline asm
	ld.global.nc.u32 %r449, [%rd107];
	// end inline asm
	add.s32 	%r453, %r449, %r659;
	add.s64 	%rd108, %rd122, -1024;
	// begin inline asm
	ld.global.nc.u32 %r450, [%rd108];
	// end inline asm
	add.s32 	%r454, %r450, %r453;
	// begin inline asm
	ld.global.nc.u32 %r451, [%rd122];
	// end inline asm
	add.s32 	%r455, %r451, %r454;
	add.s64 	%rd110, %rd122, 1024;
	// begin inline asm
	ld.global.nc.u32 %r452, [%rd110];
	// end inline asm
	add.s32 	%r659, %r452, %r455;
	add.s32 	%r653, %r653, 1024;
	add.s64 	%rd122, %rd122, 4096;
	add.s32 	%r656, %r656, 1024;
	setp.lt.s32 	%p58, %r653, %r35;
	@%p58 bra 	$L__BB16_33;
$L__BB16_34:
	// begin inline asm
	mov.u32 %r456, %laneid;
	// end inline asm
	mov.b32 	%r459, 1;
	mov.b32 	%r480, 31;
	mov.b32 	%r481, -1;
	// begin inline asm
	shfl.sync.down.b32 %r457, %r659, %r459, %r480, %r481;
	// end inline asm
	setp.gt.s32 	%p59, %r456, 30;
	selp.b32 	%r482, 0, %r457, %p59;
	add.s32 	%r463, %r482, %r659;
	mov.b32 	%r464, 2;
	// begin inline asm
	shfl.sync.down.b32 %r462, %r463, %r464, %r480, %r481;
	// end inline asm
	setp.gt.s32 	%p60, %r456, 29;
	selp.b32 	%r483, 0, %r462, %p60;
	add.s32 	%r468, %r463, %r483;
	mov.b32 	%r469, 4;
	// begin inline asm
	shfl.sync.down.b32 %r467, %r468, %r469, %r480, %r481;
	// end inline asm
	setp.gt.s32 	%p61, %r456, 27;
	selp.b32 	%r484, 0, %r467, %p61;
	add.s32 	%r473, %r468, %r484;
	mov.b32 	%r474, 8;
	// begin inline asm
	shfl.sync.down.b32 %r472, %r473, %r474, %r480, %r481;
	// end inline asm
	setp.gt.s32 	%p62, %r456, 23;
	selp.b32 	%r485, 0, %r472, %p62;
	add.s32 	%r478, %r473, %r485;
	mov.b32 	%r479, 16;
	// begin inline asm
	shfl.sync.down.b32 %r477, %r478, %r479, %r480, %r481;
	// end inline asm
	setp.gt.s32 	%p63, %r456, 15;
	selp.b32 	%r486, 0, %r477, %p63;
	add.s32 	%r686, %r478, %r486;
	setp.ne.s32 	%p64, %r456, 0;
	@%p64 bra 	$L__BB16_36;
	shr.u32 	%r487, %r26, 3;
	and.b32  	%r488, %r487, 124;
	mov.u32 	%r489, _ZZN3cub18CUB_300001_SM_10006detail6reduce28DeviceReduceSingleTileKernelINS2_10policy_hubIijN4cuda3std3__44plusIiEEE10Policy1000EPiSC_iS9_iiNS7_10__identityEEEvT0_T1_T2_T3_T4_T6_E12temp_storage;
	add.s32 	%r490, %r489, %r488;
	st.shared.u32 	[%r490+8], %r686;
$L__BB16_36:
	bar.sync 	0;
	setp.ne.s32 	%p65, %r26, 0;
	@%p65 bra 	$L__BB16_72;
	ld.shared.u32 	%r491, [_ZZN3cub18CUB_300001_SM_10006detail6reduce28DeviceReduceSingleTileKernelINS2_10policy_hubIijN4cuda3std3__44plusIiEEE10Policy1000EPiSC_iS9_iiNS7_10__identityEEEvT0_T1_T2_T3_T4_T6_E12temp_storage+12];
	add.s32 	%r492, %r491, %r686;
	ld.shared.u32 	%r493, [_ZZN3cub18CUB_300001_SM_10006detail6reduce28DeviceReduceSingleTileKernelINS2_10policy_hubIijN4cuda3std3__44plusIiEEE10Policy1000EPiSC_iS9_iiNS7_10__identityEEEvT0_T1_T2_T3_T4_T6_E12temp_storage+16];
	add.s32 	%r494, %r492, %r493;
	ld.shared.u32 	%r495, [_ZZN3cub18CUB_300001_SM_10006detail6reduce28DeviceReduceSingleTileKernelINS2_10policy_hubIijN4cuda3std3__44plusIiEEE10Policy1000EPiSC_iS9_iiNS7_10__identityEEEvT0_T1_T2_T3_T4_T6_E12temp_storage+20];
	add.s32 	%r496, %r494, %r495;
	ld.shared.u32 	%r497, [_ZZN3cub18CUB_300001_SM_10006detail6reduce28DeviceReduceSingleTileKernelINS2_10policy_hubIijN4cuda3std3__44plusIiEEE10Policy1000EPiSC_iS9_iiNS7_10__identityEEEvT0_T1_T2_T3_T4_T6_E12temp_storage+24];
	add.s32 	%r498, %r496, %r497;
	ld.shared.u32 	%r499, [_ZZN3cub18CUB_300001_SM_10006detail6reduce28DeviceReduceSingleTileKernelINS2_10policy_hubIijN4cuda3std3__44plusIiEEE10Policy1000EPiSC_iS9_iiNS7_10__identityEEEvT0_T1_T2_T3_T4_T6_E12temp_storage+28];
	add.s32 	%r500, %r498, %r499;
	ld.shared.u32 	%r501, [_ZZN3cub18CUB_300001_SM_10006detail6reduce28DeviceReduceSingleTileKernelINS2_10policy_hubIijN4cuda3std3__44plusIiEEE10Policy1000EPiSC_iS9_iiNS7_10__identityEEEvT0_T1_T2_T3_T4_T6_E12temp_storage+32];
	add.s32 	%r502, %r500, %r501;
	ld.shared.u32 	%r503, [_ZZN3cub18CUB_300001_SM_10006detail6reduce28DeviceReduceSingleTileKernelINS2_10policy_hubIijN4cuda3std3__44plusIiEEE10Policy1000EPiSC_iS9_iiNS7_10__identityEEEvT0_T1_T2_T3_T4_T6_E12temp_storage+36];
	add.s32 	%r686, %r502, %r503;
	bra.uni 	$L__BB16_72;
$L__BB16_38:
	setp.gt.s32 	%p3, %r120, 4095;
	@%p3 bra 	$L__BB16_56;
	mov.u32 	%r60, %tid.x;
	setp.ge.s32 	%p20, %r60, %r120;
	mov.b32 	%r670, 0;
	mov.u32 	%r665, %r60;
	@%p20 bra 	$L__BB16_41;
	mul.wide.u32 	%rd66, %r60, 4;
	add.s64 	%rd65, %rd16, %rd66;
	// begin inline asm
	ld.global.nc.u32 %r670, [%rd65];
	// end inline asm
	add.s32 	%r665, %r60, 256;
$L__BB16_41:
	setp.ge.s32 	%p21, %r665, %r120;
	@%p21 bra 	$L__BB16_47;
	not.b32 	%r252, %r665;
	add.s32 	%r65, %r120, %r252;
	and.b32  	%r253, %r65, 768;
	setp.eq.s32 	%p22, %r253, 768;
	@%p22 bra 	$L__BB16_45;
	mul.wide.u32 	%rd67, %r665, 4;
	add.s64 	%rd123, %rd16, %rd67;
	shr.u32 	%r254, %r65, 8;
	add.s32 	%r255, %r254, 1;
	and.b32  	%r256, %r255, 3;
	neg.s32 	%r662, %r256;
$L__BB16_44:
	.pragma "nounroll";
	// begin inline asm
	ld.global.nc.u32 %r257, [%rd123];
	// end inline asm
	add.s32 	%r670, %r257, %r670;
	add.s32 	%r665, %r665, 256;
	add.s64 	%rd123, %rd123, 1024;
	add.s32 	%r662, %r662, 1;
	setp.ne.s32 	%p23, %r662, 0;
	@%p23 bra 	$L__BB16_44;
$L__BB16_45:
	setp.lt.u32 	%p24, %r65, 768;
	@%p24 bra 	$L__BB16_47;
$L__BB16_46:
	mul.wide.s32 	%rd73, %r665, 4;
	add.s64 	%rd69, %rd16, %rd73;
	// begin inline asm
	ld.global.nc.u32 %r258, [%rd69];
	// end inline asm
	add.s32 	%r262, %r258, %r670;
	add.s64 	%rd70, %rd69, 1024;
	// begin inline asm
	ld.global.nc.u32 %r259, [%rd70];
	// end inline asm
	add.s32 	%r263, %r259, %r262;
	add.s64 	%rd71, %rd69, 2048;
	// begin inline asm
	ld.global.nc.u32 %r260, [%rd71];
	// end inline asm
	add.s32 	%r264, %r260, %r263;
	add.s64 	%rd72, %rd69, 3072;
	// begin inline asm
	ld.global.nc.u32 %r261, [%rd72];
	// end inline asm
	add.s32 	%r670, %r261, %r264;
	add.s32 	%r665, %r665, 1024;
	setp.lt.s32 	%p25, %r665, %r120;
	@%p25 bra 	$L__BB16_46;
$L__BB16_47:
	setp.lt.s32 	%p26, %r120, 256;
	@%p26 bra 	$L__BB16_52;
	// begin inline asm
	mov.u32 %r328, %laneid;
	// end inline asm
	mov.b32 	%r331, 1;
	mov.b32 	%r352, 31;
	mov.b32 	%r353, -1;
	// begin inline asm
	shfl.sync.down.b32 %r329, %r670, %r331, %r352, %r353;
	// end inline asm
	setp.gt.s32 	%p42, %r328, 30;
	selp.b32 	%r354, 0, %r329, %p42;
	add.s32 	%r335, %r354, %r670;
	mov.b32 	%r336, 2;
	// begin inline asm
	shfl.sync.down.b32 %r334, %r335, %r336, %r352, %r353;
	// end inline asm
	setp.gt.s32 	%p43, %r328, 29;
	selp.b32 	%r355, 0, %r334, %p43;
	add.s32 	%r340, %r335, %r355;
	mov.b32 	%r341, 4;
	// begin inline asm
	shfl.sync.down.b32 %r339, %r340, %r341, %r352, %r353;
	// end inline asm
	setp.gt.s32 	%p44, %r328, 27;
	selp.b32 	%r356, 0, %r339, %p44;
	add.s32 	%r345, %r340, %r356;
	mov.b32 	%r346, 8;
	// begin inline asm
	shfl.sync.down.b32 %r344, %r345, %r346, %r352, %r353;
	// end inline asm
	setp.gt.s32 	%p45, %r328, 23;
	selp.b32 	%r357, 0, %r344, %p45;
	add.s32 	%r350, %r345, %r357;
	mov.b32 	%r351, 16;
	// begin inline asm
	shfl.sync.down.b32 %r349, %r350, %r351, %r352, %r353;
	// end inline asm
	setp.gt.s32 	%p46, %r328, 15;
	selp.b32 	%r358, 0, %r349, %p46;
	add.s32 	%r686, %r350, %r358;
	setp.ne.s32 	%p47, %r328, 0;
	@%p47 bra 	$L__BB16_50;
	shr.u32 	%r359, %r60, 3;
	and.b32  	%r360, %r359, 124;
	mov.u32 	%r361, _ZZN3cub18CUB_300001_SM_10006detail6reduce28DeviceReduceSingleTileKernelINS2_10policy_hubIijN4cuda3std3__44plusIiEEE10Policy1000EPiSC_iS9_iiNS7_10__identityEEEvT0_T1_T2_T3_T4_T6_E12temp_storage;
	add.s32 	%r362, %r361, %r360;
	st.shared.u32 	[%r362+8], %r686;
$L__BB16_50:
	bar.sync 	0;
	setp.ne.s32 	%p48, %r60, 0;
	@%p48 bra 	$L__BB16_72;
	ld.shared.u32 	%r363, [_ZZN3cub18CUB_300001_SM_10006detail6reduce28DeviceReduceSingleTileKernelINS2_10policy_hubIijN4cuda3std3__44plusIiEEE10Policy1000EPiSC_iS9_iiNS7_10__identityEEEvT0_T1_T2_T3_T4_T6_E12temp_storage+12];
	add.s32 	%r364, %r363, %r686;
	ld.shared.u32 	%r365, [_ZZN3cub18CUB_300001_SM_10006detail6reduce28DeviceReduceSingleTileKernelINS2_10policy_hubIijN4cuda3std3__44plusIiEEE10Policy1000EPiSC_iS9_iiNS7_10__identityEEEvT0_T1_T2_T3_T4_T6_E12temp_storage+16];
	add.s32 	%r366, %r364, %r365;
	ld.shared.u32 	%r367, [_ZZN3cub18CUB_300001_SM_10006detail6reduce28DeviceReduceSingleTileKernelINS2_10policy_hubIijN4cuda3std3__44plusIiEEE10Policy1000EPiSC_iS9_iiNS7_10__identityEEEvT0_T1_T2_T3_T4_T6_E12temp_storage+20];
	add.s32 	%r368, %r366, %r367;
	ld.shared.u32 	%r369, [_ZZN3cub18CUB_300001_SM_10006detail6reduce28DeviceReduceSingleTileKernelINS2_10policy_hubIijN4cuda3std3__44plusIiEEE10Policy1000EPiSC_iS9_iiNS7_10__identityEEEvT0_T1_T2_T3_T4_T6_E12temp_storage+24];
	add.s32 	%r370, %r368, %r369;
	ld.shared.u32 	%r371, [_ZZN3cub18CUB_300001_SM_10006detail6reduce28DeviceReduceSingleTileKernelINS2_10policy_hubIijN4cuda3std3__44plusIiEEE10Policy1000EPiSC_iS9_iiNS7_10__identityEEEvT0_T1_T2_T3_T4_T6_E12temp_storage+28];
	add.s32 	%r372, %r370, %r371;
	ld.shared.u32 	%r373, [_ZZN3cub18CUB_300001_SM_10006detail6reduce28DeviceReduceSingleTileKernelINS2_10policy_hubIijN4cuda3std3__44plusIiEEE10Policy1000EPiSC_iS9_iiNS7_10__identityEEEvT0_T1_T2_T3_T4_T6_E12temp_storage+32];
	add.s32 	%r374, %r372, %r373;
	ld.shared.u32 	%r375, [_ZZN3cub18CUB_300001_SM_10006detail6reduce28DeviceReduceSingleTileKernelINS2_10policy_hubIijN4cuda3std3__44plusIiEEE10Policy1000EPiSC_iS9_iiNS7_10__identityEEEvT0_T1_T2_T3_T4_T6_E12temp_storage+36];
	add.s32 	%r686, %r374, %r375;
	bra.uni 	$L__BB16_72;
$L__BB16_52:
	// begin inline asm
	mov.u32 %r265, %laneid;
	// end inline asm
	and.b32  	%r291, %r60, 992;
	add.s32 	%r292, %r291, 32;
	setp.gt.s32 	%p27, %r292, %r120;
	not.b32 	%r293, %r291;
	add.s32 	%r294, %r120, %r293;
	selp.b32 	%r289, %r294, 31, %p27;
	mov.b32 	%r268, 1;
	mov.b32 	%r290, -1;
	// begin inline asm
	shfl.sync.down.b32 %r266, %r670, %r268, %r289, %r290;
	// end inline asm
	setp.lt.s32 	%p28, %r265, %r289;
	selp.b32 	%r295, %r266, 0, %p28;
	add.s32 	%r272, %r295, %r670;
	mov.b32 	%r273, 2;
	// begin inline asm
	shfl.sync.down.b32 %r271, %r272, %r273, %r289, %r290;
	// end inline asm
	add.s32 	%r296, %r265, 2;
	setp.gt.s32 	%p29, %r296, %r289;
	selp.b32 	%r297, 0, %r271, %p29;
	add.s32 	%r277, %r272, %r297;
	mov.b32 	%r278, 4;
	// begin inline asm
	shfl.sync.down.b32 %r276, %r277, %r278, %r289, %r290;
	// end inline asm
	add.s32 	%r298, %r265, 4;
	setp.gt.s32 	%p30, %r298, %r289;
	selp.b32 	%r299, 0, %r276, %p30;
	add.s32 	%r282, %r277, %r299;
	mov.b32 	%r283, 8;
	// begin inline asm
	shfl.sync.down.b32 %r281, %r282, %r283, %r289, %r290;
	// end inline asm
	add.s32 	%r300, %r265, 8;
	setp.gt.s32 	%p31, %r300, %r289;
	selp.b32 	%r301, 0, %r281, %p31;
	add.s32 	%r287, %r282, %r301;
	mov.b32 	%r288, 16;
	// begin inline asm
	shfl.sync.down.b32 %r286, %r287, %r288, %r289, %r290;
	// end inline asm
	add.s32 	%r302, %r265, 16;
	setp.gt.s32 	%p32, %r302, %r289;
	selp.b32 	%r303, 0, %r286, %p32;
	add.s32 	%r686, %r287, %r303;
	setp.ne.s32 	%p33, %r265, 0;
	@%p33 bra 	$L__BB16_54;
	shr.u32 	%r304, %r60, 3;
	and.b32  	%r305, %r304, 124;
	mov.u32 	%r306, _ZZN3cub18CUB_300001_SM_10006detail6reduce28DeviceReduceSingleTileKernelINS2_10policy_hubIijN4cuda3std3__44plusIiEEE10Policy1000EPiSC_iS9_iiNS7_10__identityEEEvT0_T1_T2_T3_T4_T6_E12temp_storage;
	add.s32 	%r307, %r306, %r305;
	st.shared.u32 	[%r307+8], %r686;
$L__BB16_54:
	bar.sync 	0;
	setp.ne.s32 	%p34, %r60, 0;
	@%p34 bra 	$L__BB16_72;
	setp.gt.s32 	%p35, %r120, 32;
	ld.shared.u32 	%r308, [_ZZN3cub18CUB_300001_SM_10006detail6reduce28DeviceReduceSingleTileKernelINS2_10policy_hubIijN4cuda3std3__44plusIiEEE10Policy1000EPiSC_iS9_iiNS7_10__identityEEEvT0_T1_T2_T3_T4_T6_E12temp_storage+12];
	selp.b32 	%r309, %r308, 0, %p35;
	add.s32 	%r310, %r309, %r686;
	setp.gt.s32 	%p36, %r120, 64;
	ld.shared.u32 	%r311, [_ZZN3cub18CUB_300001_SM_10006detail6reduce28DeviceReduceSingleTileKernelINS2_10policy_hubIijN4cuda3std3__44plusIiEEE10Policy1000EPiSC_iS9_iiNS7_10__identityEEEvT0_T1_T2_T3_T4_T6_E12temp_storage+16];
	selp.b32 	%r312, %r311, 0, %p36;
	add.s32 	%r313, %r310, %r312;
	setp.gt.s32 	%p37, %r120, 96;
	ld.shared.u32 	%r314, [_ZZN3cub18CUB_300001_SM_10006detail6reduce28DeviceReduceSingleTileKernelINS2_10policy_hubIijN4cuda3std3__44plusIiEEE10Policy1000EPiSC_iS9_iiNS7_10__identityEEEvT0_T1_T2_T3_T4_T6_E12temp_storage+20];
	selp.b32 	%r315, %r314, 0, %p37;
	add.s32 	%r316, %r313, %r315;
	setp.gt.s32 	%p38, %r120, 128;
	ld.shared.u32 	%r317, [_ZZN3cub18CUB_300001_SM_10006detail6reduce28DeviceReduceSingleTileKernelINS2_10policy_hubIijN4cuda3std3__44plusIiEEE10Policy1000EPiSC_iS9_iiNS7_10__identityEEEvT0_T1_T2_T3_T4_T6_E12temp_storage+24];
	selp.b32 	%r318, %r317, 0, %p38;
	add.s32 	%r319, %r316, %r318;
	setp.gt.s32 	%p39, %r120, 160;
	ld.shared.u32 	%r320, [_ZZN3cub18CUB_300001_SM_10006detail6reduce28DeviceReduceSingleTileKernelINS2_10policy_hubIijN4cuda3std3__44plusIiEEE10Policy1000EPiSC_iS9_iiNS7_10__identityEEEvT0_T1_T2_T3_T4_T6_E12temp_storage+28];
	selp.b32 	%r321, %r320, 0, %p39;
	add.s32 	%r322, %r319, %r321;
	setp.gt.s32 	%p40, %r120, 192;
	ld.shared.u32 	%r323, [_ZZN3cub18CUB_300001_SM_10006detail6reduce28DeviceReduceSingleTileKernelINS2_10policy_hubIijN4cuda3std3__44plusIiEEE10Policy1000EPiSC_iS9_iiNS7_10__identityEEEvT0_T1_T2_T3_T4_T6_E12temp_storage+32];
	selp.b32 	%r324, %r323, 0, %p40;
	add.s32 	%r325, %r322, %r324;
	setp.gt.s32 	%p41, %r120, 224;
	ld.shared.u32 	%r326, [_ZZN3cub18CUB_300001_SM_10006detail6reduce28DeviceReduceSingleTileKernelINS2_10policy_hubIijN4cuda3std3__44plusIiEEE10Policy1000EPiSC_iS9_iiNS7_10__identityEEEvT0_T1_T2_T3_T4_T6_E12temp_storage+36];
	selp.b32 	%r327, %r326, 0, %p41;
	add.s32 	%r686, %r325, %r327;
	bra.uni 	$L__BB16_72;
$L__BB16_56:
	mov.u32 	%r85, %tid.x;
	mul.wide.u32 	%rd35, %r85, 4;
	add.s64 	%rd19, %rd16, %rd35;
	// begin inline asm
	ld.global.nc.u32 %r122, [%rd19];
	// end inline asm
	add.s64 	%rd20, %rd19, 1024;
	// begin inline asm
	ld.global.nc.u32 %r123, [%rd20];
	// end inline asm
	add.s64 	%rd21, %rd19, 2048;
	// begin inline asm
	ld.global.nc.u32 %r124, [%rd21];
	// end inline asm
	add.s64 	%rd22, %rd19, 3072;
	// begin inline asm
	ld.global.nc.u32 %r125, [%rd22];
	// end inline asm
	add.s64 	%rd23, %rd19, 4096;
	// begin inline asm
	ld.global.nc.u32 %r126, [%rd23];
	// end inline asm
	add.s64 	%rd24, %rd19, 5120;
	// begin inline asm
	ld.global.nc.u32 %r127, [%rd24];
	// end inline asm
	add.s64 	%rd25, %rd19, 6144;
	// begin inline asm
	ld.global.nc.u32 %r128, [%rd25];
	// end inline asm
	add.s64 	%rd26, %rd19, 7168;
	// begin inline asm
	ld.global.nc.u32 %r129, [%rd26];
	// end inline asm
	add.s64 	%rd27, %rd19, 8192;
	// begin inline asm
	ld.global.nc.u32 %r130, [%rd27];
	// end inline asm
	add.s64 	%rd28, %rd19, 9216;
	// begin inline asm
	ld.global.nc.u32 %r131, [%rd28];
	// end inline asm
	add.s64 	%rd29, %rd19, 10240;
	// begin inline asm
	ld.global.nc.u32 %r132, [%rd29];
	// end inline asm
	add.s64 	%rd30, %rd19, 11264;
	// begin inline asm
	ld.global.nc.u32 %r133, [%rd30];
	// end inline asm
	add.s64 	%rd31, %rd19, 12288;
	// begin inline asm
	ld.global.nc.u32 %r134, [%rd31];
	// end inline asm
	add.s64 	%rd32, %rd19, 13312;
	// begin inline asm
	ld.global.nc.u32 %r135, [%rd32];
	// end inline asm
	add.s64 	%rd33, %rd19, 14336;
	// begin inline asm
	ld.global.nc.u32 %r136, [%rd33];
	// end inline asm
	add.s64 	%rd34, %rd19, 15360;
	// begin inline asm
	ld.global.nc.u32 %r137, [%rd34];
	// end inline asm
	add.s32 	%r139, %r123, %r122;
	add.s32 	%r140, %r124, %r139;
	add.s32 	%r141, %r125, %r140;
	add.s32 	%r142, %r126, %r141;
	add.s32 	%r143, %r127, %r142;
	add.s32 	%r144, %r128, %r143;
	add.s32 	%r145, %r129, %r144;
	add.s32 	%r146, %r130, %r145;
	add.s32 	%r147, %r131, %r146;
	add.s32 	%r148, %r132, %r147;
	add.s32 	%r149, %r133, %r148;
	add.s32 	%r150, %r134, %r149;
	add.s32 	%r151, %r135, %r150;
	add.s32 	%r152, %r136, %r151;
	add.s32 	%r685, %r137, %r152;
	setp.lt.u32 	%p4, %r120, 8192;
	mov.b32 	%r674, 4096;
	@%p4 bra 	$L__BB16_60;
	add.s32 	%r87, %r120, -4096;
	mov.b32 	%r674, 4096;
$L__BB16_58:
	mul.wide.s32 	%rd52, %r674, 4;
	add.s64 	%rd36, %rd19, %rd52;
	// begin inline asm
	ld.global.nc.u32 %r154, [%rd36];
	// end inline asm
	add.s64 	%rd37, %rd36, 1024;
	// begin inline asm
	ld.global.nc.u32 %r155, [%rd37];
	// end inline asm
	add.s64 	%rd38, %rd36, 2048;
	// begin inline asm
	ld.global.nc.u32 %r156, [%rd38];
	// end inline asm
	add.s64 	%rd39, %rd36, 3072;
	// begin inline asm
	ld.global.nc.u32 %r157, [%rd39];
	// end inline asm
	add.s64 	%rd40, %rd36, 4096;
	// begin inline asm
	ld.global.nc.u32 %r158, [%rd40];
	// end inline asm
	add.s64 	%rd41, %rd36, 5120;
	// begin inline asm
	ld.global.nc.u32 %r159, [%rd41];
	// end inline asm
	add.s64 	%rd42, %rd36, 6144;
	// begin inline asm
	ld.global.nc.u32 %r160, [%rd42];
	// end inline asm
	add.s64 	%rd43, %rd36, 7168;
	// begin inline asm
	ld.global.nc.u32 %r161, [%rd43];
	// end inline asm
	add.s64 	%rd44, %rd36, 8192;
	// begin inline asm
	ld.global.nc.u32 %r162, [%rd44];
	// end inline asm
	add.s64 	%rd45, %rd36, 9216;
	// begin inline asm
	ld.global.nc.u32 %r163, [%rd45];
	// end inline asm
	add.s64 	%rd46, %rd36, 10240;
	// begin inline asm
	ld.global.nc.u32 %r164, [%rd46];
	// end inline asm
	add.s64 	%rd47, %rd36, 11264;
	// begin inline asm
	ld.global.nc.u32 %r165, [%rd47];
	// end inline asm
	add.s64 	%rd48, %rd36, 12288;
	// begin inline asm
	ld.global.nc.u32 %r166, [%rd48];
	// end inline asm
	add.s64 	%rd49, %rd36, 13312;
	// begin inline asm
	ld.global.nc.u32 %r167, [%rd49];
	// end inline asm
	add.s64 	%rd50, %rd36, 14336;
	// begin inline asm
	ld.global.nc.u32 %r168, [%rd50];
	// end inline asm
	add.s64 	%rd51, %rd36, 15360;
	// begin inline asm
	ld.global.nc.u32 %r169, [%rd51];
	// end inline asm
	add.s32 	%r170, %r154, %r685;
	add.s32 	%r171, %r155, %r170;
	add.s32 	%r172, %r156, %r171;
	add.s32 	%r173, %r157, %r172;
	add.s32 	%r174, %r158, %r173;
	add.s32 	%r175, %r159, %r174;
	add.s32 	%r176, %r160, %r175;
	add.s32 	%r177, %r161, %r176;
	add.s32 	%r178, %r162, %r177;
	add.s32 	%r179, %r163, %r178;
	add.s32 	%r180, %r164, %r179;
	add.s32 	%r181, %r165, %r180;
	add.s32 	%r182, %r166, %r181;
	add.s32 	%r183, %r167, %r182;
	add.s32 	%r184, %r168, %r183;
	add.s32 	%r685, %r169, %r184;
	sub.s32 	%r185, %r120, %r674;
	setp.lt.s32 	%p5, %r185, 4096;
	@%p5 bra 	$L__BB16_68;
	add.s32 	%r674, %r674, 4096;
	setp.le.s32 	%p6, %r674, %r87;
	@%p6 bra 	$L__BB16_58;
$L__BB16_60:
	setp.le.s32 	%p7, %r120, %r674;
	@%p7 bra 	$L__BB16_68;
	sub.s32 	%r94, %r120, %r674;
	setp.ge.s32 	%p8, %r85, %r94;
	@%p8 bra 	$L__BB16_68;
	not.b32 	%r187, %r85;
	add.s32 	%r188, %r120, %r187;
	sub.s32 	%r95, %r188, %r674;
	and.b32  	%r189, %r95, 768;
	setp.eq.s32 	%p9, %r189, 768;
	mov.u32 	%r679, %r85;
	@%p9 bra 	$L__BB16_65;
	add.s32 	%r676, %r85, %r674;
	shr.u32 	%r190, %r95, 8;
	add.s32 	%r191, %r190, 1;
	and.b32  	%r192, %r191, 3;
	neg.s32 	%r675, %r192;
	mov.u32 	%r679, %r85;
$L__BB16_64:
	.pragma "nounroll";
	mul.wide.u32 	%rd54, %r676, 4;
	add.s64 	%rd53, %rd16, %rd54;
	// begin inline asm
	ld.global.nc.u32 %r193, [%rd53];
	// end inline asm
	add.s32 	%r685, %r193, %r685;
	add.s32 	%r679, %r679, 256;
	add.s32 	%r676, %r676, 256;
	add.s32 	%r675, %r675, 1;
	setp.ne.s32 	%p10, %r675, 0;
	@%p10 bra 	$L__BB16_64;
$L__BB16_65:
	setp.lt.u32 	%p11, %r95, 768;
	@%p11 bra 	$L__BB16_68;
	cvt.u64.u32 	%rd55, %r679;
	cvt.u64.u32 	%rd56, %r674;
	add.s64 	%rd57, %rd55, %rd56;
	shl.b64 	%rd58, %rd57, 2;
	add.s64 	%rd59, %rd58, %rd16;
	add.s64 	%rd124, %rd59, 2048;
	add.s32 	%r682, %r679, %r674;
$L__BB16_67:
	mul.wide.u32 	%rd64, %r682, 4;
	add.s64 	%rd60, %rd16, %rd64;
	// begin inline asm
	ld.global.nc.u32 %r194, [%rd60];
	// end inline asm
	add.s32 	%r198, %r194, %r685;
	add.s64 	%rd61, %rd124, -1024;
	// begin inline asm
	ld.global.nc.u32 %r195, [%rd61];
	// end inline asm
	add.s32 	%r199, %r195, %r198;
	// begin inline asm
	ld.global.nc.u32 %r196, [%rd124];
	// end inline asm
	add.s32 	%r200, %r196, %r199;
	add.s64 	%rd63, %rd124, 1024;
	// begin inline asm
	ld.global.nc.u32 %r197, [%rd63];
	// end inline asm
	add.s32 	%r685, %r197, %r200;
	add.s32 	%r679, %r679, 1024;
	add.s64 	%rd124, %rd124, 4096;
	add.s32 	%r682, %r682, 1024;
	setp.lt.s32 	%p12, %r679, %r94;
	@%p12 bra 	$L__BB16_67;
$L__BB16_68:
	// begin inline asm
	mov.u32 %r201, %laneid;
	// end inline asm
	mov.b32 	%r204, 1;
	mov.b32 	%r225, 31;
	mov.b32 	%r226, -1;
	// begin inline asm
	shfl.sync.down.b32 %r202, %r685, %r204, %r225, %r226;
	// end inline asm
	setp.gt.s32 	%p13, %r201, 30;
	selp.b32 	%r227, 0, %r202, %p13;
	add.s32 	%r208, %r227, %r685;
	mov.b32 	%r209, 2;
	// begin inline asm
	shfl.sync.down.b32 %r207, %r208, %r209, %r225, %r226;
	// end inline asm
	setp.gt.s32 	%p14, %r201, 29;
	selp.b32 	%r228, 0, %r207, %p14;
	add.s32 	%r213, %r208, %r228;
	mov.b32 	%r214, 4;
	// begin inline asm
	shfl.sync.down.b32 %r212, %r213, %r214, %r225, %r226;
	// end inline asm
	setp.gt.s32 	%p15, %r201, 27;
	selp.b32 	%r229, 0, %r212, %p15;
	add.s32 	%r218, %r213, %r229;
	mov.b32 	%r219, 8;
	// begin inline asm
	shfl.sync.down.b32 %r217, %r218, %r219, %r225, %r226;
	// end inline asm
	setp.gt.s32 	%p16, %r201, 23;
	selp.b32 	%r230, 0, %r217, %p16;
	add.s32 	%r223, %r218, %r230;
	mov.b32 	%r224, 16;
	// begin inline asm
	shfl.sync.down.b32 %r222, %r223, %r224, %r225, %r226;
	// end inline asm
	setp.gt.s32 	%p17, %r201, 15;
	selp.b32 	%r231, 0, %r222, %p17;
	add.s32 	%r686, %r223, %r231;
	setp.ne.s32 	%p18, %r201, 0;
	@%p18 bra 	$L__BB16_70;
	shr.u32 	%r232, %r85, 3;
	and.b32  	%r233, %r232, 124;
	mov.u32 	%r234, _ZZN3cub18CUB_300001_SM_10006detail6reduce28DeviceReduceSingleTileKernelINS2_10policy_hubIijN4cuda3std3__44plusIiEEE10Policy1000EPiSC_iS9_iiNS7_10__identityEEEvT0_T1_T2_T3_T4_T6_E12temp_storage;
	add.s32 	%r235, %r234, %r233;
	st.shared.u32 	[%r235+8], %r686;
$L__BB16_70:
	bar.sync 	0;
	setp.ne.s32 	%p19, %r85, 0;
	@%p19 bra 	$L__BB16_72;
	ld.shared.u32 	%r236, [_ZZN3cub18CUB_300001_SM_10006detail6reduce28DeviceReduceSingleTileKernelINS2_10policy_hubIijN4cuda3std3__44plusIiEEE10Policy1000EPiSC_iS9_iiNS7_10__identityEEEvT0_T1_T2_T3_T4_T6_E12temp_storage+12];
	add.s32 	%r237, %r236, %r686;
	ld.shared.u32 	%r238, [_ZZN3cub18CUB_300001_SM_10006detail6reduce28DeviceReduceSingleTileKernelINS2_10policy_hubIijN4cuda3std3__44plusIiEEE10Policy1000EPiSC_iS9_iiNS7_10__identityEEEvT0_T1_T2_T3_T4_T6_E12temp_storage+16];
	add.s32 	%r239, %r237, %r238;
	ld.shared.u32 	%r240, [_ZZN3cub18CUB_300001_SM_10006detail6reduce28DeviceReduceSingleTileKernelINS2_10policy_hubIijN4cuda3std3__44plusIiEEE10Policy1000EPiSC_iS9_iiNS7_10__identityEEEvT0_T1_T2_T3_T4_T6_E12temp_storage+20];
	add.s32 	%r241, %r239, %r240;
	ld.shared.u32 	%r242, [_ZZN3cub18CUB_300001_SM_10006detail6reduce28DeviceReduceSingleTileKernelINS2_10policy_hubIijN4cuda3std3__44plusIiEEE10Policy1000EPiSC_iS9_iiNS7_10__identityEEEvT0_T1_T2_T3_T4_T6_E12temp_storage+24];
	add.s32 	%r243, %r241, %r242;
	ld.shared.u32 	%r244, [_ZZN3cub18CUB_300001_SM_10006detail6reduce28DeviceReduceSingleTileKernelINS2_10policy_hubIijN4cuda3std3__44plusIiEEE10Policy1000EPiSC_iS9_iiNS7_10__identityEEEvT0_T1_T2_T3_T4_T6_E12temp_storage+28];
	add.s32 	%r245, %r243, %r244;
	ld.shared.u32 	%r246, [_ZZN3cub18CUB_300001_SM_10006detail6reduce28DeviceReduceSingleTileKernelINS2_10policy_hubIijN4cuda3std3__44plusIiEEE10Policy1000EPiSC_iS9_iiNS7_10__identityEEEvT0_T1_T2_T3_T4_T6_E12temp_storage+32];
	add.s32 	%r247, %r245, %r246;
	ld.shared.u32 	%r248, [_ZZN3cub18CUB_300001_SM_10006detail6reduce28DeviceReduceSingleTileKernelINS2_10policy_hubIijN4cuda3std3__44plusIiEEE10Policy1000EPiSC_iS9_iiNS7_10__identityEEEvT0_T1_T2_T3_T4_T6_E12temp_storage+36];
	add.s32 	%r686, %r247, %r248;
$L__BB16_72:
	mov.u32 	%r631, %tid.x;
	setp.ne.s32 	%p95, %r631, 0;
	@%p95 bra 	$L__BB16_74;
	add.s32 	%r632, %r686, %r121;
	st.global.u32 	[%rd1], %r632;
$L__BB16_74:
	ret;

}
	// .globl	_ZN3cub18CUB_300001_SM_10006detail6reduce28DeviceReduceSingleTileKernelINS2_10policy_hubIiyN4cuda3std3__44plusIiEEE10Policy1000EN6thrust24THRUST_300001_SM_1000_NS10device_ptrIiEEPiyS9_iiNS7_10__identityEEEvT0_T1_T2_T3_T4_T6_
.visible .entry _ZN3cub18CUB_300001_SM_10006detail6reduce28DeviceReduceSingleTileKernelINS2_10policy_hubIiyN4cuda3std3__44plusIiEEE10Policy1000EN6thrust24THRUST_300001_SM_1000_NS10device_ptrIiEEPiyS9_iiNS7_10__identityEEEvT0_T1_T2_T3_T4_T6_(
	.param .align 8 .b8 _ZN3cub18CUB_300001_SM_10006detail6reduce28DeviceReduceSingleTileKernelINS2_10policy_hubIiyN4cuda3std3__44plusIiEEE10Policy1000EN6thrust24THRUST_300001_SM_1000_NS10device_ptrIiEEPiyS9_iiNS7_10__identityEEEvT0_T1_T2_T3_T4_T6__param_0[8],
	.param .u64 .ptr .align 1 _ZN3cub18CUB_300001_SM_10006detail6reduce28DeviceReduceSingleTileKernelINS2_10policy_hubIiyN4cuda3std3__44plusIiEEE10Policy1000EN6thrust24THRUST_300001_SM_1000_NS10device_ptrIiEEPiyS9_iiNS7_10__identityEEEvT0_T1_T2_T3_T4_T6__param_1,
	.param .u64 _ZN3cub18CUB_300001_SM_10006detail6reduce28DeviceReduceSingleTileKernelINS2_10policy_hubIiyN4cuda3std3__44plusIiEEE10Policy1000EN6thrust24THRUST_300001_SM_1000_NS10device_ptrIiEEPiyS9_iiNS7_10__identityEEEvT0_T1_T2_T3_T4_T6__param_2,
	.param .align 1 .b8 _ZN3cub18CUB_300001_SM_10006detail6reduce28DeviceReduceSingleTileKernelINS2_10policy_hubIiyN4cuda3std3__44plusIiEEE10Policy1000EN6thrust24THRUST_300001_SM_1000_NS10device_ptrIiEEPiyS9_iiNS7_10__identityEEEvT0_T1_T2_T3_T4_T6__param_3[1],
	.param .u32 _ZN3cub18CUB_300001_SM_10006detail6reduce28DeviceReduceSingleTileKernelINS2_10policy_hubIiyN4cuda3std3__44plusIiEEE10Policy1000EN6thrust24THRUST_300001_SM_1000_NS10device_ptrIiEEPiyS9_iiNS7_10__identityEEEvT0_T1_T2_T3_T4_T6__param_4,
	.param .align 1 .b8 _ZN3cub18CUB_300001_SM_10006detail6reduce28DeviceReduceSingleTileKernelINS2_10policy_hubIiyN4cuda3std3__44plusIiEEE10Policy1000EN6thrust24THRUST_300001_SM_1000_NS10device_ptrIiEEPiyS9_iiNS7_10__identityEEEvT0_T1_T2_T3_T4_T6__param_5[1]
)
.maxntid 256
.minnctapersm 1
{
	.reg .pred 	%p<59>;
	.reg .b32 	%r<471>;
	.reg .b64 	%rd<56>;
	// demoted variable
	.shared .align 4 .b8 _ZZN3cub18CUB_300001_SM_10006detail6reduce28DeviceReduceSingleTileKernelINS2_10policy_hubIiyN4cuda3std3__44plusIiEEE10Policy1000EN6thrust24THRUST_300001_SM_1000_NS10device_ptrIiEEPiyS9_iiNS7_10__identityEEEvT0_T1_T2_T3_T4_T6_E12temp_storage[44];
	ld.param.u64 	%rd18, [_ZN3cub18CUB_300001_SM_10006detail6reduce28DeviceReduceSingleTileKernelINS2_10policy_hubIiyN4cuda3std3__44plusIiEEE10Policy1000EN6thrust24THRUST_300001_SM_1000_NS10device_ptrIiEEPiyS9_iiNS7_10__identityEEEvT0_T1_T2_T3_T4_T6__param_0];
	ld.param.u64 	%rd20, [_ZN3cub18CUB_300001_SM_10006detail6reduce28DeviceReduceSingleTileKernelINS2_10policy_hubIiyN4cuda3std3__44plusIiEEE10Policy1000EN6thrust24THRUST_300001_SM_1000_NS10device_ptrIiEEPiyS9_iiNS7_10__identityEEEvT0_T1_T2_T3_T4_T6__param_1];
	ld.param.u64 	%rd19, [_ZN3cub18CUB_300001_SM_10006detail6reduce28DeviceReduceSingleTileKernelINS2_10policy_hubIiyN4cuda3std3__44plusIiEEE10Policy1000EN6thrust24THRUST_300001_SM_1000_NS10device_ptrIiEEPiyS9_iiNS7_10__identityEEEvT0_T1_T2_T3_T4_T6__param_2];
	ld.param.u32 	%r81, [_ZN3cub18CUB_300001_SM_10006detail6reduce28DeviceReduceSingleTileKernelINS2_10policy_hubIiyN4cuda3std3__44plusIiEEE10Policy1000EN6thrust24THRUST_300001_SM_1000_NS10device_ptrIiEEPiyS9_iiNS7_10__identityEEEvT0_T1_T2_T3_T4_T6__param_4];
	cvta.to.global.u64 	%rd1, %rd20;
	setp.ne.s64 	%p1, %rd19, 0;
	@%p1 bra 	$L__BB17_3;
	mov.u32 	%r434, %tid.x;
	setp.ne.s32 	%p58, %r434, 0;
	@%p58 bra 	$L__BB17_51;
	st.global.u32 	[%rd1], %r81;
	bra.uni 	$L__BB17_51;
$L__BB17_3:
	cvta.to.global.u64 	%rd2, %rd18;
	setp.gt.u64 	%p2, %rd19, 4095;
	@%p2 bra 	$L__BB17_28;
	cvt.u32.u64 	%r1, %rd19;
	mov.u32 	%r2, %tid.x;
	setp.ge.u32 	%p24, %r2, %r1;
	mov.b32 	%r452, 0;
	mov.u32 	%r441, %r2;
	@%p24 bra 	$L__BB17_6;
	mul.wide.u32 	%rd41, %r2, 4;
	add.s64 	%rd42, %rd2, %rd41;
	ld.global.u32 	%r452, [%rd42];
	add.s32 	%r441, %r2, 256;
$L__BB17_6:
	setp.ge.u32 	%p25, %r441, %r1;
	@%p25 bra 	$L__BB17_19;
	not.b32 	%r261, %r441;
	add.s32 	%r262, %r261, %r1;
	shr.u32 	%r263, %r262, 8;
	add.s32 	%r7, %r263, 1;
	and.b32  	%r8, %r7, 15;
	setp.lt.u32 	%p26, %r262, 3840;
	@%p26 bra 	$L__BB17_10;
	and.b32  	%r264, %r7, 33554416;
	neg.s32 	%r437, %r264;
	mul.wide.u32 	%rd43, %r441, 4;
	add.s64 	%rd44, %rd43, %rd2;
	add.s64 	%rd51, %rd44, 8192;
$L__BB17_9:
	.pragma "nounroll";
	ld.global.u32 	%r265, [%rd51+-8192];
	add.s32 	%r266, %r265, %r452;
	ld.global.u32 	%r267, [%rd51+-7168];
	add.s32 	%r268, %r267, %r266;
	ld.global.u32 	%r269, [%rd51+-6144];
	add.s32 	%r270, %r269, %r268;
	ld.global.u32 	%r271, [%rd51+-5120];
	add.s32 	%r272, %r271, %r270;
	ld.global.u32 	%r273, [%rd51+-4096];
	add.s32 	%r274, %r273, %r272;
	ld.global.u32 	%r275, [%rd51+-3072];
	add.s32 	%r276, %r275, %r274;
	ld.global.u32 	%r277, [%rd51+-2048];
	add.s32 	%r278, %r277, %r276;
	ld.global.u32 	%r279, [%rd51+-1024];
	add.s32 	%r280, %r279, %r278;
	ld.global.u32 	%r281, [%rd51];
	add.s32 	%r282, %r281, %r280;
	ld.global.u32 	%r283, [%rd51+1024];
	add.s32 	%r284, %r283, %r282;
	ld.global.u32 	%r285, [%rd51+2048];
	add.s32 	%r286, %r285, %r284;
	ld.global.u32 	%r287, [%rd51+3072];
	add.s32 	%r288, %r287, %r286;
	ld.global.u32 	%r289, [%rd51+4096];
	add.s32 	%r290, %r289, %r288;
	ld.global.u32 	%r291, [%rd51+5120];
	add.s32 	%r292, %r291, %r290;
	ld.global.u32 	%r293, [%rd51+6144];
	add.s32 	%r294, %r293, %r292;
	ld.global.u32 	%r295, [%rd51+7168];
	add.s32 	%r452, %r295, %r294;
	add.s32 	%r441, %r441, 4096;
	add.s32 	%r437, %r437, 16;
	add.s64 	%rd51, %rd51, 16384;
	setp.ne.s32 	%p27, %r437, 0;
	@%p27 bra 	$L__BB17_9;
$L__BB17_10:
	setp.eq.s32 	%p28, %r8, 0;
	@%p28 bra 	$L__BB17_19;
	and.b32  	%r19, %r7, 7;
	setp.lt.u32 	%p29, %r8, 8;
	@%p29 bra 	$L__BB17_13;
	mul.wide.s32 	%rd45, %r441, 4;
	add.s64 	%rd46, %rd2, %rd45;
	ld.global.u32 	%r297, [%rd46];
	add.s32 	%r298, %r297, %r452;
	ld.global.u32 	%r299, [%rd46+1024];
	add.s32 	%r300, %r299, %r298;
	ld.global.u32 	%r301, [%rd46+2048];
	add.s32 	%r302, %r301, %r300;
	ld.global.u32 	%r303, [%rd46+3072];
	add.s32 	%r304, %r303, %r302;
	ld.global.u32 	%r305, [%rd46+4096];
	add.s32 	%r306, %r305, %r304;
	ld.global.u32 	%r307, [%rd46+5120];
	add.s32 	%r308, %r307, %r306;
	ld.global.u32 	%r309, [%rd46+6144];
	add.s32 	%r310, %r309, %r308;
	ld.global.u32 	%r311, [%rd46+7168];
	add.s32 	%r452, %r311, %r310;
	add.s32 	%r441, %r441, 2048;
$L__BB17_13:
	setp.eq.s32 	%p30, %r19, 0;
	@%p30 bra 	$L__BB17_19;
	and.b32  	%r25, %r7, 3;
	setp.lt.u32 	%p31, %r19, 4;
	@%p31 bra 	$L__BB17_16;
	mul.wide.s32 	%rd47, %r441, 4;
	add.s64 	%rd48, %rd2, %rd47;
	ld.global.u32 	%r313, [%rd48];
	add.s32 	%r314, %r313, %r452;
	ld.global.u32 	%r315, [%rd48+1024];
	add.s32 	%r316, %r315, %r314;
	ld.global.u32 	%r317, [%rd48+2048];
	add.s32 	%r318, %r317, %r316;
	ld.global.u32 	%r319, [%rd48+3072];
	add.s32 	%r452, %r319, %r318;
	add.s32 	%r441, %r441, 1024;
$L__BB17_16:
	setp.eq.s32 	%p32, %r25, 0;
	@%p32 bra 	$L__BB17_19;
	neg.s32 	%r449, %r25;
$L__BB17_18:
	.pragma "nounroll";
	mul.wide.s32 	%rd49, %r441, 4;
	add.s64 	%rd50, %rd2, %rd49;
	ld.global.u32 	%r320, [%rd50];
	add.s32 	%r452, %r320, %r452;
	add.s32 	%r441, %r441, 256;
	add.s32 	%r449, %r449, 1;
	setp.ne.s32 	%p33, %r449, 0;
	@%p33 bra 	$L__BB17_18;
$L__BB17_19:
	setp.lt.u64 	%p34, %rd19, 256;
	@%p34 bra 	$L__BB17_24;
	// begin inline asm
	mov.u32 %r384, %laneid;
	// end inline asm
	mov.b32 	%r387, 1;
	mov.b32 	%r408, 31;
	mov.b32 	%r409, -1;
	// begin inline asm
	shfl.sync.down.b32 %r385, %r452, %r387, %r408, %r409;
	// end inline asm
	setp.gt.s32 	%p50, %r384, 30;
	selp.b32 	%r410, 0, %r385, %p50;
	add.s32 	%r391, %r410, %r452;
	mov.b32 	%r392, 2;
	// begin inline asm
	shfl.sync.down.b32 %r390, %r391, %r392, %r408, %r409;
	// end inline asm
	setp.gt.s32 	%p51, %r384, 29;
	selp.b32 	%r411, 0, %r390, %p51;
	add.s32 	%r396, %r391, %r411;
	mov.b32 	%r397, 4;
	// begin inline asm
	shfl.sync.down.b32 %r395, %r396, %r397, %r408, %r409;
	// end inline asm
	setp.gt.s32 	%p52, %r384, 27;
	selp.b32 	%r412, 0, %r395, %p52;
	add.s32 	%r401, %r396, %r412;
	mov.b32 	%r402, 8;
	// begin inline asm
	shfl.sync.down.b32 %r400, %r401, %r402, %r408, %r409;
	// end inline asm
	setp.gt.s32 	%p53, %r384, 23;
	selp.b32 	%r413, 0, %r400, %p53;
	add.s32 	%r406, %r401, %r413;
	mov.b32 	%r407, 16;
	// begin inline asm
	shfl.sync.down.b32 %r405, %r406, %r407, %r408, %r409;
	// end inline asm
	setp.gt.s32 	%p54, %r384, 15;
	selp.b32 	%r414, 0, %r405, %p54;
	add.s32 	%r470, %r406, %r414;
	setp.ne.s32 	%p55, %r384, 0;
	@%p55 bra 	$L__BB17_22;
	shr.u32 	%r415, %r2, 3;
	and.b32  	%r416, %r415, 124;
	mov.u32 	%r417, _ZZN3cub18CUB_300001_SM_10006detail6reduce28DeviceReduceSingleTileKernelINS2_10policy_hubIiyN4cuda3std3__44plusIiEEE10Policy1000EN6thrust24THRUST_300001_SM_1000_NS10device_ptrIiEEPiyS9_iiNS7_10__identityEEEvT0_T1_T2_T3_T4_T6_E12temp_storage;
	add.s32 	%r418, %r417, %r416;
	st.shared.u32 	[%r418+8], %r470;
$L__BB17_22:
	bar.sync 	0;
	setp.ne.s32 	%p56, %r2, 0;
	@%p56 bra 	$L__BB17_49;
	ld.shared.u32 	%r419, [_ZZN3cub18CUB_300001_SM_10006detail6reduce28DeviceReduceSingleTileKernelINS2_10policy_hubIiyN4cuda3std3__44plusIiEEE10Policy1000EN6thrust24THRUST_300001_SM_1000_NS10device_ptrIiEEPiyS9_iiNS7_10__identityEEEvT0_T1_T2_T3_T4_T6_E12temp_storage+12];
	add.s32 	%r420, %r419, %r470;
	ld.shared.u32 	%r421, [_ZZN3cub18CUB_300001_SM_10006detail6reduce28DeviceReduceSingleTileKernelINS2_10policy_hubIiyN4cuda3std3__44plusIiEEE10Policy1000EN6thrust24THRUST_300001_SM_1000_NS10device_ptrIiEEPiyS9_iiNS7_10__identityEEEvT0_T1_T2_T3_T4_T6_E12temp_storage+16];
	add.s32 	%r422, %r420, %r421;
	ld.shared.u32 	%r423, [_ZZN3cub18CUB_300001_SM_10006detail6reduce28DeviceReduceSingleTileKernelINS2_10policy_hubIiyN4cuda3std3__44plusIiEEE10Policy1000EN6thrust24THRUST_300001_SM_1000_NS10device_ptrIiEEPiyS9_iiNS7_10__identityEEEvT0_T1_T2_T3_T4_T6_E12temp_storage+20];
	add.s32 	%r424, %r422, %r423;
	ld.shared.u32 	%r425, [_ZZN3cub18CUB_300001_SM_10006detail6reduce28DeviceReduceSingleTileKernelINS2_10policy_hubIiyN4cuda3std3__44plusIiEEE10Policy1000EN6thrust24THRUST_300001_SM_1000_NS10device_ptrIiEEPiyS9_iiNS7_10__identityEEEvT0_T1_T2_T3_T4_T6_E12temp_storage+24];
	add.s32 	%r426, %r424, %r425;
	ld.shared.u32 	%r427, [_ZZN3cub18CUB_300001_SM_10006detail6reduce28DeviceReduceSingleTileKernelINS2_10policy_hubIiyN4cuda3std3__44plusIiEEE10Policy1000EN6thrust24THRUST_300001_SM_1000_NS10device_ptrIiEEPiyS9_iiNS7_10__identityEEEvT0_T1_T2_T3_T4_T6_E12temp_storage+28];
	add.s32 	%r428, %r426, %r427;
	ld.shared.u32 	%r429, [_ZZN3cub18CUB_300001_SM_10006detail6reduce28DeviceReduceSingleTileKernelINS2_10policy_hubIiyN4cuda3std3__44plusIiEEE10Policy1000EN6thrust24THRUST_300001_SM_1000_NS10device_ptrIiEEPiyS9_iiNS7_10__identityEEEvT0_T1_T2_T3_T4_T6_E12temp_storage+32];
	add.s32 	%r430, %r428, %r429;
	ld.shared.u32 	%r431, [_ZZN3cub18CUB_300001_SM_10006detail6reduce28DeviceReduceSingleTileKernelINS2_10policy_hubIiyN4cuda3std3__44plusIiEEE10Policy1000EN6thrust24THRUST_300001_SM_1000_NS10device_ptrIiEEPiyS9_iiNS7_10__identityEEEvT0_T1_T2_T3_T4_T6_E12temp_storage+36];
	add.s32 	%r470, %r430, %r431;
	bra.uni 	$L__BB17_49;
$L__BB17_24:
	// begin inline asm
	mov.u32 %r321, %laneid;
	// end inline asm
	and.b32  	%r347, %r2, 992;
	add.s32 	%r348, %r347, 32;
	setp.gt.u32 	%p35, %r348, %r1;
	not.b32 	%r349, %r347;
	add.s32 	%r350, %r1, %r349;
	selp.b32 	%r345, %r350, 31, %p35;
	mov.b32 	%r324, 1;
	mov.b32 	%r346, -1;
	// begin inline asm
	shfl.sync.down.b32 %r322, %r452, %r324, %r345, %r346;
	// end inline asm
	setp.lt.s32 	%p36, %r321, %r345;
	selp.b32 	%r351, %r322, 0, %p36;
	add.s32 	%r328, %r351, %r452;
	mov.b32 	%r329, 2;
	// begin inline asm
	shfl.sync.down.b32 %r327, %r328, %r329, %r345, %r346;
	// end inline asm
	add.s32 	%r352, %r321, 2;
	setp.gt.s32 	%p37, %r352, %r345;
	selp.b32 	%r353, 0, %r327, %p37;
	add.s32 	%r333, %r328, %r353;
	mov.b32 	%r334, 4;
	// begin inline asm
	shfl.sync.down.b32 %r332, %r333, %r334, %r345, %r346;
	// end inline asm
	add.s32 	%r354, %r321, 4;
	setp.gt.s32 	%p38, %r354, %r345;
	selp.b32 	%r355, 0, %r332, %p38;
	add.s32 	%r338, %r333, %r355;
	mov.b32 	%r339, 8;
	// begin inline asm
	shfl.sync.down.b32 %r337, %r338, %r339, %r345, %r346;
	// end inline asm
	add.s32 	%r356, %r321, 8;
	setp.gt.s32 	%p39, %r356, %r345;
	selp.b32 	%r357, 0, %r337, %p39;
	add.s32 	%r343, %r338, %r357;
	mov.b32 	%r344, 16;
	// begin inline asm
	shfl.sync.down.b32 %r342, %r343, %r344, %r345, %r346;
	// end inline asm
	add.s32 	%r358, %r321, 16;
	setp.gt.s32 	%p40, %r358, %r345;
	selp.b32 	%r359, 0, %r342, %p40;
	add.s32 	%r470, %r343, %r359;
	setp.ne.s32 	%p41, %r321, 0;
	@%p41 bra 	$L__BB17_26;
	shr.u32 	%r360, %r2, 3;
	and.b32  	%r361, %r360, 124;
	mov.u32 	%r362, _ZZN3cub18CUB_300001_SM_10006detail6reduce28DeviceReduceSingleTileKernelINS2_10policy_hubIiyN4cuda3std3__44plusIiEEE10Policy1000EN6thrust24THRUST_300001_SM_1000_NS10device_ptrIiEEPiyS9_iiNS7_10__identityEEEvT0_T1_T2_T3_T4_T6_E12temp_storage;
	add.s32 	%r363, %r362, %r361;
	st.shared.u32 	[%r363+8], %r470;
$L__BB17_26:
	bar.sync 	0;
	setp.ne.s32 	%p42, %r2, 0;
	@%p42 bra 	$L__BB17_49;
	setp.gt.u64 	%p43, %rd19, 32;
	ld.shared.u32 	%r364, [_ZZN3cub18CUB_300001_SM_10006detail6reduce28DeviceReduceSingleTileKernelINS2_10policy_hubIiyN4cuda3std3__44plusIiEEE10Policy1000EN6thrust24THRUST_300001_SM_1000_NS10device_ptrIiEEPiyS9_iiNS7_10__identityEEEvT0_T1_T2_T3_T4_T6_E12temp_storage+12];
	selp.b32 	%r365, %r364, 0, %p43;
	add.s32 	%r366, %r365, %r470;
	setp.gt.u64 	%p44, %rd19, 64;
	ld.shared.u32 	%r367, [_ZZN3cub18CUB_300001_SM_10006detail6reduce28DeviceReduceSingleTileKernelINS2_10policy_hubIiyN4cuda3std3__44plusIiEEE10Policy1000EN6thrust24THRUST_300001_SM_1000_NS10device_ptrIiEEPiyS9_iiNS7_10__identityEEEvT0_T1_T2_T3_T4_T6_E12temp_storage+16];
	selp.b32 	%r368, %r367, 0, %p44;
	add.s32 	%r369, %r366, %r368;
	setp.gt.u64 	%p45, %rd19, 96;
	ld.shared.u32 	%r370, [_ZZN3cub18CUB_300001_SM_10006detail6reduce28DeviceReduceSingleTileKernelINS2_10policy_hubIiyN4cuda3std3__44plusIiEEE10Policy1000EN6thrust24THRUST_300001_SM_1000_NS10device_ptrIiEEPiyS9_iiNS7_10__identityEEEvT0_T1_T2_T3_T4_T6_E12temp_storage+20];
	selp.b32 	%r371, %r370, 0, %p45;
	add.s32 	%r372, %r369, %r371;
	setp.gt.u64 	%p46, %rd19, 128;
	ld.shared.u32 	%r373, [_ZZN3cub18CUB_300001_SM_10006detail6reduce28DeviceReduceSingleTileKernelINS2_10policy_hubIiyN4cuda3std3__44plusIiEEE10Policy1000EN6thrust24THRUST_300001_SM_1000_NS10device_ptrIiEEPiyS9_iiNS7_10__identityEEEvT0_T1_T2_T3_T4_T6_E12temp_storage+24];
	selp.b32 	%r374, %r373, 0, %p46;
	add.s32 	%r375, %r372, %r374;
	setp.gt.u64 	%p47, %rd19, 160;
	ld.shared.u32 	%r376, [_ZZN3cub18CUB_300001_SM_10006detail6reduce28DeviceReduceSingleTileKernelINS2_10policy_hubIiyN4cuda3std3__44plusIiEEE10Policy1000EN6thrust24THRUST_300001_SM_1000_NS10device_ptrIiEEPiyS9_iiNS7_10__identityEEEvT0_T1_T2_T3_T4_T6_E12temp_storage+28];
	selp.b32 	%r377, %r376, 0, %p47;
	add.s32 	%r378, %r375, %r377;
	setp.gt.u64 	%p48, %rd19, 192;
	ld.shared.u32 	%r379, [_ZZN3cub18CUB_300001_SM_10006detail6reduce28DeviceReduceSingleTileKernelINS2_10policy_hubIiyN4cuda3std3__44plusIiEEE10Policy1000EN6thrust24THRUST_300001_SM_1000_NS10device_ptrIiEEPiyS9_iiNS7_10__identityEEEvT0_T1_T2_T3_T4_T6_E12temp_storage+32];
	selp.b32 	%r380, %r379, 0, %p48;
	add.s32 	%r381, %r378, %r380;
	setp.gt.u64 	%p49, %rd19, 224;
	ld.shared.u32 	%r382, [_ZZN3cub18CUB_300001_SM_10006detail6reduce28DeviceReduceSingleTileKernelINS2_10policy_hubIiyN4cuda3std3__44plusIiEEE10Policy1000EN6thrust24THRUST_300001_SM_1000_NS10device_ptrIiEEPiyS9_iiNS7_10__identityEEEvT0_T1_T2_T3_T4_T6_E12temp_storage+36];
	selp.b32 	%r383, %r382, 0, %p49;
	add.s32 	%r470, %r381, %r383;
	bra.uni 	$L__BB17_49;
$L__BB17_28:
	mov.u32 	%r43, %tid.x;
	cvt.u64.u32 	%rd6, %r43;
	mul.wide.u32 	%rd22, %r43, 4;
	add.s64 	%rd7, %rd2, %rd22;
	ld.global.u32 	%r82, [%rd7];
	ld.global.u32 	%r83, [%rd7+1024];
	ld.global.u32 	%r84, [%rd7+2048];
	ld.global.u32 	%r85, [%rd7+3072];
	ld.global.u32 	%r86, [%rd7+4096];
	ld.global.u32 	%r87, [%rd7+5120];
	ld.global.u32 	%r88, [%rd7+6144];
	ld.global.u32 	%r89, [%rd7+7168];
	ld.global.u32 	%r90, [%rd7+8192];
	ld.global.u32 	%r91, [%rd7+9216];
	ld.global.u32 	%r92, [%rd7+10240];
	ld.global.u32 	%r93, [%rd7+11264];
	ld.global.u32 	%r94, [%rd7+12288];
	ld.global.u32 	%r95, [%rd7+13312];
	ld.global.u32 	%r96, [%rd7+14336];
	ld.global.u32 	%r97, [%rd7+15360];
	add.s32 	%r98, %r83, %r82;
	add.s32 	%r99, %r84, %r98;
	add.s32 	%r100, %r85, %r99;
	add.s32 	%r101, %r86, %r100;
	add.s32 	%r102, %r87, %r101;
	add.s32 	%r103, %r88, %r102;
	add.s32 	%r104, %r89, %r103;
	add.s32 	%r105, %r90, %r104;
	add.s32 	%r106, %r91, %r105;
	add.s32 	%r107, %r92, %r106;
	add.s32 	%r108, %r93, %r107;
	add.s32 	%r109, %r94, %r108;
	add.s32 	%r110, %r95, %r109;
	add.s32 	%r111, %r96, %r110;
	add.s32 	%r469, %r97, %r111;
	add.s64 	%rd8, %rd19, -4096;
	setp.lt.u64 	%p3, %rd8, 4096;
	mov.b64 	%rd53, 4096;
	@%p3 bra 	$L__BB17_32;
	mov.b64 	%rd53, 4096;
$L__BB17_30:
	shl.b64 	%rd24, %rd53, 2;
	add.s64 	%rd25, %rd7, %rd24;
	ld.global.u32 	%r112, [%rd25];
	ld.global.u32 	%r113, [%rd25+1024];
	ld.global.u32 	%r114, [%rd25+2048];
	ld.global.u32 	%r115, [%rd25+3072];
	ld.global.u32 	%r116, [%rd25+4096];
	ld.global.u32 	%r117, [%rd25+5120];
	ld.global.u32 	%r118, [%rd25+6144];
	ld.global.u32 	%r119, [%rd25+7168];
	ld.global.u32 	%r120, [%rd25+8192];
	ld.global.u32 	%r121, [%rd25+9216];
	ld.global.u32 	%r122, [%rd25+10240];
	ld.global.u32 	%r123, [%rd25+11264];
	ld.global.u32 	%r124, [%rd25+12288];
	ld.global.u32 	%r125, [%rd25+13312];
	ld.global.u32 	%r126, [%rd25+14336];
	ld.global.u32 	%r127, [%rd25+15360];
	add.s32 	%r128, %r112, %r469;
	add.s32 	%r129, %r113, %r128;
	add.s32 	%r130, %r114, %r129;
	add.s32 	%r131, %r115, %r130;
	add.s32 	%r132, %r116, %r131;
	add.s32 	%r133, %r117, %r132;
	add.s32 	%r134, %r118, %r133;
	add.s32 	%r135, %r119, %r134;
	add.s32 	%r136, %r120, %r135;
	add.s32 	%r137, %r121, %r136;
	add.s32 	%r138, %r122, %r137;
	add.s32 	%r139, %r123, %r138;
	add.s32 	%r140, %r124, %r139;
	add.s32 	%r141, %r125, %r140;
	add.s32 	%r142, %r126, %r141;
	add.s32 	%r469, %r127, %r142;
	sub.s64 	%rd26, %rd19, %rd53;
	setp.lt.u64 	%p4, %rd26, 4096;
	@%p4 bra 	$L__BB17_45;
	add.s64 	%rd53, %rd53, 4096;
	setp.le.u64 	%p5, %rd53, %rd8;
	@%p5 bra 	$L__BB17_30;
$L__BB17_32:
	setp.le.u64 	%p6, %rd19, %rd53;
	cvt.u32.u64 	%r143, %rd53;
	cvt.u32.u64 	%r144, %rd19;
	sub.s32 	%r145, %r144, %r143;
	setp.ge.s32 	%p7, %r43, %r145;
	or.pred  	%p8, %p6, %p7;
	@%p8 bra 	$L__BB17_45;
	not.b32 	%r149, %r43;
	add.s32 	%r150, %r149, %r144;
	sub.s32 	%r152, %r150, %r143;
	shr.u32 	%r153, %r152, 8;
	add.s32 	%r48, %r153, 1;
	and.b32  	%r49, %r48, 15;
	setp.lt.u32 	%p9, %r152, 3840;
	mov.u32 	%r459, %r43;
	@%p9 bra 	$L__BB17_36;
	and.b32  	%r154, %r48, 33554416;
	neg.s32 	%r455, %r154;
	add.s64 	%rd27, %rd53, %rd6;
	shl.b64 	%rd28, %rd27, 2;
	add.s64 	%rd29, %rd28, %rd2;
	add.s64 	%rd54, %rd29, 8192;
	mov.u32 	%r459, %r43;
$L__BB17_35:
	.pragma "nounroll";
	ld.global.u32 	%r155, [%rd54+-8192];
	add.s32 	%r156, %r155, %r469;
	ld.global.u32 	%r157, [%rd54+-7168];
	add.s32 	%r158, %r157, %r156;
	ld.global.u32 	%r159, [%rd54+-6144];
	add.s32 	%r160, %r159, %r158;
	ld.global.u32 	%r161, [%rd54+-5120];
	add.s32 	%r162, %r161, %r160;
	ld.global.u32 	%r163, [%rd54+-4096];
	add.s32 	%r164, %r163, %r162;
	ld.global.u32 	%r165, [%rd54+-3072];
	add.s32 	%r166, %r165, %r164;
	ld.global.u32 	%r167, [%rd54+-2048];
	add.s32 	%r168, %r167, %r166;
	ld.global.u32 	%r169, [%rd54+-1024];
	add.s32 	%r170, %r169, %r168;
	ld.global.u32 	%r171, [%rd54];
	add.s32 	%r172, %r171, %r170;
	ld.global.u32 	%r173, [%rd54+1024];
	add.s32 	%r174, %r173, %r172;
	ld.global.u32 	%r175, [%rd54+2048];
	add.s32 	%r176, %r175, %r174;
	ld.global.u32 	%r177, [%rd54+3072];
	add.s32 	%r178, %r177, %r176;
	ld.global.u32 	%r179, [%rd54+4096];
	add.s32 	%r180, %r179, %r178;
	ld.global.u32 	%r181, [%rd54+5120];
	add.s32 	%r182, %r181, %r180;
	ld.global.u32 	%r183, [%rd54+6144];
	add.s32 	%r184, %r183, %r182;
	ld.global.u32 	%r185, [%rd54+7168];
	add.s32 	%r469, %r185, %r184;
	add.s32 	%r459, %r459, 4096;
	add.s32 	%r455, %r455, 16;
	add.s64 	%rd54, %rd54, 16384;
	setp.ne.s32 	%p10, %r455, 0;
	@%p10 bra 	$L__BB17_35;
$L__BB17_36:
	setp.eq.s32 	%p11, %r49, 0;
	@%p11 bra 	$L__BB17_45;
	and.b32  	%r60, %r48, 7;
	setp.lt.u32 	%p12, %r49, 8;
	@%p12 bra 	$L__BB17_39;
	cvt.u64.u32 	%rd30, %r459;
	add.s64 	%rd31, %rd53, %rd30;
	shl.b64 	%rd32, %rd31, 2;
	add.s64 	%rd33, %rd2, %rd32;
	ld.global.u32 	%r187, [%rd33];
	add.s32 	%r188, %r187, %r469;
	ld.global.u32 	%r189, [%rd33+1024];
	add.s32 	%r190, %r189, %r188;
	ld.global.u32 	%r191, [%rd33+2048];
	add.s32 	%r192, %r191, %r190;
	ld.global.u32 	%r193, [%rd33+3072];
	add.s32 	%r194, %r193, %r192;
	ld.global.u32 	%r195, [%rd33+4096];
	add.s32 	%r196, %r195, %r194;
	ld.global.u32 	%r197, [%rd33+5120];
	add.s32 	%r198, %r197, %r196;
	ld.global.u32 	%r199, [%rd33+6144];
	add.s32 	%r200, %r199, %r198;
	ld.global.u32 	%r201, [%rd33+7168];
	add.s32 	%r469, %r201, %r200;
	add.s32 	%r459, %r459, 2048;
$L__BB17_39:
	setp.eq.s32 	%p13, %r60, 0;
	@%p13 bra 	$L__BB17_45;
	and.b32  	%r66, %r48, 3;
	setp.lt.u32 	%p14, %r60, 4;
	@%p14 bra 	$L__BB17_42;
	cvt.u64.u32 	%rd34, %r459;
	add.s64 	%rd35, %rd53, %rd34;
	shl.b64 	%rd36, %rd35, 2;
	add.s64 	%rd37, %rd2, %rd36;
	ld.global.u32 	%r203, [%rd37];
	add.s32 	%r204, %r203, %r469;
	ld.global.u32 	%r205, [%rd37+1024];
	add.s32 	%r206, %r205, %r204;
	ld.global.u32 	%r207, [%rd37+2048];
	add.s32 	%r208, %r207, %r206;
	ld.global.u32 	%r209, [%rd37+3072];
	add.s32 	%r469, %r209, %r208;
	add.s32 	%r459, %r459, 1024;
$L__BB17_42:
	setp.eq.s32 	%p15, %r66, 0;
	@%p15 bra 	$L__BB17_45;
	cvt.u64.u32 	%rd38, %r459;
	add.s64 	%rd39, %rd53, %rd38;
	shl.b64 	%rd40, %rd39, 2;
	add.s64 	%rd55, %rd2, %rd40;
	neg.s32 	%r467, %r66;
$L__BB17_44:
	.pragma "nounroll";
	ld.global.u32 	%r210, [%rd55];
	add.s32 	%r469, %r210, %r469;
	add.s64 	%rd55, %rd55, 1024;
	add.s32 	%r467, %r467, 1;
	setp.ne.s32 	%p16, %r467, 0;
	@%p16 bra 	$L__BB17_44;
$L__BB17_45:
	// begin inline asm
	mov.u32 %r211, %laneid;
	// end inline asm
	mov.b32 	%r214, 1;
	mov.b32 	%r235, 31;
	mov.b32 	%r236, -1;
	// begin inline asm
	shfl.sync.down.b32 %r212, %r469, %r214, %r235, %r236;
	// end inline asm
	setp.gt.s32 	%p17, %r211, 30;
	selp.b32 	%r237, 0, %r212, %p17;
	add.s32 	%r218, %r237, %r469;
	mov.b32 	%r219, 2;
	// begin inline asm
	shfl.sync.down.b32 %r217, %r218, %r219, %r235, %r236;
	// end inline asm
	setp.gt.s32 	%p18, %r211, 29;
	selp.b32 	%r238, 0, %r217, %p18;
	add.s32 	%r223, %r218, %r238;
	mov.b32 	%r224, 4;
	// begin inline asm
	shfl.sync.down.b32 %r222, %r223, %r224, %r235, %r236;
	// end inline asm
	setp.gt.s32 	%p19, %r211, 27;
	selp.b32 	%r239, 0, %r222, %p19;
	add.s32 	%r228, %r223, %r239;
	mov.b32 	%r229, 8;
	// begin inline asm
	shfl.sync.down.b32 %r227, %r228, %r229, %r235, %r236;
	// end inline asm
	setp.gt.s32 	%p20, %r211, 23;
	selp.b32 	%r240, 0, %r227, %p20;
	add.s32 	%r233, %r228, %r240;
	mov.b32 	%r234, 16;
	// begin inline asm
	shfl.sync.down.b32 %r232, %r233, %r234, %r235, %r236;
	// end inline asm
	setp.gt.s32 	%p21, %r211, 15;
	selp.b32 	%r241, 0, %r232, %p21;
	add.s32 	%r470, %r233, %r241;
	setp.ne.s32 	%p22, %r211, 0;
	@%p22 bra 	$L__BB17_47;
	shr.u32 	%r242, %r43, 3;
	and.b32  	%r243, %r242, 124;
	mov.u32 	%r244, _ZZN3cub18CUB_300001_SM_10006detail6reduce28DeviceReduceSingleTileKernelINS2_10policy_hubIiyN4cuda3std3__44plusIiEEE10Policy1000EN6thrust24THRUST_300001_SM_1000_NS10device_ptrIiEEPiyS9_iiNS7_10__identityEEEvT0_T1_T2_T3_T4_T6_E12temp_storage;
	add.s32 	%r245, %r244, %r243;
	st.shared.u32 	[%r245+8], %r470;
$L__BB17_47:
	bar.sync 	0;
	setp.ne.s32 	%p23, %r43, 0;
	@%p23 bra 	$L__BB17_49;
	ld.shared.u32 	%r246, [_ZZN3cub18CUB_300001_SM_10006detail6reduce28DeviceReduceSingleTileKernelINS2_10policy_hubIiyN4cuda3std3__44plusIiEEE10Policy1000EN6thrust24THRUST_300001_SM_1000_NS10device_ptrIiEEPiyS9_iiNS7_10__identityEEEvT0_T1_T2_T3_T4_T6_E12temp_storage+12];
	add.s32 	%r247, %r246, %r470;
	ld.shared.u32 	%r248, [_ZZN3cub18CUB_300001_SM_10006detail6reduce28DeviceReduceSingleTileKernelINS2_10policy_hubIiyN4cuda3std3__44plusIiEEE10Policy1000EN6thrust24THRUST_300001_SM_1000_NS10device_ptrIiEEPiyS9_iiNS7_10__identityEEEvT0_T1_T2_T3_T4_T6_E12temp_storage+16];
	add.s32 	%r249, %r247, %r248;
	ld.shared.u32 	%r250, [_ZZN3cub18CUB_300001_SM_10006detail6reduce28DeviceReduceSingleTileKernelINS2_10policy_hubIiyN4cuda3std3__44plusIiEEE10Policy1000EN6thrust24THRUST_300001_SM_1000_NS10device_ptrIiEEPiyS9_iiNS7_10__identityEEEvT0_T1_T2_T3_T4_T6_E12temp_storage+20];
	add.s32 	%r251, %r249, %r250;
	ld.shared.u32 	%r252, [_ZZN3cub18CUB_300001_SM_10006detail6reduce28DeviceReduceSingleTileKernelINS2_10policy_hubIiyN4cuda3std3__44plusIiEEE10Policy1000EN6thrust24THRUST_300001_SM_1000_NS10device_ptrIiEEPiyS9_iiNS7_10__identityEEEvT0_T1_T2_T3_T4_T6_E12temp_storage+24];
	add.s32 	%r253, %r251, %r252;
	ld.shared.u32 	%r254, [_ZZN3cub18CUB_300001_SM_10006detail6reduce28DeviceReduceSingleTileKernelINS2_10policy_hubIiyN4cuda3std3__44plusIiEEE10Policy1000EN6thrust24THRUST_300001_SM_1000_NS10device_ptrIiEEPiyS9_iiNS7_10__identityEEEvT0_T1_T2_T3_T4_T6_E12temp_storage+28];
	add.s32 	%r255, %r253, %r254;
	ld.shared.u32 	%r256, [_ZZN3cub18CUB_300001_SM_10006detail6reduce28DeviceReduceSingleTileKernelINS2_10policy_hubIiyN4cuda3std3__44plusIiEEE10Policy1000EN6thrust24THRUST_300001_SM_1000_NS10device_ptrIiEEPiyS9_iiNS7_10__identityEEEvT0_T1_T2_T3_T4_T6_E12temp_storage+32];
	add.s32 	%r257, %r255, %r256;
	ld.shared.u32 	%r258, [_ZZN3cub18CUB_300001_SM_10006detail6reduce28DeviceReduceSingleTileKernelINS2_10policy_hubIiyN4cuda3std3__44plusIiEEE10Policy1000EN6thrust24THRUST_300001_SM_1000_NS10device_ptrIiEEPiyS9_iiNS7_10__identityEEEvT0_T1_T2_T3_T4_T6_E12temp_storage+36];
	add.s32 	%r470, %r257, %r258;
$L__BB17_49:
	mov.u32 	%r432, %tid.x;
	setp.ne.s32 	%p57, %r432, 0;
	@%p57 bra 	$L__BB17_51;
	add.s32 	%r433, %r470, %r81;
	st.global.u32 	[%rd1], %r433;
$L__BB17_51:
	ret;

}
	// .globl	_ZN3cub18CUB_300001_SM_10006detail6reduce18DeviceReduceKernelINS2_10policy_hubIiyN4cuda3std3__44plusIiEEE10Policy1000EN6thrust24THRUST_300001_SM_1000_NS10device_ptrIiEEyS9_iNS7_10__identityEEEvT0_PT3_T1_NS0_13GridEvenShareISK_EET2_T4_
.visible .entry _ZN3cub18CUB_300001_SM_10006detail6reduce18DeviceReduceKernelINS2_10policy_hubIiyN4cuda3std3__44plusIiEEE10Policy1000EN6thrust24THRUST_300001_SM_1000_NS10device_ptrIiEEyS9_iNS7_10__identityEEEvT0_PT3_T1_NS0_13GridEvenShareISK_EET2_T4_(
	.param .align 8 .b8 _ZN3cub18CUB_300001_SM_10006detail6reduce18DeviceReduceKernelINS2_10policy_hubIiyN4cuda3std3__44plusIiEEE10Policy1000EN6thrust24THRUST_300001_SM_1000_NS10device_ptrIiEEyS9_iNS7_10__identityEEEvT0_PT3_T1_NS0_13GridEvenShareISK_EET2_T4__param_0[8],
	.param .u64 .ptr .align 1 _ZN3cub18CUB_300001_SM_10006detail6reduce18DeviceReduceKernelINS2_10policy_hubIiyN4cuda3std3__44plusIiEEE10Policy1000EN6thrust24THRUST_300001_SM_1000_NS10device_ptrIiEEyS9_iNS7_10__identityEEEvT0_PT3_T1_NS0_13GridEvenShareISK_EET2_T4__param_1,
	.param .u64 _ZN3cub18CUB_300001_SM_10006detail6reduce18DeviceReduceKernelINS2_10policy_hubIiyN4cuda3std3__44plusIiEEE10Policy1000EN6thrust24THRUST_300001_SM_1000_NS10device_ptrIiEEyS9_iNS7_10__identityEEEvT0_PT3_T1_NS0_13GridEvenShareISK_EET2_T4__param_2,
	.param .align 8 .b8 _ZN3cub18CUB_300001_SM_10006detail6reduce18DeviceReduceKernelINS2_10policy_hubIiyN4cuda3std3__44plusIiEEE10Policy1000EN6thrust24THRUST_300001_SM_1000_NS10device_ptrIiEEyS9_iNS7_10__identityEEEvT0_PT3_T1_NS0_13GridEvenShareISK_EET2_T4__param_3[72],
	.param .align 1 .b8 _ZN3cub18CUB_300001_SM_10006detail6reduce18DeviceReduceKernelINS2_10policy_hubIiyN4cuda3std3__44plusIiEEE10Policy1000EN6thrust24THRUST_300001_SM_1000_NS10device_ptrIiEEyS9_iNS7_10__identityEEEvT0_PT3_T1_NS0_13GridEvenShareISK_EET2_T4__param_4[1],
	.param .align 1 .b8 _ZN3cub18CUB_300001_SM_10006detail6reduce18DeviceReduceKernelINS2_10policy_hubIiyN4cuda3std3__44plusIiEEE10Policy1000EN6thrust24THRUST_300001_SM_1000_NS10device_ptrIiEEyS9_iNS7_10__identityEEEvT0_PT3_T1_NS0_13GridEvenShareISK_EET2_T4__param_5[1]
)
.maxntid 256
{
	.reg .pred 	%p<57>;
	.reg .b16 	%rs<4>;
	.reg .b32 	%r<502>;
	.reg .b64 	%rd<78>;
	// demoted variable
	.shared .align 4 .b8 _ZZN3cub18CUB_300001_SM_10006detail6reduce18DeviceReduceKernelINS2_10policy_hubIiyN4cuda3std3__44plusIiEEE10Policy1000EN6thrust24THRUST_300001_SM_1000_NS10device_ptrIiEEyS9_iNS7_10__identityEEEvT0_PT3_T1_NS0_13GridEvenShareISK_EET2_T4_E12temp_storage[44];
	ld.param.u64 	%rd1, [_ZN3cub18CUB_300001_SM_10006detail6reduce18DeviceReduceKernelINS2_10policy_hubIiyN4cuda3std3__44plusIiEEE10Policy1000EN6thrust24THRUST_300001_SM_1000_NS10device_ptrIiEEyS9_iNS7_10__identityEEEvT0_PT3_T1_NS0_13GridEvenShareISK_EET2_T4__param_3+32];
	ld.param.u32 	%r1, [_ZN3cub18CUB_300001_SM_10006detail6reduce18DeviceReduceKernelINS2_10policy_hubIiyN4cuda3std3__44plusIiEEE10Policy1000EN6thrust24THRUST_300001_SM_1000_NS10device_ptrIiEEyS9_iNS7_10__identityEEEvT0_PT3_T1_NS0_13GridEvenShareISK_EET2_T4__param_3+40];
	ld.param.u64 	%rd25, [_ZN3cub18CUB_300001_SM_10006detail6reduce18DeviceReduceKernelINS2_10policy_hubIiyN4cuda3std3__44plusIiEEE10Policy1000EN6thrust24THRUST_300001_SM_1000_NS10device_ptrIiEEyS9_iNS7_10__identityEEEvT0_PT3_T1_NS0_13GridEvenShareISK_EET2_T4__param_0];
	cvta.to.global.u64 	%rd2, %rd25;
	mov.u32 	%r2, %ctaid.x;
	shl.b32 	%r88, %r1, 12;
	cvt.s64.s32 	%rd3, %r88;
	shl.b32 	%r89, %r2, 12;
	cvt.u64.u32 	%rd4, %r89;
	sub.s64 	%rd5, %rd1, %rd4;
	setp.gt.u64 	%p1, %rd5, 4095;
	@%p1 bra 	$L__BB18_25;
	cvt.u32.u64 	%r287, %rd4;
	cvt.u32.u64 	%r3, %rd1;
	sub.s32 	%r4, %r3, %r287;
	mov.u32 	%r5, %tid.x;
	setp.ge.s32 	%p23, %r5, %r4;
	mov.b32 	%r482, 0;
	mov.u32 	%r471, %r5;
	@%p23 bra 	$L__BB18_3;
	add.s32 	%r289, %r287, %r5;
	mul.wide.u32 	%rd51, %r289, 4;
	add.s64 	%rd52, %rd2, %rd51;
	ld.global.u32 	%r482, [%rd52];
	add.s32 	%r471, %r5, 256;
$L__BB18_3:
	setp.ge.s32 	%p24, %r471, %r4;
	@%p24 bra 	$L__BB18_16;
	not.b32 	%r292, %r471;
	add.s32 	%r293, %r292, %r3;
	sub.s32 	%r294, %r293, %r287;
	shr.u32 	%r295, %r294, 8;
	add.s32 	%r10, %r295, 1;
	and.b32  	%r11, %r10, 15;
	setp.lt.u32 	%p25, %r294, 3840;
	@%p25 bra 	$L__BB18_7;
	and.b32  	%r296, %r10, 33554416;
	neg.s32 	%r467, %r296;
	mul.wide.u32 	%rd53, %r2, 16384;
	mul.wide.u32 	%rd54, %r471, 4;
	or.b64  	%rd55, %rd53, %rd54;
	add.s64 	%rd56, %rd55, %rd2;
	add.s64 	%rd72, %rd56, 8192;
$L__BB18_6:
	.pragma "nounroll";
	ld.global.u32 	%r297, [%rd72+-8192];
	add.s32 	%r298, %r297, %r482;
	ld.global.u32 	%r299, [%rd72+-7168];
	add.s32 	%r300, %r299, %r298;
	ld.global.u32 	%r301, [%rd72+-6144];
	add.s32 	%r302, %r301, %r300;
	ld.global.u32 	%r303, [%rd72+-5120];
	add.s32 	%r304, %r303, %r302;
	ld.global.u32 	%r305, [%rd72+-4096];
	add.s32 	%r306, %r305, %r304;
	ld.global.u32 	%r307, [%rd72+-3072];
	add.s32 	%r308, %r307, %r306;
	ld.global.u32 	%r309, [%rd72+-2048];
	add.s32 	%r310, %r309, %r308;
	ld.global.u32 	%r311, [%rd72+-1024];
	add.s32 	%r312, %r311, %r310;
	ld.global.u32 	%r313, [%rd72];
	add.s32 	%r314, %r313, %r312;
	ld.global.u32 	%r315, [%rd72+1024];
	add.s32 	%r316, %r315, %r314;
	ld.global.u32 	%r317, [%rd72+2048];
	add.s32 	%r318, %r317, %r316;
	ld.global.u32 	%r319, [%rd72+3072];
	add.s32 	%r320, %r319, %r318;
	ld.global.u32 	%r321, [%rd72+4096];
	add.s32 	%r322, %r321, %r320;
	ld.global.u32 	%r323, [%rd72+5120];
	add.s32 	%r324, %r323, %r322;
	ld.global.u32 	%r325, [%rd72+6144];
	add.s32 	%r326, %r325, %r324;
	ld.global.u32 	%r327, [%rd72+7168];
	add.s32 	%r482, %r327, %r326;
	add.s32 	%r471, %r471, 4096;
	add.s32 	%r467, %r467, 16;
	add.s64 	%rd72, %rd72, 16384;
	setp.ne.s32 	%p26, %r467, 0;
	@%p26 bra 	$L__BB18_6;
$L__BB18_7:
	setp.eq.s32 	%p27, %r11, 0;
	@%p27 bra 	$L__BB18_16;
	and.b32  	%r22, %r10, 7;
	setp.lt.u32 	%p28, %r11, 8;
	@%p28 bra 	$L__BB18_10;
	cvt.s64.s32 	%rd57, %r471;
	add.s64 	%rd58, %rd57, %rd4;
	shl.b64 	%rd59, %rd58, 2;
	add.s64 	%rd60, %rd2, %rd59;
	ld.global.u32 	%r329, [%rd60];
	add.s32 	%r330, %r329, %r482;
	ld.global.u32 	%r331, [%rd60+1024];
	add.s32 	%r332, %r331, %r330;
	ld.global.u32 	%r333, [%rd60+2048];
	add.s32 	%r334, %r333, %r332;
	ld.global.u32 	%r335, [%rd60+3072];
	add.s32 	%r336, %r335, %r334;
	ld.global.u32 	%r337, [%rd60+4096];
	add.s32 	%r338, %r337, %r336;
	ld.global.u32 	%r339, [%rd60+5120];
	add.s32 	%r340, %r339, %r338;
	ld.global.u32 	%r341, [%rd60+6144];
	add.s32 	%r342, %r341, %r340;
	ld.global.u32 	%r343, [%rd60+7168];
	add.s32 	%r482, %r343, %r342;
	add.s32 	%r471, %r471, 2048;
$L__BB18_10:
	setp.eq.s32 	%p29, %r22, 0;
	@%p29 bra 	$L__BB18_16;
	and.b32  	%r28, %r10, 3;
	setp.lt.u32 	%p30, %r22, 4;
	@%p30 bra 	$L__BB18_13;
	cvt.s64.s32 	%rd61, %r471;
	add.s64 	%rd62, %rd61, %rd4;
	shl.b64 	%rd63, %rd62, 2;
	add.s64 	%rd64, %rd2, %rd63;
	ld.global.u32 	%r345, [%rd64];
	add.s32 	%r346, %r345, %r482;
	ld.global.u32 	%r347, [%rd64+1024];
	add.s32 	%r348, %r347, %r346;
	ld.global.u32 	%r349, [%rd64+2048];
	add.s32 	%r350, %r349, %r348;
	ld.global.u32 	%r351, [%rd64+3072];
	add.s32 	%r482, %r351, %r350;
	add.s32 	%r471, %r471, 1024;
$L__BB18_13:
	setp.eq.s32 	%p31, %r28, 0;
	@%p31 bra 	$L__BB18_16;
	mul.wide.u32 	%rd65, %r2, 16384;
	add.s64 	%rd9, %rd2, %rd65;
	neg.s32 	%r479, %r28;
$L__BB18_15:
	.pragma "nounroll";
	mul.wide.s32 	%rd66, %r471, 4;
	add.s64 	%rd67, %rd9, %rd66;
	ld.global.u32 	%r352, [%rd67];
	add.s32 	%r482, %r352, %r482;
	add.s32 	%r471, %r471, 256;
	add.s32 	%r479, %r479, 1;
	setp.ne.s32 	%p32, %r479, 0;
	@%p32 bra 	$L__BB18_15;
$L__BB18_16:
	setp.lt.s32 	%p33, %r4, 256;
	@%p33 bra 	$L__BB18_21;
	// begin inline asm
	mov.u32 %r416, %laneid;
	// end inline asm
	mov.b32 	%r419, 1;
	mov.b32 	%r440, 31;
	mov.b32 	%r441, -1;
	// begin inline asm
	shfl.sync.down.b32 %r417, %r482, %r419, %r440, %r441;
	// end inline asm
	setp.gt.s32 	%p49, %r416, 30;
	selp.b32 	%r442, 0, %r417, %p49;
	add.s32 	%r423, %r442, %r482;
	mov.b32 	%r424, 2;
	// begin inline asm
	shfl.sync.down.b32 %r422, %r423, %r424, %r440, %r441;
	// end inline asm
	setp.gt.s32 	%p50, %r416, 29;
	selp.b32 	%r443, 0, %r422, %p50;
	add.s32 	%r428, %r423, %r443;
	mov.b32 	%r429, 4;
	// begin inline asm
	shfl.sync.down.b32 %r427, %r428, %r429, %r440, %r441;
	// end inline asm
	setp.gt.s32 	%p51, %r416, 27;
	selp.b32 	%r444, 0, %r427, %p51;
	add.s32 	%r433, %r428, %r444;
	mov.b32 	%r434, 8;
	// begin inline asm
	shfl.sync.down.b32 %r432, %r433, %r434, %r440, %r441;
	// end inline asm
	setp.gt.s32 	%p52, %r416, 23;
	selp.b32 	%r445, 0, %r432, %p52;
	add.s32 	%r438, %r433, %r445;
	mov.b32 	%r439, 16;
	// begin inline asm
	shfl.sync.down.b32 %r437, %r438, %r439, %r440, %r441;
	// end inline asm
	setp.gt.s32 	%p53, %r416, 15;
	selp.b32 	%r446, 0, %r437, %p53;
	add.s32 	%r501, %r438, %r446;
	setp.ne.s32 	%p54, %r416, 0;
	@%p54 bra 	$L__BB18_19;
	shr.u32 	%r447, %r5, 3;
	and.b32  	%r448, %r447, 124;
	mov.u32 	%r449, _ZZN3cub18CUB_300001_SM_10006detail6reduce18DeviceReduceKernelINS2_10policy_hubIiyN4cuda3std3__44plusIiEEE10Policy1000EN6thrust24THRUST_300001_SM_1000_NS10device_ptrIiEEyS9_iNS7_10__identityEEEvT0_PT3_T1_NS0_13GridEvenShareISK_EET2_T4_E12temp_storage;
	add.s32 	%r450, %r449, %r448;
	st.shared.u32 	[%r450+8], %r501;
$L__BB18_19:
	bar.sync 	0;
	setp.ne.s32 	%p55, %r5, 0;
	@%p55 bra 	$L__BB18_46;
	ld.shared.u32 	%r451, [_ZZN3cub18CUB_300001_SM_10006detail6reduce18DeviceReduceKernelINS2_10policy_hubIiyN4cuda3std3__44plusIiEEE10Policy1000EN6thrust24THRUST_300001_SM_1000_NS10device_ptrIiEEyS9_iNS7_10__identityEEEvT0_PT3_T1_NS0_13GridEvenShareISK_EET2_T4_E12temp_storage+12];
	add.s32 	%r452, %r451, %r501;
	ld.shared.u32 	%r453, [_ZZN3cub18CUB_300001_SM_10006detail6reduce18DeviceReduceKernelINS2_10policy_hubIiyN4cuda3std3__44plusIiEEE10Policy1000EN6thrust24THRUST_300001_SM_1000_NS10device_ptrIiEEyS9_iNS7_10__identityEEEvT0_PT3_T1_NS0_13GridEvenShareISK_EET2_T4_E12temp_storage+16];
	add.s32 	%r454, %r452, %r453;
	ld.shared.u32 	%r455, [_ZZN3cub18CUB_300001_SM_10006detail6reduce18DeviceReduceKernelINS2_10policy_hubIiyN4cuda3std3__44plusIiEEE10Policy1000EN6thrust24THRUST_300001_SM_1000_NS10device_ptrIiEEyS9_iNS7_10__identityEEEvT0_PT3_T1_NS0_13GridEvenShareISK_EET2_T4_E12temp_storage+20];
	add.s32 	%r456, %r454, %r455;
	ld.shared.u32 	%r457, [_ZZN3cub18CUB_300001_SM_10006detail6reduce18DeviceReduceKernelINS2_10policy_hubIiyN4cuda3std3__44plusIiEEE10Policy1000EN6thrust24THRUST_300001_SM_1000_NS10device_ptrIiEEyS9_iNS7_10__identityEEEvT0_PT3_T1_NS0_13GridEvenShareISK_EET2_T4_E12temp_storage+24];
	add.s32 	%r458, %r456, %r457;
	ld.shared.u32 	%r459, [_ZZN3cub18CUB_300001_SM_10006detail6reduce18DeviceReduceKernelINS2_10policy_hubIiyN4cuda3std3__44plusIiEEE10Policy1000EN6thrust24THRUST_300001_SM_1000_NS10device_ptrIiEEyS9_iNS7_10__identityEEEvT0_PT3_T1_NS0_13GridEvenShareISK_EET2_T4_E12temp_storage+28];
	add.s32 	%r460, %r458, %r459;
	ld.shared.u32 	%r461, [_ZZN3cub18CUB_300001_SM_10006detail6reduce18DeviceReduceKernelINS2_10policy_hubIiyN4cuda3std3__44plusIiEEE10Policy1000EN6thrust24THRUST_300001_SM_1000_NS10device_ptrIiEEyS9_iNS7_10__identityEEEvT0_PT3_T1_NS0_13GridEvenShareISK_EET2_T4_E12temp_storage+32];
	add.s32 	%r462, %r460, %r461;
	ld.shared.u32 	%r463, [_ZZN3cub18CUB_300001_SM_10006detail6reduce18DeviceReduceKernelINS2_10policy_hubIiyN4cuda3std3__44plusIiEEE10Policy1000EN6thrust24THRUST_300001_SM_1000_NS10device_ptrIiEEyS9_iNS7_10__identityEEEvT0_PT3_T1_NS0_13GridEvenShareISK_EET2_T4_E12temp_storage+36];
	add.s32 	%r501, %r462, %r463;
	bra.uni 	$L__BB18_46;
$L__BB18_21:
	// begin inline asm
	mov.u32 %r353, %laneid;
	// end inline asm
	and.b32  	%r379, %r5, 992;
	add.s32 	%r380, %r379, 32;
	setp.gt.s32 	%p34, %r380, %r4;
	not.b32 	%r381, %r379;
	add.s32 	%r382, %r4, %r381;
	selp.b32 	%r377, %r382, 31, %p34;
	mov.b32 	%r356, 1;
	mov.b32 	%r378, -1;
	// begin inline asm
	shfl.sync.down.b32 %r354, %r482, %r356, %r377, %r378;
	// end inline asm
	setp.lt.s32 	%p35, %r353, %r377;
	selp.b32 	%r383, %r354, 0, %p35;
	add.s32 	%r360, %r383, %r482;
	mov.b32 	%r361, 2;
	// begin inline asm
	shfl.sync.down.b32 %r359, %r360, %r361, %r377, %r378;
	// end inline asm
	add.s32 	%r384, %r353, 2;
	setp.gt.s32 	%p36, %r384, %r377;
	selp.b32 	%r385, 0, %r359, %p36;
	add.s32 	%r365, %r360, %r385;
	mov.b32 	%r366, 4;
	// begin inline asm
	shfl.sync.down.b32 %r364, %r365, %r366, %r377, %r378;
	// end inline asm
	add.s32 	%r386, %r353, 4;
	setp.gt.s32 	%p37, %r386, %r377;
	selp.b32 	%r387, 0, %r364, %p37;
	add.s32 	%r370, %r365, %r387;
	mov.b32 	%r371, 8;
	// begin inline asm
	shfl.sync.down.b32 %r369, %r370, %r371, %r377, %r378;
	// end inline asm
	add.s32 	%r388, %r353, 8;
	setp.gt.s32 	%p38, %r388, %r377;
	selp.b32 	%r389, 0, %r369, %p38;
	add.s32 	%r375, %r370, %r389;
	mov.b32 	%r376, 16;
	// begin inline asm
	shfl.sync.down.b32 %r374, %r375, %r376, %r377, %r378;
	// end inline asm
	add.s32 	%r390, %r353, 16;
	setp.gt.s32 	%p39, %r390, %r377;
	selp.b32 	%r391, 0, %r374, %p39;
	add.s32 	%r501, %r375, %r391;
	setp.ne.s32 	%p40, %r353, 0;
	@%p40 bra 	$L__BB18_23;
	shr.u32 	%r392, %r5, 3;
	and.b32  	%r393, %r392, 124;
	mov.u32 	%r394, _ZZN3cub18CUB_300001_SM_10006detail6reduce18DeviceReduceKernelINS2_10policy_hubIiyN4cuda3std3__44plusIiEEE10Policy1000EN6thrust24THRUST_300001_SM_1000_NS10device_ptrIiEEyS9_iNS7_10__identityEEEvT0_PT3_T1_NS0_13GridEvenShareISK_EET2_T4_E12temp_storage;
	add.s32 	%r395, %r394, %r393;
	st.shared.u32 	[%r395+8], %r501;
$L__BB18_23:
	bar.sync 	0;
	setp.ne.s32 	%p41, %r5, 0;
	@%p41 bra 	$L__BB18_46;
	setp.gt.s32 	%p42, %r4, 32;
	ld.shared.u32 	%r396, [_ZZN3cub18CUB_300001_SM_10006detail6reduce18DeviceReduceKernelINS2_10policy_hubIiyN4cuda3std3__44plusIiEEE10Policy1000EN6thrust24THRUST_300001_SM_1000_NS10device_ptrIiEEyS9_iNS7_10__identityEEEvT0_PT3_T1_NS0_13GridEvenShareISK_EET2_T4_E12temp_storage+12];
	selp.b32 	%r397, %r396, 0, %p42;
	add.s32 	%r398, %r397, %r501;
	setp.gt.s32 	%p43, %r4, 64;
	ld.shared.u32 	%r399, [_ZZN3cub18CUB_300001_SM_10006detail6reduce18DeviceReduceKernelINS2_10policy_hubIiyN4cuda3std3__44plusIiEEE10Policy1000EN6thrust24THRUST_300001_SM_1000_NS10device_ptrIiEEyS9_iNS7_10__identityEEEvT0_PT3_T1_NS0_13GridEvenShareISK_EET2_T4_E12temp_storage+16];
	selp.b32 	%r400, %r399, 0, %p43;
	add.s32 	%r401, %r398, %r400;
	setp.gt.s32 	%p44, %r4, 96;
	ld.shared.u32 	%r402, [_ZZN3cub18CUB_300001_SM_10006detail6reduce18DeviceReduceKernelINS2_10policy_hubIiyN4cuda3std3__44plusIiEEE10Policy1000EN6thrust24THRUST_300001_SM_1000_NS10device_ptrIiEEyS9_iNS7_10__identityEEEvT0_PT3_T1_NS0_13GridEvenShareISK_EET2_T4_E12temp_storage+20];
	selp.b32 	%r403, %r402, 0, %p44;
	add.s32 	%r404, %r401, %r403;
	setp.gt.s32 	%p45, %r4, 128;
	ld.shared.u32 	%r405, [_ZZN3cub18CUB_300001_SM_10006detail6reduce18DeviceReduceKernelINS2_10policy_hubIiyN4cuda3std3__44plusIiEEE10Policy1000EN6thrust24THRUST_300001_SM_1000_NS10device_ptrIiEEyS9_iNS7_10__identityEEEvT0_PT3_T1_NS0_13GridEvenShareISK_EET2_T4_E12temp_storage+24];
	selp.b32 	%r406, %r405, 0, %p45;
	add.s32 	%r407, %r404, %r406;
	setp.gt.s32 	%p46, %r4, 160;
	ld.shared.u32 	%r408, [_ZZN3cub18CUB_300001_SM_10006detail6reduce18DeviceReduceKernelINS2_10policy_hubIiyN4cuda3std3__44plusIiEEE10Policy1000EN6thrust24THRUST_300001_SM_1000_NS10device_ptrIiEEyS9_iNS7_10__identityEEEvT0_PT3_T1_NS0_13GridEvenShareISK_EET2_T4_E12temp_storage+28];
	selp.b32 	%r409, %r408, 0, %p46;
	add.s32 	%r410, %r407, %r409;
	setp.gt.s32 	%p47, %r4, 192;
	ld.shared.u32 	%r411, [_ZZN3cub18CUB_300001_SM_10006detail6reduce18DeviceReduceKernelINS2_10policy_hubIiyN4cuda3std3__44plusIiEEE10Policy1000EN6thrust24THRUST_300001_SM_1000_NS10device_ptrIiEEyS9_iNS7_10__identityEEEvT0_PT3_T1_NS0_13GridEvenShareISK_EET2_T4_E12temp_storage+32];
	selp.b32 	%r412, %r411, 0, %p47;
	add.s32 	%r413, %r410, %r412;
	setp.gt.s32 	%p48, %r4, 224;
	ld.shared.u32 	%r414, [_ZZN3cub18CUB_300001_SM_10006detail6reduce18DeviceReduceKernelINS2_10policy_hubIiyN4cuda3std3__44plusIiEEE10Policy1000EN6thrust24THRUST_300001_SM_1000_NS10device_ptrIiEEyS9_iNS7_10__identityEEEvT0_PT3_T1_NS0_13GridEvenShareISK_EET2_T4_E12temp_storage+36];
	selp.b32 	%r415, %r414, 0, %p48;
	add.s32 	%r501, %r413, %r415;
	bra.uni 	$L__BB18_46;
$L__BB18_25:
	cvt.u32.u64 	%r90, %rd4;
	mov.u32 	%r46, %tid.x;
	add.s32 	%r91, %r46, %r90;
	mul.wide.u32 	%rd26, %r91, 4;
	add.s64 	%rd27, %rd2, %rd26;
	ld.global.u32 	%r92, [%rd27];
	ld.global.u32 	%r93, [%rd27+1024];
	ld.global.u32 	%r94, [%rd27+2048];
	ld.global.u32 	%r95, [%rd27+3072];
	ld.global.u32 	%r96, [%rd27+4096];
	ld.global.u32 	%r97, [%rd27+5120];
	ld.global.u32 	%r98, [%rd27+6144];
	ld.global.u32 	%r99, [%rd27+7168];
	ld.global.u32 	%r100, [%rd27+8192];
	ld.global.u32 	%r101, [%rd27+9216];
	ld.global.u32 	%r102, [%rd27+10240];
	ld.global.u32 	%r103, [%rd27+11264];
	ld.global.u32 	%r104, [%rd27+12288];
	ld.global.u32 	%r105, [%rd27+13312];
	ld.global.u32 	%r106, [%rd27+14336];
	ld.global.u32 	%r107, [%rd27+15360];
	add.s32 	%r108, %r93, %r92;
	add.s32 	%r109, %r94, %r108;
	add.s32 	%r110, %r95, %r109;
	add.s32 	%r111, %r96, %r110;
	add.s32 	%r112, %r97, %r111;
	add.s32 	%r113, %r98, %r112;
	add.s32 	%r114, %r99, %r113;
	add.s32 	%r115, %r100, %r114;
	add.s32 	%r116, %r101, %r115;
	add.s32 	%r117, %r102, %r116;
	add.s32 	%r118, %r103, %r117;
	add.s32 	%r119, %r104, %r118;
	add.s32 	%r120, %r105, %r119;
	add.s32 	%r121, %r106, %r120;
	add.s32 	%r500, %r107, %r121;
	setp.lt.u64 	%p2, %rd5, %rd3;
	@%p2 bra 	$L__BB18_42;
	cvt.u32.u64 	%r123, %rd3;
	cvt.u64.u32 	%rd28, %r46;
	add.s64 	%rd74, %rd4, %rd3;
	cvt.u32.u64 	%r48, %rd1;
	not.b32 	%r125, %r46;
	add.s32 	%r126, %r125, %r48;
	sub.s32 	%r127, %r126, %r123;
	sub.s32 	%r483, %r127, %r90;
	add.s64 	%rd29, %rd74, %rd28;
	shl.b64 	%rd30, %rd29, 2;
	add.s64 	%rd31, %rd30, %rd2;
	add.s64 	%rd73, %rd31, 8192;
	mov.b32 	%r484, 0;
	shl.b32 	%r128, %r1, 12;
	mov.u64 	%rd75, %rd4;
$L__BB18_27:
	cvt.s64.s32 	%rd15, %r128;
	add.s64 	%rd75, %rd75, %rd15;
	add.s64 	%rd32, %rd1, -4096;
	setp.gt.u64 	%p3, %rd75, %rd32;
	@%p3 bra 	$L__BB18_29;
	shl.b32 	%r129, %r1, 12;
	cvt.s64.s32 	%rd33, %r129;
	cvt.u64.u32 	%rd34, %r46;
	add.s64 	%rd35, %rd75, %rd34;
	shl.b64 	%rd36, %rd35, 2;
	add.s64 	%rd37, %rd2, %rd36;
	ld.global.u32 	%r130, [%rd37];
	ld.global.u32 	%r131, [%rd37+1024];
	ld.global.u32 	%r132, [%rd37+2048];
	ld.global.u32 	%r133, [%rd37+3072];
	ld.global.u32 	%r134, [%rd37+4096];
	ld.global.u32 	%r135, [%rd37+5120];
	ld.global.u32 	%r136, [%rd37+6144];
	ld.global.u32 	%r137, [%rd37+7168];
	ld.global.u32 	%r138, [%rd37+8192];
	ld.global.u32 	%r139, [%rd37+9216];
	ld.global.u32 	%r140, [%rd37+10240];
	ld.global.u32 	%r141, [%rd37+11264];
	ld.global.u32 	%r142, [%rd37+12288];
	ld.global.u32 	%r143, [%rd37+13312];
	ld.global.u32 	%r144, [%rd37+14336];
	ld.global.u32 	%r145, [%rd37+15360];
	add.s32 	%r146, %r130, %r500;
	add.s32 	%r147, %r131, %r146;
	add.s32 	%r148, %r132, %r147;
	add.s32 	%r149, %r133, %r148;
	add.s32 	%r150, %r134, %r149;
	add.s32 	%r151, %r135, %r150;
	add.s32 	%r152, %r136, %r151;
	add.s32 	%r153, %r137, %r152;
	add.s32 	%r154, %r138, %r153;
	add.s32 	%r155, %r139, %r154;
	add.s32 	%r156, %r140, %r155;
	add.s32 	%r157, %r141, %r156;
	add.s32 	%r158, %r142, %r157;
	add.s32 	%r159, %r143, %r158;
	add.s32 	%r160, %r144, %r159;
	add.s32 	%r500, %r145, %r160;
	sub.s64 	%rd38, %rd1, %rd75;
	setp.lt.u64 	%p4, %rd38, %rd33;
	add.s32 	%r484, %r484, 1;
	add.s64 	%rd74, %rd74, %rd33;
	sub.s32 	%r483, %r483, %r129;
	mul.wide.s32 	%rd39, %r129, 4;
	add.s64 	%rd73, %rd73, %rd39;
	@%p4 bra 	$L__BB18_42;
	bra.uni 	$L__BB18_27;
$L__BB18_29:
	setp.le.u64 	%p5, %rd1, %rd75;
	cvt.u32.u64 	%r161, %rd75;
	cvt.u32.u64 	%r162, %rd1;
	sub.s32 	%r163, %r162, %r161;
	setp.ge.s32 	%p6, %r46, %r163;
	or.pred  	%p7, %p5, %p6;
	@%p7 bra 	$L__BB18_42;
	cvt.u32.u64 	%r166, %rd15;
	cvt.u32.u64 	%r167, %rd4;
	not.b32 	%r168, %r46;
	add.s32 	%r169, %r168, %r48;
	add.s32 	%r170, %r166, %r167;
	sub.s32 	%r171, %r169, %r170;
	mul.lo.s32 	%r172, %r1, %r484;
	shl.b32 	%r173, %r172, 12;
	sub.s32 	%r174, %r171, %r173;
	shr.u32 	%r175, %r174, 8;
	add.s32 	%r56, %r175, 1;
	and.b32  	%r57, %r56, 15;
	setp.lt.u32 	%p8, %r174, 3840;
	mov.u32 	%r490, %r46;
	@%p8 bra 	$L__BB18_33;
	shr.u32 	%r176, %r483, 8;
	add.s32 	%r177, %r176, 1;
	and.b32  	%r178, %r177, 33554416;
	neg.s32 	%r486, %r178;
	mov.u32 	%r490, %r46;
$L__BB18_32:
	.pragma "nounroll";
	ld.global.u32 	%r179, [%rd73+-8192];
	add.s32 	%r180, %r179, %r500;
	ld.global.u32 	%r181, [%rd73+-7168];
	add.s32 	%r182, %r181, %r180;
	ld.global.u32 	%r183, [%rd73+-6144];
	add.s32 	%r184, %r183, %r182;
	ld.global.u32 	%r185, [%rd73+-5120];
	add.s32 	%r186, %r185, %r184;
	ld.global.u32 	%r187, [%rd73+-4096];
	add.s32 	%r188, %r187, %r186;
	ld.global.u32 	%r189, [%rd73+-3072];
	add.s32 	%r190, %r189, %r188;
	ld.global.u32 	%r191, [%rd73+-2048];
	add.s32 	%r192, %r191, %r190;
	ld.global.u32 	%r193, [%rd73+-1024];
	add.s32 	%r194, %r193, %r192;
	ld.global.u32 	%r195, [%rd73];
	add.s32 	%r196, %r195, %r194;
	ld.global.u32 	%r197, [%rd73+1024];
	add.s32 	%r198, %r197, %r196;
	ld.global.u32 	%r199, [%rd73+2048];
	add.s32 	%r200, %r199, %r198;
	ld.global.u32 	%r201, [%rd73+3072];
	add.s32 	%r202, %r201, %r200;
	ld.global.u32 	%r203, [%rd73+4096];
	add.s32 	%r204, %r203, %r202;
	ld.global.u32 	%r205, [%rd73+5120];
	add.s32 	%r206, %r205, %r204;
	ld.global.u32 	%r207, [%rd73+6144];
	add.s32 	%r208, %r207, %r206;
	ld.global.u32 	%r209, [%rd73+7168];
	add.s32 	%r500, %r209, %r208;
	add.s32 	%r490, %r490, 4096;
	add.s32 	%r486, %r486, 16;
	add.s64 	%rd73, %rd73, 16384;
	setp.ne.s32 	%p9, %r486, 0;
	@%p9 bra 	$L__BB18_32;
$L__BB18_33:
	setp.eq.s32 	%p10, %r57, 0;
	@%p10 bra 	$L__BB18_42;
	and.b32  	%r68, %r56, 7;
	setp.lt.u32 	%p11, %r57, 8;
	@%p11 bra 	$L__BB18_36;
	cvt.u64.u32 	%rd40, %r490;
	add.s64 	%rd41, %rd75, %rd40;
	shl.b64 	%rd42, %rd41, 2;
	add.s64 	%rd43, %rd2, %rd42;
	ld.global.u32 	%r211, [%rd43];
	add.s32 	%r212, %r211, %r500;
	ld.global.u32 	%r213, [%rd43+1024];
	add.s32 	%r214, %r213, %r212;
	ld.global.u32 	%r215, [%rd43+2048];
	add.s32 	%r216, %r215, %r214;
	ld.global.u32 	%r217, [%rd43+3072];
	add.s32 	%r218, %r217, %r216;
	ld.global.u32 	%r219, [%rd43+4096];
	add.s32 	%r220, %r219, %r218;
	ld.global.u32 	%r221, [%rd43+5120];
	add.s32 	%r222, %r221, %r220;
	ld.global.u32 	%r223, [%rd43+6144];
	add.s32 	%r224, %r223, %r222;
	ld.global.u32 	%r225, [%rd43+7168];
	add.s32 	%r500, %r225, %r224;
	add.s32 	%r490, %r490, 2048;
$L__BB18_36:
	setp.eq.s32 	%p12, %r68, 0;
	@%p12 bra 	$L__BB18_42;
	setp.lt.u32 	%p13, %r68, 4;
	@%p13 bra 	$L__BB18_39;
	cvt.u64.u32 	%rd44, %r490;
	add.s64 	%rd45, %rd75, %rd44;
	shl.b64 	%rd46, %rd45, 2;
	add.s64 	%rd47, %rd2, %rd46;
	ld.global.u32 	%r227, [%rd47];
	add.s32 	%r228, %r227, %r500;
	ld.global.u32 	%r229, [%rd47+1024];
	add.s32 	%r230, %r229, %r228;
	ld.global.u32 	%r231, [%rd47+2048];
	add.s32 	%r232, %r231, %r230;
	ld.global.u32 	%r233, [%rd47+3072];
	add.s32 	%r500, %r233, %r232;
	add.s32 	%r490, %r490, 1024;
$L__BB18_39:
	and.b32  	%r234, %r56, 3;
	setp.eq.s32 	%p14, %r234, 0;
	@%p14 bra 	$L__BB18_42;
	cvt.u64.u32 	%rd48, %r490;
	add.s64 	%rd49, %rd48, %rd74;
	shl.b64 	%rd50, %rd49, 2;
	add.s64 	%rd77, %rd2, %rd50;
	cvt.u16.u32 	%rs1, %r483;
	shr.u16 	%rs2, %rs1, 8;
	add.s16 	%rs3, %rs2, 1;
	cvt.u32.u16 	%r235, %rs3;
	and.b32  	%r236, %r235, 3;
	neg.s32 	%r498, %r236;
$L__BB18_41:
	.pragma "nounroll";
	ld.global.u32 	%r237, [%rd77];
	add.s32 	%r500, %r237, %r500;
	add.s64 	%rd77, %rd77, 1024;
	add.s32 	%r498, %r498, 1;
	setp.ne.s32 	%p15, %r498, 0;
	@%p15 bra 	$L__BB18_41;
$L__BB18_42:
	// begin inline asm
	mov.u32 %r238, %laneid;
	// end inline asm
	mov.b32 	%r241, 1;
	mov.b32 	%r262, 31;
	mov.b32 	%r263, -1;
	// begin inline asm
	shfl.sync.down.b32 %r239, %r500, %r241, %r262, %r263;
	// end inline asm
	setp.gt.s32 	%p16, %r238, 30;
	selp.b32 	%r264, 0, %r239, %p16;
	add.s32 	%r245, %r264, %r500;
	mov.b32 	%r246, 2;
	// begin inline asm
	shfl.sync.down.b32 %r244, %r245, %r246, %r262, %r263;
	// end inline asm
	setp.gt.s32 	%p17, %r238, 29;
	selp.b32 	%r265, 0, %r244, %p17;
	add.s32 	%r250, %r245, %r265;
	mov.b32 	%r251, 4;
	// begin inline asm
	shfl.sync.down.b32 %r249, %r250, %r251, %r262, %r263;
	// end inline asm
	setp.gt.s32 	%p18, %r238, 27;
	selp.b32 	%r266, 0, %r249, %p18;
	add.s32 	%r255, %r250, %r266;
	mov.b32 	%r256, 8;
	// begin inline asm
	shfl.sync.down.b32 %r254, %r255, %r256, %r262, %r263;
	// end inline asm
	setp.gt.s32 	%p19, %r238, 23;
	selp.b32 	%r267, 0, %r254, %p19;
	add.s32 	%r260, %r255, %r267;
	mov.b32 	%r261, 16;
	// begin inline asm
	shfl.sync.down.b32 %r259, %r260, %r261, %r262, %r263;
	// end inline asm
	setp.gt.s32 	%p20, %r238, 15;
	selp.b32 	%r268, 0, %r259, %p20;
	add.s32 	%r501, %r260, %r268;
	setp.ne.s32 	%p21, %r238, 0;
	@%p21 bra 	$L__BB18_44;
	shr.u32 	%r269, %r46, 3;
	and.b32  	%r270, %r269, 124;
	mov.u32 	%r271, _ZZN3cub18CUB_300001_SM_10006detail6reduce18DeviceReduceKernelINS2_10policy_hubIiyN4cuda3std3__44plusIiEEE10Policy1000EN6thrust24THRUST_300001_SM_1000_NS10device_ptrIiEEyS9_iNS7_10__identityEEEvT0_PT3_T1_NS0_13GridEvenShareISK_EET2_T4_E12temp_storage;
	add.s32 	%r272, %r271, %r270;
	st.shared.u32 	[%r272+8], %r501;
$L__BB18_44:
	bar.sync 	0;
	setp.ne.s32 	%p22, %r46, 0;
	@%p22 bra 	$L__BB18_46;
	ld.shared.u32 	%r273, [_ZZN3cub18CUB_300001_SM_10006detail6reduce18DeviceReduceKernelINS2_10policy_hubIiyN4cuda3std3__44plusIiEEE10Policy1000EN6thrust24THRUST_300001_SM_1000_NS10device_ptrIiEEyS9_iNS7_10__identityEEEvT0_PT3_T1_NS0_13GridEvenShareISK_EET2_T4_E12temp_storage+12];
	add.s32 	%r274, %r273, %r501;
	ld.shared.u32 	%r275, [_ZZN3cub18CUB_300001_SM_10006detail6reduce18DeviceReduceKernelINS2_10policy_hubIiyN4cuda3std3__44plusIiEEE10Policy1000EN6thrust24THRUST_300001_SM_1000_NS10device_ptrIiEEyS9_iNS7_10__identityEEEvT0_PT3_T1_NS0_13GridEvenShareISK_EET2_T4_E12temp_storage+16];
	add.s32 	%r276, %r274, %r275;
	ld.shared.u32 	%r277, [_ZZN3cub18CUB_300001_SM_10006detail6reduce18DeviceReduceKernelINS2_10policy_hubIiyN4cuda3std3__44plusIiEEE10Policy1000EN6thrust24THRUST_300001_SM_1000_NS10device_ptrIiEEyS9_iNS7_10__identityEEEvT0_PT3_T1_NS0_13GridEvenShareISK_EET2_T4_E12temp_storage+20];
	add.s32 	%r278, %r276, %r277;
	ld.shared.u32 	%r279, [_ZZN3cub18CUB_300001_SM_10006detail6reduce18DeviceReduceKernelINS2_10policy_hubIiyN4cuda3std3__44plusIiEEE10Policy1000EN6thrust24THRUST_300001_SM_1000_NS10device_ptrIiEEyS9_iNS7_10__identityEEEvT0_PT3_T1_NS0_13GridEvenShareISK_EET2_T4_E12temp_storage+24];
	add.s32 	%r280, %r278, %r279;
	ld.shared.u32 	%r281, [_ZZN3cub18CUB_300001_SM_10006detail6reduce18DeviceReduceKernelINS2_10policy_hubIiyN4cuda3std3__44plusIiEEE10Policy1000EN6thrust24THRUST_300001_SM_1000_NS10device_ptrIiEEyS9_iNS7_10__identityEEEvT0_PT3_T1_NS0_13GridEvenShareISK_EET2_T4_E12temp_storage+28];
	add.s32 	%r282, %r280, %r281;
	ld.shared.u32 	%r283, [_ZZN3cub18CUB_300001_SM_10006detail6reduce18DeviceReduceKernelINS2_10policy_hubIiyN4cuda3std3__44plusIiEEE10Policy1000EN6thrust24THRUST_300001_SM_1000_NS10device_ptrIiEEyS9_iNS7_10__identityEEEvT0_PT3_T1_NS0_13GridEvenShareISK_EET2_T4_E12temp_storage+32];
	add.s32 	%r284, %r282, %r283;
	ld.shared.u32 	%r285, [_ZZN3cub18CUB_300001_SM_10006detail6reduce18DeviceReduceKernelINS2_10policy_hubIiyN4cuda3std3__44plusIiEEE10Policy1000EN6thrust24THRUST_300001_SM_1000_NS10device_ptrIiEEyS9_iNS7_10__identityEEEvT0_PT3_T1_NS0_13GridEvenShareISK_EET2_T4_E12temp_storage+36];
	add.s32 	%r501, %r284, %r285;
$L__BB18_46:
	mov.u32 	%r464, %tid.x;
	setp.ne.s32 	%p56, %r464, 0;
	@%p56 bra 	$L__BB18_48;
	ld.param.u64 	%rd71, [_ZN3cub18CUB_300001_SM_10006detail6reduce18DeviceReduceKernelINS2_10policy_hubIiyN4cuda3std3__44plusIiEEE10Policy1000EN6thrust24THRUST_300001_SM_1000_NS10device_ptrIiEEyS9_iNS7_10__identityEEEvT0_PT3_T1_NS0_13GridEvenShareISK_EET2_T4__param_1];
	cvta.to.global.u64 	%rd68, %rd71;
	mul.wide.u32 	%rd69, %r2, 4;
	add.s64 	%rd70, %rd68, %rd69;
	st.global.u32 	[%rd70], %r501;
$L__BB18_48:
	ret;

}
	// .globl	_ZN3cub18CUB_300001_SM_10006detail6reduce28DeviceReduceSingleTileKernelINS2_10policy_hubIiyN4cuda3std3__44plusIiEEE10Policy1000EPiSC_iS9_iiNS7_10__identityEEEvT0_T1_T2_T3_T4_T6_
.visible .entry _ZN3cub18CUB_300001_SM_10006detail6reduce28DeviceReduceSingleTileKernelINS2_10policy_hubIiyN4cuda3std3__44plusIiEEE10Policy1000EPiSC_iS9_iiNS7_10__identityEEEvT0_T1_T2_T3_T4_T6_(
	.param .u64 .ptr .align 1 _ZN3cub18CUB_300001_SM_10006detail6reduce28DeviceReduceSingleTileKernelINS2_10policy_hubIiyN4cuda3std3__44plusIiEEE10Policy1000EPiSC_iS9_iiNS7_10__identityEEEvT0_T1_T2_T3_T4_T6__param_0,
	.param .u64 .ptr .align 1 _ZN3cub18CUB_300001_SM_10006detail6reduce28DeviceReduceSingleTileKernelINS2_10policy_hubIiyN4cuda3std3__44plusIiEEE10Policy1000EPiSC_iS9_iiNS7_10__identityEEEvT0_T1_T2_T3_T4_T6__param_1,
	.param .u32 _ZN3cub18CUB_300001_SM_10006detail6reduce28DeviceReduceSingleTileKernelINS2_10policy_hubIiyN4cuda3std3__44plusIiEEE10Policy1000EPiSC_iS9_iiNS7_10__identityEEEvT0_T1_T2_T3_T4_T6__param_2,
	.param .align 1 .b8 _ZN3cub18CUB_300001_SM_10006detail6reduce28DeviceReduceSingleTileKernelINS2_10policy_hubIiyN4cuda3std3__44plusIiEEE10Policy1000EPiSC_iS9_iiNS7_10__identityEEEvT0_T1_T2_T3_T4_T6__param_3[1],
	.param .u32 _ZN3cub18CUB_300001_SM_10006detail6reduce28DeviceReduceSingleTileKernelINS2_10policy_hubIiyN4cuda3std3__44plusIiEEE10Policy1000EPiSC_iS9_iiNS7_10__identityEEEvT0_T1_T2_T3_T4_T6__param_4,
	.param .align 1 .b8 _ZN3cub18CUB_300001_SM_10006detail6reduce28DeviceReduceSingleTileKernelINS2_10policy_hubIiyN4cuda3std3__44plusIiEEE10Policy1000EPiSC_iS9_iiNS7_10__identityEEEvT0_T1_T2_T3_T4_T6__param_5[1]
)
.maxntid 256
.minnctapersm 1
{
	.reg .pred 	%p<97>;
	.reg .b32 	%r<687>;
	.reg .b64 	%rd<125>;
	// demoted variable
	.shared .align 4 .b8 _ZZN3cub18CUB_300001_SM_10006detail6reduce28DeviceReduceSingleTileKernelINS2_10policy_hubIiyN4cuda3std3__44plusIiEEE10Policy1000EPiSC_iS9_iiNS7_10__identityEEEvT0_T1_T2_T3_T4_T6_E12temp_storage[44];
	ld.param.u64 	%rd16, [_ZN3cub18CUB_300001_SM_10006detail6reduce28DeviceReduceSingleTileKernelINS2_10policy_hubIiyN4cuda3std3__44plusIiEEE10Policy1000EPiSC_iS9_iiNS7_10__identityEEEvT0_T1_T2_T3_T4_T6__param_0];
	ld.param.u64 	%rd17, [_ZN3cub18CUB_300001_SM_10006detail6reduce28DeviceReduceSingleTileKernelINS2_10policy_hubIiyN4cuda3std3__44plusIiEEE10Policy1000EPiSC_iS9_iiNS7_10__identityEEEvT0_T1_T2_T3_T4_T6__param_1];
	ld.param.u32 	%r120, [_ZN3cub18CUB_300001_SM_10006detail6reduce28DeviceReduceSingleTileKernelINS2_10policy_hubIiyN4cuda3std3__44plusIiEEE10Policy1000EPiSC_iS9_iiNS7_10__identityEEEvT0_T1_T2_T3_T4_T6__param_2];
	ld.param.u32 	%r121, [_ZN3cub18CUB_300001_SM_10006detail6reduce28DeviceReduceSingleTileKernelINS2_10policy_hubIiyN4cuda3std3__44plusIiEEE10Policy1000EPiSC_iS9_iiNS7_10__identityEEEvT0_T1_T2_T3_T4_T6__param_4];
	cvta.to.global.u64 	%rd1, %rd17;
	setp.ne.s32 	%p1, %r120, 0;
	@%p1 bra 	$L__BB19_3;
	mov.u32 	%r633, %tid.x;
	setp.ne.s32 	%p96, %r633, 0;
	@%p96 bra 	$L__BB19_74;
	st.global.u32 	[%rd1], %r121;
	bra.uni 	$L__BB19_74;
$L__BB19_3:
	and.b64  	%rd18, %rd16, 15;
	setp.ne.s64 	%p2, %rd18, 0;
	@%p2 bra 	$L__BB19_38;
	setp.gt.s32 	%p49, %r120, 4095;
	@%p49 bra 	$L__BB19_22;
	mov.u32 	%r1, %tid.x;
	setp.ge.s32 	%p66, %r1, %r120;
	mov.b32 	%r644, 0;
	mov.u32 	%r639, %r1;
	@%p66 bra 	$L__BB19_7;
	mul.wide.u32 	%rd113, %r1, 4;
	add.s64 	%rd112, %rd16, %rd113;
	// begin inline asm
	ld.global.nc.u32 %r644, [%rd112];
	// end inline asm
	add.s32 	%r639, %r1, 256;
$L__BB19_7:
	setp.ge.s32 	%p67, %r639, %r120;
	@%p67 bra 	$L__BB19_13;
	not.b32 	%r507, %r639;
	add.s32 	%r6, %r120, %r507;
	and.b32  	%r508, %r6, 768;
	setp.eq.s32 	%p68, %r508, 768;
	@%p68 bra 	$L__BB19_11;
	mul.wide.u32 	%rd114, %r639, 4;
	add.s64 	%rd121, %rd16, %rd114;
	shr.u32 	%r509, %r6, 8;
	add.s32 	%r510, %r509, 1;
	and.b32  	%r511, %r510, 3;
	neg.s32 	%r636, %r511;
$L__BB19_10:
	.pragma "nounroll";
	// begin inline asm
	ld.global.nc.u32 %r512, [%rd121];
	// end inline asm
	add.s32 	%r644, %r512, %r644;
	add.s32 	%r639, %r639, 256;
	add.s64 	%rd121, %rd121, 1024;
	add.s32 	%r636, %r636, 1;
	setp.ne.s32 	%p69, %r636, 0;
	@%p69 bra 	$L__BB19_10;
$L__BB19_11:
	setp.lt.u32 	%p70, %r6, 768;
	@%p70 bra 	$L__BB19_13;
$L__BB19_12:
	mul.wide.s32 	%rd120, %r639, 4;
	add.s64 	%rd116, %rd16, %rd120;
	// begin inline asm
	ld.global.nc.u32 %r513, [%rd116];
	// end inline asm
	add.s32 	%r517, %r513, %r644;
	add.s64 	%rd117, %rd116, 1024;
	// begin inline asm
	ld.global.nc.u32 %r514, [%rd117];
	// end inline asm
	add.s32 	%r518, %r514, %r517;
	add.s64 	%rd118, %rd116, 2048;
	// begin inline asm
	ld.global.nc.u32 %r515, [%rd118];
	// end inline asm
	add.s32 	%r519, %r515, %r518;
	add.s64 	%rd119, %rd116, 3072;
	// begin inline asm
	ld.global.nc.u32 %r516, [%rd119];
	// end inline asm
	add.s32 	%r644, %r516, %r519;
	add.s32 	%r639, %r639, 1024;
	setp.lt.s32 	%p71, %r639, %r120;
	@%p71 bra 	$L__BB19_12;
$L__BB19_13:
	setp.lt.s32 	%p72, %r120, 256;
	@%p72 bra 	$L__BB19_18;
	// begin inline asm
	mov.u32 %r583, %laneid;
	// end inline asm
	mov.b32 	%r586, 1;
	mov.b32 	%r607, 31;
	mov.b32 	%r608, -1;
	// begin inline asm
	shfl.sync.down.b32 %r584, %r644, %r586, %r607, %r608;
	// end inline asm
	setp.gt.s32 	%p88, %r583, 30;
	selp.b32 	%r609, 0, %r584, %p88;
	add.s32 	%r590, %r609, %r644;
	mov.b32 	%r591, 2;
	// begin inline asm
	shfl.sync.down.b32 %r589, %r590, %r591, %r607, %r608;
	// end inline asm
	setp.gt.s32 	%p89, %r583, 29;
	selp.b32 	%r610, 0, %r589, %p89;
	add.s32 	%r595, %r590, %r610;
	mov.b32 	%r596, 4;
	// begin inline asm
	shfl.sync.down.b32 %r594, %r595, %r596, %r607, %r608;
	// end inline asm
	setp.gt.s32 	%p90, %r583, 27;
	selp.b32 	%r611, 0, %r594, %p90;
	add.s32 	%r600, %r595, %r611;
	mov.b32 	%r601, 8;
	// begin inline asm
	shfl.sync.down.b32 %r599, %r600, %r601, %r607, %r608;
	// end inline asm
	setp.gt.s32 	%p91, %r583, 23;
	selp.b32 	%r612, 0, %r599, %p91;
	add.s32 	%r605, %r600, %r612;
	mov.b32 	%r606, 16;
	// begin inline asm
	shfl.sync.down.b32 %r604, %r605, %r606, %r607, %r608;
	// end inline asm
	setp.gt.s32 	%p92, %r583, 15;
	selp.b32 	%r613, 0, %r604, %p92;
	add.s32 	%r686, %r605, %r613;
	setp.ne.s32 	%p93, %r583, 0;
	@%p93 bra 	$L__BB19_16;
	shr.u32 	%r614, %r1, 3;
	and.b32  	%r615, %r614, 124;
	mov.u32 	%r616, _ZZN3cub18CUB_300001_SM_10006detail6reduce28DeviceReduceSingleTileKernelINS2_10policy_hubIiyN4cuda3std3__44plusIiEEE10Policy1000EPiSC_iS9_iiNS7_10__identityEEEvT0_T1_T2_T3_T4_T6_E12temp_storage;
	add.s32 	%r617, %r616, %r615;
	st.shared.u32 	[%r617+8], %r686;
$L__BB19_16:
	bar.sync 	0;
	setp.ne.s32 	%p94, %r1, 0;
	@%p94 bra 	$L__BB19_72;
	ld.shared.u32 	%r618, [_ZZN3cub18CUB_300001_SM_10006detail6reduce28DeviceReduceSingleTileKernelINS2_10policy_hubIiyN4cuda3std3__44plusIiEEE10Policy1000EPiSC_iS9_iiNS7_10__identityEEEvT0_T1_T2_T3_T4_T6_E12temp_storage+12];
	add.s32 	%r619, %r618, %r686;
	ld.shared.u32 	%r620, [_ZZN3cub18CUB_300001_SM_10006detail6reduce28DeviceReduceSingleTileKernelINS2_10policy_hubIiyN4cuda3std3__44plusIiEEE10Policy1000EPiSC_iS9_iiNS7_10__identityEEEvT0_T1_T2_T3_T4_T6_E12temp_storage+16];
	add.s32 	%r621, %r619, %r620;
	ld.shared.u32 	%r622, [_ZZN3cub18CUB_300001_SM_10006detail6reduce28DeviceReduceSingleTileKernelINS2_10policy_hubIiyN4cuda3std3__44plusIiEEE10Policy1000EPiSC_iS9_iiNS7_10__identityEEEvT0_T1_T2_T3_T4_T6_E12temp_storage+20];
	add.s32 	%r623, %r621, %r622;
	ld.shared.u32 	%r624, [_ZZN3cub18CUB_300001_SM_10006detail6reduce28DeviceReduceSingleTileKernelINS2_10policy_hubIiyN4cuda3std3__44plusIiEEE10Policy1000EPiSC_iS9_iiNS7_10__identityEEEvT0_T1_T2_T3_T4_T6_E12temp_storage+24];
	add.s32 	%r625, %r623, %r624;
	ld.shared.u32 	%r626, [_ZZN3cub18CUB_300001_SM_10006detail6reduce28DeviceReduceSingleTileKernelINS2_10policy_hubIiyN4cuda3std3__44plusIiEEE10Policy1000EPiSC_iS9_iiNS7_10__identityEEEvT0_T1_T2_T3_T4_T6_E12temp_storage+28];
	add.s32 	%r627, %r625, %r626;
	ld.shared.u32 	%r628, [_ZZN3cub18CUB_300001_SM_10006detail6reduce28DeviceReduceSingleTileKernelINS2_10policy_hubIiyN4cuda3std3__44plusIiEEE10Policy1000EPiSC_iS9_iiNS7_10__identityEEEvT0_T1_T2_T3_T4_T6_E12temp_storage+32];
	add.s32 	%r629, %r627, %r628;
	ld.shared.u32 	%r630, [_ZZN3cub18CUB_300001_SM_10006detail6reduce28DeviceReduceSingleTileKernelINS2_10policy_hubIiyN4cuda3std3__44plusIiEEE10Policy1000EPiSC_iS9_iiNS7_10__identityEEEvT0_T1_T2_T3_T4_T6_E12temp_storage+36];
	add.s32 	%r686, %r629, %r630;
	bra.uni 	$L__BB19_72;
$L__BB19_18:
	// begin inline asm
	mov.u32 %r520, %laneid;
	// end inline asm
	and.b32  	%r546, %r1, 992;
	add.s32 	%r547, %r546, 32;
	setp.gt.s32 	%p73, %r547, %r120;
	not.b32 	%r548, %r546;
	add.s32 	%r549, %r120, %r548;
	selp.b32 	%r544, %r549, 31, %p73;
	mov.b32 	%r523, 1;
	mov.b32 	%r545, -1;
	// begin inline asm
	shfl.sync.down.b32 %r521, %r644, %r523, %r544, %r545;
	// end inline asm
	setp.lt.s32 	%p74, %r520, %r544;
	selp.b32 	%r550, %r521, 0, %p74;
	add.s32 	%r527, %r550, %r644;
	mov.b32 	%r528, 2;
	// begin inline asm
	shfl.sync.down.b32 %r526, %r527, %r528, %r544, %r545;
	// end inline asm
	add.s32 	%r551, %r520, 2;
	setp.gt.s32 	%p75, %r551, %r544;
	selp.b32 	%r552, 0, %r526, %p75;
	add.s32 	%r532, %r527, %r552;
	mov.b32 	%r533, 4;
	// begin inline asm
	shfl.sync.down.b32 %r531, %r532, %r533, %r544, %r545;
	// end inline asm
	add.s32 	%r553, %r520, 4;
	setp.gt.s32 	%p76, %r553, %r544;
	selp.b32 	%r554, 0, %r531, %p76;
	add.s32 	%r537, %r532, %r554;
	mov.b32 	%r538, 8;
	// begin inline asm
	shfl.sync.down.b32 %r536, %r537, %r538, %r544, %r545;
	// end inline asm
	add.s32 	%r555, %r520, 8;
	setp.gt.s32 	%p77, %r555, %r544;
	selp.b32 	%r556, 0, %r536, %p77;
	add.s32 	%r542, %r537, %r556;
	mov.b32 	%r543, 16;
	// begin inline asm
	shfl.sync.down.b32 %r541, %r542, %r543, %r544, %r545;
	// end inline asm
	add.s32 	%r557, %r520, 16;
	setp.gt.s32 	%p78, %r557, %r544;
	selp.b32 	%r558, 0, %r541, %p78;
	add.s32 	%r686, %r542, %r558;
	setp.ne.s32 	%p79, %r520, 0;
	@%p79 bra 	$L__BB19_20;
	shr.u32 	%r559, %r1, 3;
	and.b32  	%r560, %r559, 124;
	mov.u32 	%r561, _ZZN3cub18CUB_300001_SM_10006detail6reduce28DeviceReduceSingleTileKernelINS2_10policy_hubIiyN4cuda3std3__44plusIiEEE10Policy1000EPiSC_iS9_iiNS7_10__identityEEEvT0_T1_T2_T3_T4_T6_E12temp_storage;
	add.s32 	%r562, %r561, %r560;
	st.shared.u32 	[%r562+8], %r686;
$L__BB19_20:
	bar.sync 	0;
	setp.ne.s32 	%p80, %r1, 0;
	@%p80 bra 	$L__BB19_72;
	setp.gt.s32 	%p81, %r120, 32;
	ld.shared.u32 	%r563, [_ZZN3cub18CUB_300001_SM_10006detail6reduce28DeviceReduceSingleTileKernelINS2_10policy_hubIiyN4cuda3std3__44plusIiEEE10Policy1000EPiSC_iS9_iiNS7_10__identityEEEvT0_T1_T2_T3_T4_T6_E12temp_storage+12];
	selp.b32 	%r564, %r563, 0, %p81;
	add.s32 	%r565, %r564, %r686;
	setp.gt.s32 	%p82, %r120, 64;
	ld.shared.u32 	%r566, [_ZZN3cub18CUB_300001_SM_10006detail6reduce28DeviceReduceSingleTileKernelINS2_10policy_hubIiyN4cuda3std3__44plusIiEEE10Policy1000EPiSC_iS9_iiNS7_10__identityEEEvT0_T1_T2_T3_T4_T6_E12temp_storage+16];
	selp.b32 	%r567, %r566, 0, %p82;
	add.s32 	%r568, %r565, %r567;
	setp.gt.s32 	%p83, %r120, 96;
	ld.shared.u32 	%r569, [_ZZN3cub18CUB_300001_SM_10006detail6reduce28DeviceReduceSingleTileKernelINS2_10policy_hubIiyN4cuda3std3__44plusIiEEE10Policy1000EPiSC_iS9_iiNS7_10__identityEEEvT0_T1_T2_T3_T4_T6_E12temp_storage+20];
	selp.b32 	%r570, %r569, 0, %p83;
	add.s32 	%r571, %r568, %r570;
	setp.gt.s32 	%p84, %r120, 128;
	ld.shared.u32 	%r572, [_ZZN3cub18CUB_300001_SM_10006detail6reduce28DeviceReduceSingleTileKernelINS2_10policy_hubIiyN4cuda3std3__44plusIiEEE10Policy1000EPiSC_iS9_iiNS7_10__identityEEEvT0_T1_T2_T3_T4_T6_E12temp_storage+24];
	selp.b32 	%r573, %r572, 0, %p84;
	add.s32 	%r574, %r571, %r573;
	setp.gt.s32 	%p85, %r120, 160;
	ld.shared.u32 	%r575, [_ZZN3cub18CUB_300001_SM_10006detail6reduce28DeviceReduceSingleTileKernelINS2_10policy_hubIiyN4cuda3std3__44plusIiEEE10Policy1000EPiSC_iS9_iiNS7_10__identityEEEvT0_T1_T2_T3_T4_T6_E12temp_storage+28];
	selp.b32 	%r576, %r575, 0, %p85;
	add.s32 	%r577, %r574, %r576;
	setp.gt.s32 	%p86, %r120, 192;
	ld.shared.u32 	%r578, [_ZZN3cub18CUB_300001_SM_10006detail6reduce28DeviceReduceSingleTileKernelINS2_10policy_hubIiyN4cuda3std3__44plusIiEEE10Policy1000EPiSC_iS9_iiNS7_10__identityEEEvT0_T1_T2_T3_T4_T6_E12temp_storage+32];
	selp.b32 	%r579, %r578, 0, %p86;
	add.s32 	%r580, %r577, %r579;
	setp.gt.s32 	%p87, %r120, 224;
	ld.shared.u32 	%r581, [_ZZN3cub18CUB_300001_SM_10006detail6reduce28DeviceReduceSingleTileKernelINS2_10policy_hubIiyN4cuda3std3__44plusIiEEE10Policy1000EPiSC_iS9_iiNS7_10__identityEEEvT0_T1_T2_T3_T4_T6_E12temp_storage+36];
	selp.b32 	%r582, %r581, 0, %p87;
	add.s32 	%r686, %r580, %r582;
	bra.uni 	$L__BB19_72;
$L__BB19_22:
	mov.u32 	%r26, %tid.x;
	shl.b32 	%r377, %r26, 2;
	mul.wide.u32 	%rd86, %r377, 4;
	add.s64 	%rd76, %rd16, %rd86;
	// begin inline asm
	ld.global.nc.v2.u64 {%rd74, %rd75}, [%rd76];
	// end inline asm
	mov.b64 	{%r378, %r379}, %rd75;
	mov.b64 	{%r380, %r381}, %rd74;
	add.s64 	%rd79, %rd76, 4096;
	// begin inline asm
	ld.global.nc.v2.u64 {%rd77, %rd78}, [%rd79];
	// end inline asm
	mov.b64 	{%r382, %r383}, %rd78;
	mov.b64 	{%r384, %r385}, %rd77;
	add.s64 	%rd82, %rd76, 8192;
	// begin inline asm
	ld.global.nc.v2.u64 {%rd80, %rd81}, [%rd82];
	// end inline asm
	mov.b64 	{%r386, %r387}, %rd81;
	mov.b64 	{%r388, %r389}, %rd80;
	add.s64 	%rd85, %rd76, 12288;
	// begin inline asm
	ld.global.nc.v2.u64 {%rd83, %rd84}, [%rd85];
	// end inline asm
	mov.b64 	{%r390, %r391}, %rd84;
	mov.b64 	{%r392, %r393}, %rd83;
	add.s32 	%r394, %r381, %r380;
	add.s32 	%r395, %r378, %r394;
	add.s32 	%r396, %r379, %r395;
	add.s32 	%r397, %r384, %r396;
	add.s32 	%r398, %r385, %r397;
	add.s32 	%r399, %r382, %r398;
	add.s32 	%r400, %r383, %r399;
	add.s32 	%r401, %r388, %r400;
	add.s32 	%r402, %r389, %r401;
	add.s32 	%r403, %r386, %r402;
	add.s32 	%r404, %r387, %r403;
	add.s32 	%r405, %r392, %r404;
	add.s32 	%r406, %r393, %r405;
	add.s32 	%r407, %r390, %r406;
	add.s32 	%r659, %r391, %r407;
	setp.lt.u32 	%p50, %r120, 8192;
	mov.b32 	%r648, 4096;
	@%p50 bra 	$L__BB19_26;
	add.s32 	%r28, %r120, -4096;
	mov.b32 	%r648, 4096;
$L__BB19_24:
	mul.wide.s32 	%rd99, %r648, 4;
	add.s64 	%rd89, %rd76, %rd99;
	// begin inline asm
	ld.global.nc.v2.u64 {%rd87, %rd88}, [%rd89];
	// end inline asm
	mov.b64 	{%r409, %r410}, %rd88;
	mov.b64 	{%r411, %r412}, %rd87;
	add.s64 	%rd92, %rd89, 4096;
	// begin inline asm
	ld.global.nc.v2.u64 {%rd90, %rd91}, [%rd92];
	// end inline asm
	mov.b64 	{%r413, %r414}, %rd91;
	mov.b64 	{%r415, %r416}, %rd90;
	add.s64 	%rd95, %rd89, 8192;
	// begin inline asm
	ld.global.nc.v2.u64 {%rd93, %rd94}, [%rd95];
	// end inline asm
	mov.b64 	{%r417, %r418}, %rd94;
	mov.b64 	{%r419, %r420}, %rd93;
	add.s64 	%rd98, %rd89, 12288;
	// begin inline asm
	ld.global.nc.v2.u64 {%rd96, %rd97}, [%rd98];
	// end inline asm
	mov.b64 	{%r421, %r422}, %rd97;
	mov.b64 	{%r423, %r424}, %rd96;
	add.s32 	%r425, %r411, %r659;
	add.s32 	%r426, %r412, %r425;
	add.s32 	%r427, %r409, %r426;
	add.s32 	%r428, %r410, %r427;
	add.s32 	%r429, %r415, %r428;
	add.s32 	%r430, %r416, %r429;
	add.s32 	%r431, %r413, %r430;
	add.s32 	%r432, %r414, %r431;
	add.s32 	%r433, %r419, %r432;
	add.s32 	%r434, %r420, %r433;
	add.s32 	%r435, %r417, %r434;
	add.s32 	%r436, %r418, %r435;
	add.s32 	%r437, %r423, %r436;
	add.s32 	%r438, %r424, %r437;
	add.s32 	%r439, %r421, %r438;
	add.s32 	%r659, %r422, %r439;
	sub.s32 	%r440, %r120, %r648;
	setp.lt.s32 	%p51, %r440, 4096;
	@%p51 bra 	$L__BB19_34;
	add.s32 	%r648, %r648, 4096;
	setp.le.s32 	%p52, %r648, %r28;
	@%p52 bra 	$L__BB19_24;
$L__BB19_26:
	setp.le.s32 	%p53, %r120, %r648;
	@%p53 bra 	$L__BB19_34;
	sub.s32 	%r35, %r120, %r648;
	setp.ge.s32 	%p54, %r26, %r35;
	@%p54 bra 	$L__BB19_34;
	not.b32 	%r442, %r26;
	add.s32 	%r443, %r120, %r442;
	sub.s32 	%r36, %r443, %r648;
	and.b32  	%r444, %r36, 768;
	setp.eq.s32 	%p55, %r444, 768;
	mov.u32 	%r653, %r26;
	@%p55 bra 	$L__BB19_31;
	add.s32 	%r650, %r26, %r648;
	shr.u32 	%r445, %r36, 8;
	add.s32 	%r446, %r445, 1;
	and.b32  	%r447, %r446, 3;
	neg.s32 	%r649, %r447;
	mov.u32 	%r653, %r26;
$L__BB19_30:
	.pragma "nounroll";
	mul.wide.u32 	%rd101, %r650, 4;
	add.s64 	%rd100, %rd16, %rd101;
	// begin inline asm
	ld.global.nc.u32 %r448, [%rd100];
	// end inline asm
	add.s32 	%r659, %r448, %r659;
	add.s32 	%r653, %r653, 256;
	add.s32 	%r650, %r650, 256;
	add.s32 	%r649, %r649, 1;
	setp.ne.s32 	%p56, %r649, 0;
	@%p56 bra 	$L__BB19_30;
$L__BB19_31:
	setp.lt.u32 	%p57, %r36, 768;
	@%p57 bra 	$L__BB19_34;
	cvt.u64.u32 	%rd102, %r653;
	cvt.u64.u32 	%rd103, %r648;
	add.s64 	%rd104, %rd102, %rd103;
	shl.b64 	%rd105, %rd104, 2;
	add.s64 	%rd106, %rd105, %rd16;
	add.s64 	%rd122, %rd106, 2048;
	add.s32 	%r656, %r653, %r648;
$L__BB19_33:
	mul.wide.u32 	%rd111, %r656, 4;
	add.s64 	%rd107, %rd16, %rd111;
	// begin inline asm
	ld.global.nc.u32 %r449, [%rd107];
	// end inline asm
	add.s32 	%r453, %r449, %r659;
	add.s64 	%rd108, %rd122, -1024;
	// begin inline asm
	ld.global.nc.u32 %r450, [%rd108];
	// end inline asm
	add.s32 	%r454, %r450, %r453;
	// begin inline asm
	ld.global.nc.u32 %r451, [%rd122];
	// end inline asm
	add.s32 	%r455, %r451, %r454;
	add.s64 	%rd110, %rd122, 1024;
	// begin inline asm
	ld.global.nc.u32 %r452, [%rd110];
	// end inline asm
	add.s32 	%r659, %r452, %r455;
	add.s32 	%r653, %r653, 1024;
	add.s64 	%rd122, %rd122, 4096;
	add.s32 	%r656, %r656, 1024;
	setp.lt.s32 	%p58, %r653, %r35;
	@%p58 bra 	$L__BB19_33;
$L__BB19_34:
	// begin inline asm
	mov.u32 %r456, %laneid;
	// end inline asm
	mov.b32 	%r459, 1;
	mov.b32 	%r480, 31;
	mov.b32 	%r481, -1;
	// begin inline asm
	shfl.sync.down.b32 %r457, %r659, %r459, %r480, %r481;
	// end inline asm
	setp.gt.s32 	%p59, %r456, 30;
	selp.b32 	%r482, 0, %r457, %p59;
	add.s32 	%r463, %r482, %r659;
	mov.b32 	%r464, 2;
	// begin inline asm
	shfl.sync.down.b32 %r462, %r463, %r464, %r480, %r481;
	// end inline asm
	setp.gt.s32 	%p60, %r456, 29;
	selp.b32 	%r483, 0, %r462, %p60;
	add.s32 	%r468, %r463, %r483;
	mov.b32 	%r469, 4;
	// begin inline asm
	shfl.sync.down.b32 %r467, %r468, %r469, %r480, %r481;
	// end inline asm
	setp.gt.s32 	%p61, %r456, 27;
	selp.b32 	%r484, 0, %r467, %p61;
	add.s32 	%r473, %r468, %r484;
	mov.b32 	%r474, 8;
	// begin inline asm
	shfl.sync.down.b32 %r472, %r473, %r474, %r480, %r481;
	// end inline asm
	setp.gt.s32 	%p62, %r456, 23;
	selp.b32 	%r485, 0, %r472, %p62;
	add.s32 	%r478, %r473, %r485;
	mov.b32 	%r479, 16;
	// begin inline asm
	shfl.sync.down.b32 %r477, %r478, %r479, %r480, %r481;
	// end inline asm
	setp.gt.s32 	%p63, %r456, 15;
	selp.b32 	%r486, 0, %r477, %p63;
	add.s32 	%r686, %r478, %r486;
	setp.ne.s32 	%p64, %r456, 0;
	@%p64 bra 	$L__BB19_36;
	shr.u32 	%r487, %r26, 3;
	and.b32  	%r488, %r487, 124;
	mov.u32 	%r489, _ZZN3cub18CUB_300001_SM_10006detail6reduce28DeviceReduceSingleTileKernelINS2_10policy_hubIiyN4cuda3std3__44plusIiEEE10Policy1000EPiSC_iS9_iiNS7_10__identityEEEvT0_T1_T2_T3_T4_T6_E12temp_storage;
	add.s32 	%r490, %r489, %r488;
	st.shared.u32 	[%r490+8], %r686;
$L__BB19_36:
	bar.sync 	0;
	setp.ne.s32 	%p65, %r26, 0;
	@%p65 bra 	$L__BB19_72;
	ld.shared.u32 	%r491, [_ZZN3cub18CUB_300001_SM_10006detail6reduce28DeviceReduceSingleTileKernelINS2_10policy_hubIiyN4cuda3std3__44plusIiEEE10Policy1000EPiSC_iS9_iiNS7_10__identityEEEvT0_T1_T2_T3_T4_T6_E12temp_storage+12];
	add.s32 	%r492, %r491, %r686;
	ld.shared.u32 	%r493, [_ZZN3cub18CUB_300001_SM_10006detail6reduce28DeviceReduceSingleTileKernelINS2_10policy_hubIiyN4cuda3std3__44plusIiEEE10Policy1000EPiSC_iS9_iiNS7_10__identityEEEvT0_T1_T2_T3_T4_T6_E12temp_storage+16];
	add.s32 	%r494, %r492, %r493;
	ld.shared.u32 	%r495, [_ZZN3cub18CUB_300001_SM_10006detail6reduce28DeviceReduceSingleTileKernelINS2_10policy_hubIiyN4cuda3std3__44plusIiEEE10Policy1000EPiSC_iS9_iiNS7_10__identityEEEvT0_T1_T2_T3_T4_T6_E12temp_storage+20];
	add.s32 	%r496, %r494, %r495;
	ld.shared.u32 	%r497, [_ZZN3cub18CUB_300001_SM_10006detail6reduce28DeviceReduceSingleTileKernelINS2_10policy_hubIiyN4cuda3std3__44plusIiEEE10Policy1000EPiSC_iS9_iiNS7_10__identityEEEvT0_T1_T2_T3_T4_T6_E12temp_storage+24];
	add.s32 	%r498, %r496, %r497;
	ld.shared.u32 	%r499, [_ZZN3cub18CUB_300001_SM_10006detail6reduce28DeviceReduceSingleTileKernelINS2_10policy_hubIiyN4cuda3std3__44plusIiEEE10Policy1000EPiSC_iS9_iiNS7_10__identityEEEvT0_T1_T2_T3_T4_T6_E12temp_storage+28];
	add.s32 	%r500, %r498, %r499;
	ld.shared.u32 	%r501, [_ZZN3cub18CUB_300001_SM_10006detail6reduce28DeviceReduceSingleTileKernelINS2_10policy_hubIiyN4cuda3std3__44plusIiEEE10Policy1000EPiSC_iS9_iiNS7_10__identityEEEvT0_T1_T2_T3_T4_T6_E12temp_storage+32];
	add.s32 	%r502, %r500, %r501;
	ld.shared.u32 	%r503, [_ZZN3cub18CUB_300001_SM_10006detail6reduce28DeviceReduceSingleTileKernelINS2_10policy_hubIiyN4cuda3std3__44plusIiEEE10Policy1000EPiSC_iS9_iiNS7_10__identityEEEvT0_T1_T2_T3_T4_T6_E12temp_storage+36];
	add.s32 	%r686, %r502, %r503;
	bra.uni 	$L__BB19_72;
$L__BB19_38:
	setp.gt.s32 	%p3, %r120, 4095;
	@%p3 bra 	$L__BB19_56;
	mov.u32 	%r60, %tid.x;
	setp.ge.s32 	%p20, %r60, %r120;
	mov.b32 	%r670, 0;
	mov.u32 	%r665, %r60;
	@%p20 bra 	$L__BB19_41;
	mul.wide.u32 	%rd66, %r60, 4;
	add.s64 	%rd65, %rd16, %rd66;
	// begin inline asm
	ld.global.nc.u32 %r670, [%rd65];
	// end inline asm
	add.s32 	%r665, %r60, 256;
$L__BB19_41:
	setp.ge.s32 	%p21, %r665, %r120;
	@%p21 bra 	$L__BB19_47;
	not.b32 	%r252, %r665;
	add.s32 	%r65, %r120, %r252;
	and.b32  	%r253, %r65, 768;
	setp.eq.s32 	%p22, %r253, 768;
	@%p22 bra 	$L__BB19_45;
	mul.wide.u32 	%rd67, %r665, 4;
	add.s64 	%rd123, %rd16, %rd67;
	shr.u32 	%r254, %r65, 8;
	add.s32 	%r255, %r254, 1;
	and.b32  	%r256, %r255, 3;
	neg.s32 	%r662, %r256;
$L__BB19_44:
	.pragma "nounroll";
	// begin inline asm
	ld.global.nc.u32 %r257, [%rd123];
	// end inline asm
	add.s32 	%r670, %r257, %r670;
	add.s32 	%r665, %r665, 256;
	add.s64 	%rd123, %rd123, 1024;
	add.s32 	%r662, %r662, 1;
	setp.ne.s32 	%p23, %r662, 0;
	@%p23 bra 	$L__BB19_44;
$L__BB19_45:
	setp.lt.u32 	%p24, %r65, 768;
	@%p24 bra 	$L__BB19_47;
$L__BB19_46:
	mul.wide.s32 	%rd73, %r665, 4;
	add.s64 	%rd69, %rd16, %rd73;
	// begin inline asm
	ld.global.nc.u32 %r258, [%rd69];
	// end inline asm
	add.s32 	%r262, %r258, %r670;
	add.s64 	%rd70, %rd69, 1024;
	// begin inline asm
	ld.global.nc.u32 %r259, [%rd70];
	// end inline asm
	add.s32 	%r263, %r259, %r262;
	add.s64 	%rd71, %rd69, 2048;
	// begin inline asm
	ld.global.nc.u32 %r260, [%rd71];
	// end inline asm
	add.s32 	%r264, %r260, %r263;
	add.s64 	%rd72, %rd69, 3072;
	// begin inline asm
	ld.global.nc.u32 %r261, [%rd72];
	// end inline asm
	add.s32 	%r670, %r261, %r264;
	add.s32 	%r665, %r665, 1024;
	setp.lt.s32 	%p25, %r665, %r120;
	@%p25 bra 	$L__BB19_46;
$L__BB19_47:
	setp.lt.s32 	%p26, %r120, 256;
	@%p26 bra 	$L__BB19_52;
	// begin inline asm
	mov.u32 %r328, %laneid;
	// end inline asm
	mov.b32 	%r331, 1;
	mov.b32 	%r352, 31;
	mov.b32 	%r353, -1;
	// begin inline asm
	shfl.sync.down.b32 %r329, %r670, %r331, %r352, %r353;
	// end inline asm
	setp.gt.s32 	%p42, %r328, 30;
	selp.b32 	%r354, 0, %r329, %p42;
	add.s32 	%r335, %r354, %r670;
	mov.b32 	%r336, 2;
	// begin inline asm
	shfl.sync.down.b32 %r334, %r335, %r336, %r352, %r353;
	// end inline asm
	setp.gt.s32 	%p43, %r328, 29;
	selp.b32 	%r355, 0, %r334, %p43;
	add.s32 	%r340, %r335, %r355;
	mov.b32 	%r341, 4;
	// begin inline asm
	shfl.sync.down.b32 %r339, %r340, %r341, %r352, %r353;
	// end inline asm
	setp.gt.s32 	%p44, %r328, 27;
	selp.b32 	%r356, 0, %r339, %p44;
	add.s32 	%r345, %r340, %r356;
	mov.b32 	%r346, 8;
	// begin inline asm
	shfl.sync.down.b32 %r344, %r345, %r346, %r352, %r353;
	// end inline asm
	setp.gt.s32 	%p45, %r328, 23;
	selp.b32 	%r357, 0, %r344, %p45;
	add.s32 	%r350, %r345, %r357;
	mov.b32 	%r351, 16;
	// begin inline asm
	shfl.sync.down.b32 %r349, %r350, %r351, %r352, %r353;
	// end inline asm
	setp.gt.s32 	%p46, %r328, 15;
	selp.b32 	%r358, 0, %r349, %p46;
	add.s32 	%r686, %r350, %r358;
	setp.ne.s32 	%p47, %r328, 0;
	@%p47 bra 	$L__BB19_50;
	shr.u32 	%r359, %r60, 3;
	and.b32  	%r360, %r359, 124;
	mov.u32 	%r361, _ZZN3cub18CUB_300001_SM_10006detail6reduce28DeviceReduceSingleTileKernelINS2_10policy_hubIiyN4cuda3std3__44plusIiEEE10Policy1000EPiSC_iS9_iiNS7_10__identityEEEvT0_T1_T2_T3_T4_T6_E12temp_storage;
	add.s32 	%r362, %r361, %r360;
	st.shared.u32 	[%r362+8], %r686;
$L__BB19_50:
	bar.sync 	0;
	setp.ne.s32 	%p48, %r60, 0;
	@%p48 bra 	$L__BB19_72;
	ld.shared.u32 	%r363, [_ZZN3cub18CUB_300001_SM_10006detail6reduce28DeviceReduceSingleTileKernelINS2_10policy_hubIiyN4cuda3std3__44plusIiEEE10Policy1000EPiSC_iS9_iiNS7_10__identityEEEvT0_T1_T2_T3_T4_T6_E12temp_storage+12];
	add.s32 	%r364, %r363, %r686;
	ld.shared.u32 	%r365, [_ZZN3cub18CUB_300001_SM_10006detail6reduce28DeviceReduceSingleTileKernelINS2_10policy_hubIiyN4cuda3std3__44plusIiEEE10Policy1000EPiSC_iS9_iiNS7_10__identityEEEvT0_T1_T2_T3_T4_T6_E12temp_storage+16];
	add.s32 	%r366, %r364, %r365;
	ld.shared.u32 	%r367, [_ZZN3cub18CUB_300001_SM_10006detail6reduce28DeviceReduceSingleTileKernelINS2_10policy_hubIiyN4cuda3std3__44plusIiEEE10Policy1000EPiSC_iS9_iiNS7_10__identityEEEvT0_T1_T2_T3_T4_T6_E12temp_storage+20];
	add.s32 	%r368, %r366, %r367;
	ld.shared.u32 	%r369, [_ZZN3cub18CUB_300001_SM_10006detail6reduce28DeviceReduceSingleTileKernelINS2_10policy_hubIiyN4cuda3std3__44plusIiEEE10Policy1000EPiSC_iS9_iiNS7_10__identityEEEvT0_T1_T2_T3_T4_T6_E12temp_storage+24];
	add.s32 	%r370, %r368, %r369;
	ld.shared.u32 	%r371, [_ZZN3cub18CUB_300001_SM_10006detail6reduce28DeviceReduceSingleTileKernelINS2_10policy_hubIiyN4cuda3std3__44plusIiEEE10Policy1000EPiSC_iS9_iiNS7_10__identityEEEvT0_T1_T2_T3_T4_T6_E12temp_storage+28];
	add.s32 	%r372, %r370, %r371;
	ld.shared.u32 	%r373, [_ZZN3cub18CUB_300001_SM_10006detail6reduce28DeviceReduceSingleTileKernelINS2_10policy_hubIiyN4cuda3std3__44plusIiEEE10Policy1000EPiSC_iS9_iiNS7_10__identityEEEvT0_T1_T2_T3_T4_T6_E12temp_storage+32];
	add.s32 	%r374, %r372, %r373;
	ld.shared.u32 	%r375, [_ZZN3cub18CUB_300001_SM_10006detail6reduce28DeviceReduceSingleTileKernelINS2_10policy_hubIiyN4cuda3std3__44plusIiEEE10Policy1000EPiSC_iS9_iiNS7_10__identityEEEvT0_T1_T2_T3_T4_T6_E12temp_storage+36];
	add.s32 	%r686, %r374, %r375;
	bra.uni 	$L__BB19_72;
$L__BB19_52:
	// begin inline asm
	mov.u32 %r265, %laneid;
	// end inline asm
	and.b32  	%r291, %r60, 992;
	add.s32 	%r292, %r291, 32;
	setp.gt.s32 	%p27, %r292, %r120;
	not.b32 	%r293, %r291;
	add.s32 	%r294, %r120, %r293;
	selp.b32 	%r289, %r294, 31, %p27;
	mov.b32 	%r268, 1;
	mov.b32 	%r290, -1;
	// begin inline asm
	shfl.sync.down.b32 %r266, %r670, %r268, %r289, %r290;
	// end inline asm
	setp.lt.s32 	%p28, %r265, %r289;
	selp.b32 	%r295, %r266, 0, %p28;
	add.s32 	%r272, %r295, %r670;
	mov.b32 	%r273, 2;
	// begin inline asm
	shfl.sync.down.b32 %r271, %r272, %r273, %r289, %r290;
	// end inline asm
	add.s32 	%r296, %r265, 2;
	setp.gt.s32 	%p29, %r296, %r289;
	selp.b32 	%r297, 0, %r271, %p29;
	add.s32 	%r277, %r272, %r297;
	mov.b32 	%r278, 4;
	// begin inline asm
	shfl.sync.down.b32 %r276, %r277, %r278, %r289, %r290;
	// end inline asm
	add.s32 	%r298, %r265, 4;
	setp.gt.s32 	%p30, %r298, %r289;
	selp.b32 	%r299, 0, %r276, %p30;
	add.s32 	%r282, %r277, %r299;
	mov.b32 	%r283, 8;
	// begin inline asm
	shfl.sync.down.b32 %r281, %r282, %r283, %r289, %r290;
	// end inline asm
	add.s32 	%r300, %r265, 8;
	setp.gt.s32 	%p31, %r300, %r289;
	selp.b32 	%r301, 0, %r281, %p31;
	add.s32 	%r287, %r282, %r301;
	mov.b32 	%r288, 16;
	// begin inline asm
	shfl.sync.down.b32 %r286, %r287, %r288, %r289, %r290;
	// end inline asm
	add.s32 	%r302, %r265, 16;
	setp.gt.s32 	%p32, %r302, %r289;
	selp.b32 	%r303, 0, %r286, %p32;
	add.s32 	%r686, %r287, %r303;
	setp.ne.s32 	%p33, %r265, 0;
	@%p33 bra 	$L__BB19_54;
	shr.u32 	%r304, %r60, 3;
	and.b32  	%r305, %r304, 124;
	mov.u32 	%r306, _ZZN3cub18CUB_300001_SM_10006detail6reduce28DeviceReduceSingleTileKernelINS2_10policy_hubIiyN4cuda3std3__44plusIiEEE10Policy1000EPiSC_iS9_iiNS7_10__identityEEEvT0_T1_T2_T3_T4_T6_E12temp_storage;
	add.s32 	%r307, %r306, %r305;
	st.shared.u32 	[%r307+8], %r686;
$L__BB19_54:
	bar.sync 	0;
	setp.ne.s32 	%p34, %r60, 0;
	@%p34 bra 	$L__BB19_72;
	setp.gt.s32 	%p35, %r120, 32;
	ld.shared.u32 	%r308, [_ZZN3cub18CUB_300001_SM_10006detail6reduce28DeviceReduceSingleTileKernelINS2_10policy_hubIiyN4cuda3std3__44plusIiEEE10Policy1000EPiSC_iS9_iiNS7_10__identityEEEvT0_T1_T2_T3_T4_T6_E12temp_storage+12];
	selp.b32 	%r309, %r308, 0, %p35;
	add.s32 	%r310, %r309, %r686;
	setp.gt.s32 	%p36, %r120, 64;
	ld.shared.u32 	%r311, [_ZZN3cub18CUB_300001_SM_10006detail6reduce28DeviceReduceSingleTileKernelINS2_10policy_hubIiyN4cuda3std3__44plusIiEEE10Policy1000EPiSC_iS9_iiNS7_10__identityEEEvT0_T1_T2_T3_T4_T6_E12temp_storage+16];
	selp.b32 	%r312, %r311, 0, %p36;
	add.s32 	%r313, %r310, %r312;
	setp.gt.s32 	%p37, %r120, 96;
	ld.shared.u32 	%r314, [_ZZN3cub18CUB_300001_SM_10006detail6reduce28DeviceReduceSingleTileKernelINS2_10policy_hubIiyN4cuda3std3__44plusIiEEE10Policy1000EPiSC_iS9_iiNS7_10__identityEEEvT0_T1_T2_T3_T4_T6_E12temp_storage+20];
	selp.b32 	%r315, %r314, 0, %p37;
	add.s32 	%r316, %r313, %r315;
	setp.gt.s32 	%p38, %r120, 128;
	ld.shared.u32 	%r317, [_ZZN3cub18CUB_300001_SM_10006detail6reduce28DeviceReduceSingleTileKernelINS2_10policy_hubIiyN4cuda3std3__44plusIiEEE10Policy1000EPiSC_iS9_iiNS7_10__identityEEEvT0_T1_T2_T3_T4_T6_E12temp_storage+24];
	selp.b32 	%r318, %r317, 0, %p38;
	add.s32 	%r319, %r316, %r318;
	setp.gt.s32 	%p39, %r120, 160;
	ld.shared.u32 	%r320, [_ZZN3cub18CUB_300001_SM_10006detail6reduce28DeviceReduceSingleTileKernelINS2_10policy_hubIiyN4cuda3std3__44plusIiEEE10Policy1000EPiSC_iS9_iiNS7_10__identityEEEvT0_T1_T2_T3_T4_T6_E12temp_storage+28];
	selp.b32 	%r321, %r320, 0, %p39;
	add.s32 	%r322, %r319, %r321;
	setp.gt.s32 	%p40, %r120, 192;
	ld.shared.u32 	%r323, [_ZZN3cub18CUB_300001_SM_10006detail6reduce28DeviceReduceSingleTileKernelINS2_10policy_hubIiyN4cuda3std3__44plusIiEEE10Policy1000EPiSC_iS9_iiNS7_10__identityEEEvT0_T1_T2_T3_T4_T6_E12temp_storage+32];
	selp.b32 	%r324, %r323, 0, %p40;
	add.s32 	%r325, %r322, %r324;
	setp.gt.s32 	%p41, %r120, 224;
	ld.shared.u32 	%r326, [_ZZN3cub18CUB_300001_SM_10006detail6reduce28DeviceReduceSingleTileKernelINS2_10policy_hubIiyN4cuda3std3__44plusIiEEE10Policy1000EPiSC_iS9_iiNS7_10__identityEEEvT0_T1_T2_T3_T4_T6_E12temp_storage+36];
	selp.b32 	%r327, %r326, 0, %p41;
	add.s32 	%r686, %r325, %r327;
	bra.uni 	$L__BB19_72;
$L__BB19_56:
	mov.u32 	%r85, %tid.x;
	mul.wide.u32 	%rd35, %r85, 4;
	add.s64 	%rd19, %rd16, %rd35;
	// begin inline asm
	ld.global.nc.u32 %r122, [%rd19];
	// end inline asm
	add.s64 	%rd20, %rd19, 1024;
	// begin inline asm
	ld.global.nc.u32 %r123, [%rd20];
	// end inline asm
	add.s64 	%rd21, %rd19, 2048;
	// begin inline asm
	ld.global.nc.u32 %r124, [%rd21];
	// end inline asm
	add.s64 	%rd22, %rd19, 3072;
	// begin inline asm
	ld.global.nc.u32 %r125, [%rd22];
	// end inline asm
	add.s64 	%rd23, %rd19, 4096;
	// begin inline asm
	ld.global.nc.u32 %r126, [%rd23];
	// end inline asm
	add.s64 	%rd24, %rd19, 5120;
	// begin inline asm
	ld.global.nc.u32 %r127, [%rd24];
	// end inline asm
	add.s64 	%rd25, %rd19, 6144;
	// begin inline asm
	ld.global.nc.u32 %r128, [%rd25];
	// end inline asm
	add.s64 	%rd26, %rd19, 7168;
	// begin inline asm
	ld.global.nc.u32 %r129, [%rd26];
	// end inline asm
	add.s64 	%rd27, %rd19, 8192;
	// begin inline asm
	ld.global.nc.u32 %r130, [%rd27];
	// end inline asm
	add.s64 	%rd28, %rd19, 9216;
	// begin inline asm
	ld.global.nc.u32 %r131, [%rd28];
	// end inline asm
	add.s64 	%rd29, %rd19, 10240;
	// begin inline asm
	ld.global.nc.u32 %r132, [%rd29];
	// end inline asm
	add.s64 	%rd30, %rd19, 11264;
	// begin inline asm
	ld.global.nc.u32 %r133, [%rd30];
	// end inline asm
	add.s64 	%rd31, %rd19, 12288;
	// begin inline asm
	ld.global.nc.u32 %r134, [%rd31];
	// end inline asm
	add.s64 	%rd32, %rd19, 13312;
	// begin inline asm
	ld.global.nc.u32 %r135, [%rd32];
	// end inline asm
	add.s64 	%rd33, %rd19, 14336;
	// begin inline asm
	ld.global.nc.u32 %r136, [%rd33];
	// end inline asm
	add.s64 	%rd34, %rd19, 15360;
	// begin inline asm
	ld.global.nc.u32 %r137, [%rd34];
	// end inline asm
	add.s32 	%r139, %r123, %r122;
	add.s32 	%r140, %r124, %r139;
	add.s32 	%r141, %r125, %r140;
	add.s32 	%r142, %r126, %r141;
	add.s32 	%r143, %r127, %r142;
	add.s32 	%r144, %r128, %r143;
	add.s32 	%r145, %r129, %r144;
	add.s32 	%r146, %r130, %r145;
	add.s32 	%r147, %r131, %r146;
	add.s32 	%r148, %r132, %r147;
	add.s32 	%r149, %r133, %r148;
	add.s32 	%r150, %r134, %r149;
	add.s32 	%r151, %r135, %r150;
	add.s32 	%r152, %r136, %r151;
	add.s32 	%r685, %r137, %r152;
	setp.lt.u32 	%p4, %r120, 8192;
	mov.b32 	%r674, 4096;
	@%p4 bra 	$L__BB19_60;
	add.s32 	%r87, %r120, -4096;
	mov.b32 	%r674, 4096;
$L__BB19_58:
	mul.wide.s32 	%rd52, %r674, 4;
	add.s64 	%rd36, %rd19, %rd52;
	// begin inline asm
	ld.global.nc.u32 %r154, [%rd36];
	// end inline asm
	add.s64 	%rd37, %rd36, 1024;
	// begin inline asm
	ld.global.nc.u32 %r155, [%rd37];
	// end inline asm
	add.s64 	%rd38, %rd36, 2048;
	// begin inline asm
	ld.global.nc.u32 %r156, [%rd38];
	// end inline asm
	add.s64 	%rd39, %rd36, 3072;
	// begin inline asm
	ld.global.nc.u32 %r157, [%rd39];
	// end inline asm
	add.s64 	%rd40, %rd36, 4096;
	// begin inline asm
	ld.global.nc.u32 %r158, [%rd40];
	// end inline asm
	add.s64 	%rd41, %rd36, 5120;
	// begin inline asm
	ld.global.nc.u32 %r159, [%rd41];
	// end inline asm
	add.s64 	%rd42, %rd36, 6144;
	// begin inline asm
	ld.global.nc.u32 %r160, [%rd42];
	// end inline asm
	add.s64 	%rd43, %rd36, 7168;
	// begin inline asm
	ld.global.nc.u32 %r161, [%rd43];
	// end inline asm
	add.s64 	%rd44, %rd36, 8192;
	// begin inline asm
	ld.global.nc.u32 %r162, [%rd44];
	// end inline asm
	add.s64 	%rd45, %rd36, 9216;
	// begin inline asm
	ld.global.nc.u32 %r163, [%rd45];
	// end inline asm
	add.s64 	%rd46, %rd36, 10240;
	// begin inline asm
	ld.global.nc.u32 %r164, [%rd46];
	// end inline asm
	add.s64 	%rd47, %rd36, 11264;
	// begin inline asm
	ld.global.nc.u32 %r165, [%rd47];
	// end inline asm
	add.s64 	%rd48, %rd36, 12288;
	// begin inline asm
	ld.global.nc.u32 %r166, [%rd48];
	// end inline asm
	add.s64 	%rd49, %rd36, 13312;
	// begin inline asm
	ld.global.nc.u32 %r167, [%rd49];
	// end inline asm
	add.s64 	%rd50, %rd36, 14336;
	// begin inline asm
	ld.global.nc.u32 %r168, [%rd50];
	// end inline asm
	add.s64 	%rd51, %rd36, 15360;
	// begin inline asm
	ld.global.nc.u32 %r169, [%rd51];
	// end inline asm
	add.s32 	%r170, %r154, %r685;
	add.s32 	%r171, %r155, %r170;
	add.s32 	%r172, %r156, %r171;
	add.s32 	%r173, %r157, %r172;
	add.s32 	%r174, %r158, %r173;
	add.s32 	%r175, %r159, %r174;
	add.s32 	%r176, %r160, %r175;
	add.s32 	%r177, %r161, %r176;
	add.s32 	%r178, %r162, %r177;
	add.s32 	%r179, %r163, %r178;
	add.s32 	%r180, %r164, %r179;
	add.s32 	%r181, %r165, %r180;
	add.s32 	%r182, %r166, %r181;
	add.s32 	%r183, %r167, %r182;
	add.s32 	%r184, %r168, %r183;
	add.s32 	%r685, %r169, %r184;
	sub.s32 	%r185, %r120, %r674;
	setp.lt.s32 	%p5, %r185, 4096;
	@%p5 bra 	$L__BB19_68;
	add.s32 	%r674, %r674, 4096;
	setp.le.s32 	%p6, %r674, %r87;
	@%p6 bra 	$L__BB19_58;
$L__BB19_60:
	setp.le.s32 	%p7, %r120, %r674;
	@%p7 bra 	$L__BB19_68;
	sub.s32 	%r94, %r120, %r674;
	setp.ge.s32 	%p8, %r85, %r94;
	@%p8 bra 	$L__BB19_68;
	not.b32 	%r187, %r85;
	add.s32 	%r188, %r120, %r187;
	sub.s32 	%r95, %r188, %r674;
	and.b32  	%r189, %r95, 768;
	setp.eq.s32 	%p9, %r189, 768;
	mov.u32 	%r679, %r85;
	@%p9 bra 	$L__BB19_65;
	add.s32 	%r676, %r85, %r674;
	shr.u32 	%r190, %r95, 8;
	add.s32 	%r191, %r190, 1;
	and.b32  	%r192, %r191, 3;
	neg.s32 	%r675, %r192;
	mov.u32 	%r679, %r85;
$L__BB19_64:
	.pragma "nounroll";
	mul.wide.u32 	%rd54, %r676, 4;
	add.s64 	%rd53, %rd16, %rd54;
	// begin inline asm
	ld.global.nc.u32 %r193, [%rd53];
	// end inline asm
	add.s32 	%r685, %r193, %r685;
	add.s32 	%r679, %r679, 256;
	add.s32 	%r676, %r676, 256;
	add.s32 	%r675, %r675, 1;
	setp.ne.s32 	%p10, %r675, 0;
	@%p10 bra 	$L__BB19_64;
$L__BB19_65:
	setp.lt.u32 	%p11, %r95, 768;
	@%p11 bra 	$L__BB19_68;
	cvt.u64.u32 	%rd55, %r679;
	cvt.u64.u32 	%rd56, %r674;
	add.s64 	%rd57, %rd55, %rd56;
	shl.b64 	%rd58, %rd57, 2;
	add.s64 	%rd59, %rd58, %rd16;
	add.s64 	%rd124, %rd59, 2048;
	add.s32 	%r682, %r679, %r674;
$L__BB19_67:
	mul.wide.u32 	%rd64, %r682, 4;
	add.s64 	%rd60, %rd16, %rd64;
	// begin inline asm
	ld.global.nc.u32 %r194, [%rd60];
	// end inline asm
	add.s32 	%r198, %r194, %r685;
	add.s64 	%rd61, %rd124, -1024;
	// begin inline asm
	ld.global.nc.u32 %r195, [%rd61];
	// end inline asm
	add.s32 	%r199, %r195, %r198;
	// begin inline asm
	ld.global.nc.u32 %r196, [%rd124];
	// end inline asm
	add.s32 	%r200, %r196, %r199;
	add.s64 	%rd63, %rd124, 1024;
	// begin inline asm
	ld.global.nc.u32 %r197, [%rd63];
	// end inline asm
	add.s32 	%r685, %r197, %r200;
	add.s32 	%r679, %r679, 1024;
	add.s64 	%rd124, %rd124, 4096;
	add.s32 	%r682, %r682, 1024;
	setp.lt.s32 	%p12, %r679, %r94;
	@%p12 bra 	$L__BB19_67;
$L__BB19_68:
	// begin inline asm
	mov.u32 %r201, %laneid;
	// end inline asm
	mov.b32 	%r204, 1;
	mov.b32 	%r225, 31;
	mov.b32 	%r226, -1;
	// begin inline asm
	shfl.sync.down.b32 %r202, %r685, %r204, %r225, %r226;
	// end inline asm
	setp.gt.s32 	%p13, %r201, 30;
	selp.b32 	%r227, 0, %r202, %p13;
	add.s32 	%r208, %r227, %r685;
	mov.b32 	%r209, 2;
	// begin inline asm
	shfl.sync.down.b32 %r207, %r208, %r209, %r225, %r226;
	// end inline asm
	setp.gt.s32 	%p14, %r201, 29;
	selp.b32 	%r228, 0, %r207, %p14;
	add.s32 	%r213, %r208, %r228;
	mov.b32 	%r214, 4;
	// begin inline asm
	shfl.sync.down.b32 %r212, %r213, %r214, %r225, %r226;
	// end inline asm
	setp.gt.s32 	%p15, %r201, 27;
	selp.b32 	%r229, 0, %r212, %p15;
	add.s32 	%r218, %r213, %r229;
	mov.b32 	%r219, 8;
	// begin inline asm
	shfl.sync.down.b32 %r217, %r218, %r219, %r225, %r226;
	// end inline asm
	setp.gt.s32 	%p16, %r201, 23;
	selp.b32 	%r230, 0, %r217, %p16;
	add.s32 	%r223, %r218, %r230;
	mov.b32 	%r224, 16;
	// begin inline asm
	shfl.sync.down.b32 %r222, %r223, %r224, %r225, %r226;
	// end inline asm
	setp.gt.s32 	%p17, %r201, 15;
	selp.b32 	%r231, 0, %r222, %p17;
	add.s32 	%r686, %r223, %r231;
	setp.ne.s32 	%p18, %r201, 0;
	@%p18 bra 	$L__BB19_70;
	shr.u32 	%r232, %r85, 3;
	and.b32  	%r233, %r232, 124;
	mov.u32 	%r234, _ZZN3cub18CUB_300001_SM_10006detail6reduce28DeviceReduceSingleTileKernelINS2_10policy_hubIiyN4cuda3std3__44plusIiEEE10Policy1000EPiSC_iS9_iiNS7_10__identityEEEvT0_T1_T2_T3_T4_T6_E12temp_storage;
	add.s32 	%r235, %r234, %r233;
	st.shared.u32 	[%r235+8], %r686;
$L__BB19_70:
	bar.sync 	0;
	setp.ne.s32 	%p19, %r85, 0;
	@%p19 bra 	$L__BB19_72;
	ld.shared.u32 	%r236, [_ZZN3cub18CUB_300001_SM_10006detail6reduce28DeviceReduceSingleTileKernelINS2_10policy_hubIiyN4cuda3std3__44plusIiEEE10Policy1000EPiSC_iS9_iiNS7_10__identityEEEvT0_T1_T2_T3_T4_T6_E12temp_storage+12];
	add.s32 	%r237, %r236, %r686;
	ld.shared.u32 	%r238, [_ZZN3cub18CUB_300001_SM_10006detail6reduce28DeviceReduceSingleTileKernelINS2_10policy_hubIiyN4cuda3std3__44plusIiEEE10Policy1000EPiSC_iS9_iiNS7_10__identityEEEvT0_T1_T2_T3_T4_T6_E12temp_storage+16];
	add.s32 	%r239, %r237, %r238;
	ld.shared.u32 	%r240, [_ZZN3cub18CUB_300001_SM_10006detail6reduce28DeviceReduceSingleTileKernelINS2_10policy_hubIiyN4cuda3std3__44plusIiEEE10Policy1000EPiSC_iS9_iiNS7_10__identityEEEvT0_T1_T2_T3_T4_T6_E12temp_storage+20];
	add.s32 	%r241, %r239, %r240;
	ld.shared.u32 	%r242, [_ZZN3cub18CUB_300001_SM_10006detail6reduce28DeviceReduceSingleTileKernelINS2_10policy_hubIiyN4cuda3std3__44plusIiEEE10Policy1000EPiSC_iS9_iiNS7_10__identityEEEvT0_T1_T2_T3_T4_T6_E12temp_storage+24];
	add.s32 	%r243, %r241, %r242;
	ld.shared.u32 	%r244, [_ZZN3cub18CUB_300001_SM_10006detail6reduce28DeviceReduceSingleTileKernelINS2_10policy_hubIiyN4cuda3std3__44plusIiEEE10Policy1000EPiSC_iS9_iiNS7_10__identityEEEvT0_T1_T2_T3_T4_T6_E12temp_storage+28];
	add.s32 	%r245, %r243, %r244;
	ld.shared.u32 	%r246, [_ZZN3cub18CUB_300001_SM_10006detail6reduce28DeviceReduceSingleTileKernelINS2_10policy_hubIiyN4cuda3std3__44plusIiEEE10Policy1000EPiSC_iS9_iiNS7_10__identityEEEvT0_T1_T2_T3_T4_T6_E12temp_storage+32];
	add.s32 	%r247, %r245, %r246;
	ld.shared.u32 	%r248, [_ZZN3cub18CUB_300001_SM_10006detail6reduce28DeviceReduceSingleTileKernelINS2_10policy_hubIiyN4cuda3std3__44plusIiEEE10Policy1000EPiSC_iS9_iiNS7_10__identityEEEvT0_T1_T2_T3_T4_T6_E12temp_storage+36];
	add.s32 	%r686, %r247, %r248;
$L__BB19_72:
	mov.u32 	%r631, %tid.x;
	setp.ne.s32 	%p95, %r631, 0;
	@%p95 bra 	$L__BB19_74;
	add.s32 	%r632, %r686, %r121;
	st.global.u32 	[%rd1], %r632;
$L__BB19_74:
	ret;

}
	// .globl	_ZN3cub18CUB_300001_SM_10006detail8for_each13static_kernelINS2_12policy_hub_t12policy_500_tEmN6thrust24THRUST_300001_SM_1000_NS8cuda_cub20__uninitialized_fill7functorINS7_10device_ptrIiEEiEEEEvT0_T1_
.visible .entry _ZN3cub18CUB_300001_SM_10006detail8for_each13static_kernelINS2_12policy_hub_t12policy_500_tEmN6thrust24THRUST_300001_SM_1000_NS8cuda_cub20__uninitialized_fill7functorINS7_10device_ptrIiEEiEEEEvT0_T1_(
	.param .u64 _ZN3cub18CUB_300001_SM_10006detail8for_each13static_kernelINS2_12policy_hub_t12policy_500_tEmN6thrust24THRUST_300001_SM_1000_NS8cuda_cub20__uninitialized_fill7functorINS7_10device_ptrIiEEiEEEEvT0_T1__param_0,
	.param .align 8 .b8 _ZN3cub18CUB_300001_SM_10006detail8for_each13static_kernelINS2_12policy_hub_t12policy_500_tEmN6thrust24THRUST_300001_SM_1000_NS8cuda_cub20__uninitialized_fill7functorINS7_10device_ptrIiEEiEEEEvT0_T1__param_1[16]
)
.maxntid 256
{
	.reg .pred 	%p<4>;
	.reg .b16 	%rs<5>;
	.reg .b32 	%r<12>;
	.reg .b64 	%rd<16>;

	ld.param.u32 	%r3, [_ZN3cub18CUB_300001_SM_10006detail8for_each13static_kernelINS2_12policy_hub_t12policy_500_tEmN6thrust24THRUST_300001_SM_1000_NS8cuda_cub20__uninitialized_fill7functorINS7_10device_ptrIiEEiEEEEvT0_T1__param_1+8];
	ld.param.u64 	%rd4, [_ZN3cub18CUB_300001_SM_10006detail8for_each13static_kernelINS2_12policy_hub_t12policy_500_tEmN6thrust24THRUST_300001_SM_1000_NS8cuda_cub20__uninitialized_fill7functorINS7_10device_ptrIiEEiEEEEvT0_T1__param_1];
	ld.param.u64 	%rd5, [_ZN3cub18CUB_300001_SM_10006detail8for_each13static_kernelINS2_12policy_hub_t12policy_500_tEmN6thrust24THRUST_300001_SM_1000_NS8cuda_cub20__uninitialized_fill7functorINS7_10device_ptrIiEEiEEEEvT0_T1__param_0];
	mov.u32 	%r9, %ctaid.x;
	mul.wide.u32 	%rd1, %r9, 512;
	sub.s64 	%rd2, %rd5, %rd1;
	setp.lt.u64 	%p1, %rd2, 512;
	@%p1 bra 	$L__BB20_2;
	mov.u32 	%r11, %tid.x;
	cvta.to.global.u64 	%rd11, %rd4;
	cvt.u64.u32 	%rd12, %r11;
	add.s64 	%rd13, %rd1, %rd12;
	shl.b64 	%rd14, %rd13, 2;
	add.s64 	%rd15, %rd11, %rd14;
	st.global.u32 	[%rd15], %r3;
	st.global.u32 	[%rd15+1024], %r3;
	bra.uni 	$L__BB20_6;
$L__BB20_2:
	cvta.to.global.u64 	%rd6, %rd4;
	mov.u32 	%r2, %tid.x;
	cvt.u64.u32 	%rd7, %r2;
	setp.le.u64 	%p2, %rd2, %rd7;
	add.s64 	%rd8, %rd1, %rd7;
	shl.b64 	%rd9, %rd8, 2;
	add.s64 	%rd3, %rd6, %rd9;
	@%p2 bra 	$L__BB20_4;
	st.global.u32 	[%rd3], %r3;
$L__BB20_4:
	add.s32 	%r10, %r2, 256;
	cvt.u64.u32 	%rd10, %r10;
	setp.le.u64 	%p3, %rd2, %rd10;
	@%p3 bra 	$L__BB20_6;
	st.global.u32 	[%rd3+1024], %r3;
$L__BB20_6:
	ret;

}
	// .globl	_ZN3cub18CUB_300001_SM_10006detail8for_each13static_kernelINS2_12policy_hub_t12policy_500_tEmN6thrust24THRUST_300001_SM_1000_NS8cuda_cub20__uninitialized_fill7functorINS7_10device_ptrIfEEfEEEEvT0_T1_
.visible .entry _ZN3cub18CUB_300001_SM_10006detail8for_each13static_kernelINS2_12policy_hub_t12policy_500_tEmN6thrust24THRUST_300001_SM_1000_NS8cuda_cub20__uninitialized_fill7functorINS7_10device_ptrIfEEfEEEEvT0_T1_(
	.param .u64 _ZN3cub18CUB_300001_SM_10006detail8for_each13static_kernelINS2_12policy_hub_t12policy_500_tEmN6thrust24THRUST_300001_SM_1000_NS8cuda_cub20__uninitialized_fill7functorINS7_10device_ptrIfEEfEEEEvT0_T1__param_0,
	.param .align 8 .b8 _ZN3cub18CUB_300001_SM_10006detail8for_each13static_kernelINS2_12policy_hub_t12policy_500_tEmN6thrust24THRUST_300001_SM_1000_NS8cuda_cub20__uninitialized_fill7functorINS7_10device_ptrIfEEfEEEEvT0_T1__param_1[16]
)
.maxntid 256
{
	.reg .pred 	%p<4>;
	.reg .b16 	%rs<5>;
	.reg .b32 	%r<10>;
	.reg .b32 	%f<3>;
	.reg .b64 	%rd<16>;

	ld.param.f32 	%f2, [_ZN3cub18CUB_300001_SM_10006detail8for_each13static_kernelINS2_12policy_hub_t12policy_500_tEmN6thrust24THRUST_300001_SM_1000_NS8cuda_cub20__uninitialized_fill7functorINS7_10device_ptrIfEEfEEEEvT0_T1__param_1+8];
	ld.param.u64 	%rd4, [_ZN3cub18CUB_300001_SM_10006detail8for_each13static_kernelINS2_12policy_hub_t12policy_500_tEmN6thrust24THRUST_300001_SM_1000_NS8cuda_cub20__uninitialized_fill7functorINS7_10device_ptrIfEEfEEEEvT0_T1__param_1];
	ld.param.u64 	%rd5, [_ZN3cub18CUB_300001_SM_10006detail8for_each13static_kernelINS2_12policy_hub_t12policy_500_tEmN6thrust24THRUST_300001_SM_1000_NS8cuda_cub20__uninitialized_fill7functorINS7_10device_ptrIfEEfEEEEvT0_T1__param_0];
	mov.u32 	%r7, %ctaid.x;
	mul.wide.u32 	%rd1, %r7, 512;
	sub.s64 	%rd2, %rd5, %rd1;
	setp.lt.u64 	%p1, %rd2, 512;
	@%p1 bra 	$L__BB21_2;
	mov.u32 	%r9, %tid.x;
	cvta.to.global.u64 	%rd11, %rd4;
	cvt.u64.u32 	%rd12, %r9;
	add.s64 	%rd13, %rd1, %rd12;
	shl.b64 	%rd14, %rd13, 2;
	add.s64 	%rd15, %rd11, %rd14;
	st.global.f32 	[%rd15], %f2;
	st.global.f32 	[%rd15+1024], %f2;
	bra.uni 	$L__BB21_6;
$L__BB21_2:
	cvta.to.global.u64 	%rd6, %rd4;
	mov.u32 	%r1, %tid.x;
	cvt.u64.u32 	%rd7, %r1;
	setp.le.u64 	%p2, %rd2, %rd7;
	add.s64 	%rd8, %rd1, %rd7;
	shl.b64 	%rd9, %rd8, 2;
	add.s64 	%rd3, %rd6, %rd9;
	@%p2 bra 	$L__BB21_4;
	st.global.f32 	[%rd3], %f2;
$L__BB21_4:
	add.s32 	%r8, %r1, 256;
	cvt.u64.u32 	%rd10, %r8;
	setp.le.u64 	%p3, %rd2, %rd10;
	@%p3 bra 	$L__BB21_6;
	st.global.f32 	[%rd3+1024], %f2;
$L__BB21_6:
	ret;

}
	// .globl	_ZN3cub18CUB_300001_SM_10006detail9transform16transform_kernelINS2_10policy_hubILb1EN4cuda3std3__45tupleIJN6thrust24THRUST_300001_SM_1000_NS6detail15normal_iteratorINSA_10device_ptrIfEEEENSC_INSD_IiEEEEEEEE10policy1000Ei12compute_meanSF_JPfPiEEEvT0_iT1_T2_DpNS2_10kernel_argIT3_EE
.visible .entry _ZN3cub18CUB_300001_SM_10006detail9transform16transform_kernelINS2_10policy_hubILb1EN4cuda3std3__45tupleIJN6thrust24THRUST_300001_SM_1000_NS6detail15normal_iteratorINSA_10device_ptrIfEEEENSC_INSD_IiEEEEEEEE10policy1000Ei12compute_meanSF_JPfPiEEEvT0_iT1_T2_DpNS2_10kernel_argIT3_EE(
	.param .u32 _ZN3cub18CUB_300001_SM_10006detail9transform16transform_kernelINS2_10policy_hubILb1EN4cuda3std3__45tupleIJN6thrust24THRUST_300001_SM_1000_NS6detail15normal_iteratorINSA_10device_ptrIfEEEENSC_INSD_IiEEEEEEEE10policy1000Ei12compute_meanSF_JPfPiEEEvT0_iT1_T2_DpNS2_10kernel_argIT3_EE_param_0,
	.param .u32 _ZN3cub18CUB_300001_SM_10006detail9transform16transform_kernelINS2_10policy_hubILb1EN4cuda3std3__45tupleIJN6thrust24THRUST_300001_SM_1000_NS6detail15normal_iteratorINSA_10device_ptrIfEEEENSC_INSD_IiEEEEEEEE10policy1000Ei12compute_meanSF_JPfPiEEEvT0_iT1_T2_DpNS2_10kernel_argIT3_EE_param_1,
	.param .align 1 .b8 _ZN3cub18CUB_300001_SM_10006detail9transform16transform_kernelINS2_10policy_hubILb1EN4cuda3std3__45tupleIJN6thrust24THRUST_300001_SM_1000_NS6detail15normal_iteratorINSA_10device_ptrIfEEEENSC_INSD_IiEEEEEEEE10policy1000Ei12compute_meanSF_JPfPiEEEvT0_iT1_T2_DpNS2_10kernel_argIT3_EE_param_2[1],
	.param .align 8 .b8 _ZN3cub18CUB_300001_SM_10006detail9transform16transform_kernelINS2_10policy_hubILb1EN4cuda3std3__45tupleIJN6thrust24THRUST_300001_SM_1000_NS6detail15normal_iteratorINSA_10device_ptrIfEEEENSC_INSD_IiEEEEEEEE10policy1000Ei12compute_meanSF_JPfPiEEEvT0_iT1_T2_DpNS2_10kernel_argIT3_EE_param_3[8],
	.param .align 8 .b8 _ZN3cub18CUB_300001_SM_10006detail9transform16transform_kernelINS2_10policy_hubILb1EN4cuda3std3__45tupleIJN6thrust24THRUST_300001_SM_1000_NS6detail15normal_iteratorINSA_10device_ptrIfEEEENSC_INSD_IiEEEEEEEE10policy1000Ei12compute_meanSF_JPfPiEEEvT0_iT1_T2_DpNS2_10kernel_argIT3_EE_param_4[16],
	.param .align 8 .b8 _ZN3cub18CUB_300001_SM_10006detail9transform16transform_kernelINS2_10policy_hubILb1EN4cuda3std3__45tupleIJN6thrust24THRUST_300001_SM_1000_NS6detail15normal_iteratorINSA_10device_ptrIfEEEENSC_INSD_IiEEEEEEEE10policy1000Ei12compute_meanSF_JPfPiEEEvT0_iT1_T2_DpNS2_10kernel_argIT3_EE_param_5[16]
)
.maxntid 128
{
	.reg .pred 	%p<44>;
	.reg .b32 	%r<87>;
	.reg .b32 	%f<121>;
	.reg .b64 	%rd<101>;

	ld.param.u32 	%r65, [_ZN3cub18CUB_300001_SM_10006detail9transform16transform_kernelINS2_10policy_hubILb1EN4cuda3std3__45tupleIJN6thrust24THRUST_300001_SM_1000_NS6detail15normal_iteratorINSA_10device_ptrIfEEEENSC_INSD_IiEEEEEEEE10policy1000Ei12compute_meanSF_JPfPiEEEvT0_iT1_T2_DpNS2_10kernel_argIT3_EE_param_0];
	ld.param.u64 	%rd45, [_ZN3cub18CUB_300001_SM_10006detail9transform16transform_kernelINS2_10policy_hubILb1EN4cuda3std3__45tupleIJN6thrust24THRUST_300001_SM_1000_NS6detail15normal_iteratorINSA_10device_ptrIfEEEENSC_INSD_IiEEEEEEEE10policy1000Ei12compute_meanSF_JPfPiEEEvT0_iT1_T2_DpNS2_10kernel_argIT3_EE_param_5];
	ld.param.u64 	%rd43, [_ZN3cub18CUB_300001_SM_10006detail9transform16transform_kernelINS2_10policy_hubILb1EN4cuda3std3__45tupleIJN6thrust24THRUST_300001_SM_1000_NS6detail15normal_iteratorINSA_10device_ptrIfEEEENSC_INSD_IiEEEEEEEE10policy1000Ei12compute_meanSF_JPfPiEEEvT0_iT1_T2_DpNS2_10kernel_argIT3_EE_param_4];
	ld.param.u64 	%rd47, [_ZN3cub18CUB_300001_SM_10006detail9transform16transform_kernelINS2_10policy_hubILb1EN4cuda3std3__45tupleIJN6thrust24THRUST_300001_SM_1000_NS6detail15normal_iteratorINSA_10device_ptrIfEEEENSC_INSD_IiEEEEEEEE10policy1000Ei12compute_meanSF_JPfPiEEEvT0_iT1_T2_DpNS2_10kernel_argIT3_EE_param_3];
	ld.param.u32 	%r64, [_ZN3cub18CUB_300001_SM_10006detail9transform16transform_kernelINS2_10policy_hubILb1EN4cuda3std3__45tupleIJN6thrust24THRUST_300001_SM_1000_NS6detail15normal_iteratorINSA_10device_ptrIfEEEENSC_INSD_IiEEEEEEEE10policy1000Ei12compute_meanSF_JPfPiEEEvT0_iT1_T2_DpNS2_10kernel_argIT3_EE_param_1];
	cvta.to.global.u64 	%rd1, %rd47;
	cvta.to.global.u64 	%rd2, %rd43;
	cvta.to.global.u64 	%rd3, %rd45;
	shl.b32 	%r1, %r64, 7;
	mov.u32 	%r66, %ctaid.x;
	mul.lo.s32 	%r2, %r1, %r66;
	sub.s32 	%r3, %r65, %r2;
	min.s32 	%r4, %r1, %r3;
	shl.b32 	%r5, %r4, 2;
	mov.u32 	%r6, %tid.x;
	shl.b32 	%r77, %r6, 7;
	setp.ge.s32 	%p1, %r77, %r5;
	@%p1 bra 	$L__BB22_5;
	mul.wide.u32 	%rd4, %r6, 128;
	add.s64 	%rd48, %rd2, %rd4;
	mul.wide.s32 	%rd5, %r2, 4;
	add.s64 	%rd98, %rd48, %rd5;
	mov.u32 	%r76, %r77;
$L__BB22_2:
	.pragma "nounroll";
	// begin inline asm
	prefetch.global.L2 [%rd98];
	// end inline asm
	add.s32 	%r76, %r76, 16384;
	add.s64 	%rd98, %rd98, 16384;
	setp.lt.s32 	%p2, %r76, %r5;
	@%p2 bra 	$L__BB22_2;
	add.s64 	%rd50, %rd3, %rd4;
	add.s64 	%rd99, %rd50, %rd5;
$L__BB22_4:
	.pragma "nounroll";
	// begin inline asm
	prefetch.global.L2 [%rd99];
	// end inline asm
	add.s32 	%r77, %r77, 16384;
	add.s64 	%rd99, %rd99, 16384;
	setp.lt.s32 	%p3, %r77, %r5;
	@%p3 bra 	$L__BB22_4;
$L__BB22_5:
	mul.wide.s32 	%rd100, %r2, 4;
	add.s64 	%rd12, %rd2, %rd100;
	add.s64 	%rd13, %rd3, %rd100;
	add.s64 	%rd14, %rd1, %rd100;
	setp.gt.s32 	%p4, %r1, %r3;
	@%p4 bra 	$L__BB22_48;
	setp.lt.s32 	%p5, %r64, 1;
	@%p5 bra 	$L__BB22_75;
	and.b32  	%r12, %r64, 7;
	setp.lt.u32 	%p6, %r64, 8;
	mov.b32 	%r84, 0;
	@%p6 bra 	$L__BB22_26;
	and.b32  	%r84, %r64, 2147483640;
	neg.s32 	%r79, %r84;
	mul.wide.u32 	%rd53, %r6, 4;
	add.s64 	%rd15, %rd1, %rd53;
	add.s64 	%rd54, %rd100, 1536;
	add.s64 	%rd17, %rd2, %rd54;
	add.s32 	%r78, %r6, 128;
	add.s64 	%rd18, %rd3, %rd54;
	add.s64 	%rd19, %rd1, %rd54;
$L__BB22_9:
	.pragma "nounroll";
	mul.wide.s32 	%rd21, %r78, 4;
	cvta.to.global.u64 	%rd55, %rd45;
	mul.wide.u32 	%rd56, %r6, 4;
	add.s64 	%rd57, %rd55, %rd56;
	add.s64 	%rd58, %rd57, %rd100;
	ld.global.u32 	%r20, [%rd58];
	setp.lt.s32 	%p7, %r20, 1;
	mov.f32 	%f101, 0f00000000;
	@%p7 bra 	$L__BB22_11;
	cvta.to.global.u64 	%rd59, %rd43;
	mul.wide.u32 	%rd60, %r6, 4;
	add.s64 	%rd61, %rd59, %rd60;
	add.s64 	%rd62, %rd61, %rd100;
	ld.global.f32 	%f42, [%rd62];
	cvt.rn.f32.u32 	%f43, %r20;
	div.rn.f32 	%f101, %f42, %f43;
$L__BB22_11:
	add.s64 	%rd22, %rd17, %rd21;
	add.s64 	%rd23, %rd18, %rd21;
	add.s64 	%rd63, %rd15, %rd100;
	st.global.f32 	[%rd63], %f101;
	ld.global.u32 	%r21, [%rd23+-1536];
	setp.lt.s32 	%p8, %r21, 1;
	mov.f32 	%f102, 0f00000000;
	@%p8 bra 	$L__BB22_13;
	ld.global.f32 	%f45, [%rd22+-1536];
	cvt.rn.f32.u32 	%f46, %r21;
	div.rn.f32 	%f102, %f45, %f46;
$L__BB22_13:
	add.s64 	%rd24, %rd19, %rd21;
	st.global.f32 	[%rd24+-1536], %f102;
	ld.global.u32 	%r22, [%rd23+-1024];
	setp.lt.s32 	%p9, %r22, 1;
	mov.f32 	%f103, 0f00000000;
	@%p9 bra 	$L__BB22_15;
	ld.global.f32 	%f48, [%rd22+-1024];
	cvt.rn.f32.u32 	%f49, %r22;
	div.rn.f32 	%f103, %f48, %f49;
$L__BB22_15:
	st.global.f32 	[%rd24+-1024], %f103;
	ld.global.u32 	%r23, [%rd23+-512];
	setp.lt.s32 	%p10, %r23, 1;
	mov.f32 	%f104, 0f00000000;
	@%p10 bra 	$L__BB22_17;
	ld.global.f32 	%f51, [%rd22+-512];
	cvt.rn.f32.u32 	%f52, %r23;
	div.rn.f32 	%f104, %f51, %f52;
$L__BB22_17:
	st.global.f32 	[%rd24+-512], %f104;
	ld.global.u32 	%r24, [%rd23];
	setp.lt.s32 	%p11, %r24, 1;
	mov.f32 	%f105, 0f00000000;
	@%p11 bra 	$L__BB22_19;
	ld.global.f32 	%f54, [%rd22];
	cvt.rn.f32.u32 	%f55, %r24;
	div.rn.f32 	%f105, %f54, %f55;
$L__BB22_19:
	st.global.f32 	[%rd24], %f105;
	ld.global.u32 	%r25, [%rd23+512];
	setp.lt.s32 	%p12, %r25, 1;
	mov.f32 	%f106, 0f00000000;
	@%p12 bra 	$L__BB22_21;
	ld.global.f32 	%f57, [%rd22+512];
	cvt.rn.f32.u32 	%f58, %r25;
	div.rn.f32 	%f106, %f57, %f58;
$L__BB22_21:
	st.global.f32 	[%rd24+512], %f106;
	ld.global.u32 	%r26, [%rd23+1024];
	setp.lt.s32 	%p13, %r26, 1;
	mov.f32 	%f107, 0f00000000;
	@%p13 bra 	$L__BB22_23;
	ld.global.f32 	%f60, [%rd22+1024];
	cvt.rn.f32.u32 	%f61, %r26;
	div.rn.f32 	%f107, %f60, %f61;
$L__BB22_23:
	st.global.f32 	[%rd24+1024], %f107;
	ld.global.u32 	%r27, [%rd23+1536];
	setp.lt.s32 	%p14, %r27, 1;
	mov.f32 	%f108, 0f00000000;
	@%p14 bra 	$L__BB22_25;
	ld.global.f32 	%f63, [%rd22+1536];
	cvt.rn.f32.u32 	%f64, %r27;
	div.rn.f32 	%f108, %f63, %f64;
$L__BB22_25:
	st.global.f32 	[%rd24+1536], %f108;
	add.s32 	%r79, %r79, 8;
	add.s64 	%rd100, %rd100, 4096;
	add.s32 	%r78, %r78, 1024;
	setp.eq.s32 	%p15, %r79, 0;
	@%p15 bra 	$L__BB22_26;
	bra.uni 	$L__BB22_9;
$L__BB22_26:
	setp.eq.s32 	%p16, %r12, 0;
	@%p16 bra 	$L__BB22_75;
	and.b32  	%r49, %r64, 3;
	setp.lt.u32 	%p17, %r12, 4;
	@%p17 bra 	$L__BB22_37;
	shl.b32 	%r68, %r84, 7;
	add.s32 	%r50, %r68, %r6;
	mul.wide.s32 	%rd64, %r50, 4;
	add.s64 	%rd36, %rd12, %rd64;
	add.s64 	%rd37, %rd13, %rd64;
	ld.global.u32 	%r51, [%rd37];
	setp.lt.s32 	%p18, %r51, 1;
	mov.f32 	%f114, 0f00000000;
	@%p18 bra 	$L__BB22_30;
	ld.global.f32 	%f66, [%rd36];
	cvt.rn.f32.u32 	%f67, %r51;
	div.rn.f32 	%f114, %f66, %f67;
$L__BB22_30:
	add.s64 	%rd38, %rd14, %rd64;
	st.global.f32 	[%rd38], %f114;
	ld.global.u32 	%r52, [%rd37+512];
	setp.lt.s32 	%p19, %r52, 1;
	mov.f32 	%f115, 0f00000000;
	@%p19 bra 	$L__BB22_32;
	ld.global.f32 	%f69, [%rd36+512];
	cvt.rn.f32.u32 	%f70, %r52;
	div.rn.f32 	%f115, %f69, %f70;
$L__BB22_32:
	st.global.f32 	[%rd38+512], %f115;
	ld.global.u32 	%r53, [%rd37+1024];
	setp.lt.s32 	%p20, %r53, 1;
	mov.f32 	%f116, 0f00000000;
	@%p20 bra 	$L__BB22_34;
	ld.global.f32 	%f72, [%rd36+1024];
	cvt.rn.f32.u32 	%f73, %r53;
	div.rn.f32 	%f116, %f72, %f73;
$L__BB22_34:
	st.global.f32 	[%rd38+1024], %f116;
	ld.global.u32 	%r54, [%rd37+1536];
	setp.lt.s32 	%p21, %r54, 1;
	mov.f32 	%f117, 0f00000000;
	@%p21 bra 	$L__BB22_36;
	ld.global.f32 	%f75, [%rd36+1536];
	cvt.rn.f32.u32 	%f76, %r54;
	div.rn.f32 	%f117, %f75, %f76;
$L__BB22_36:
	st.global.f32 	[%rd38+1536], %f117;
	add.s32 	%r84, %r84, 4;
$L__BB22_37:
	setp.eq.s32 	%p22, %r49, 0;
	@%p22 bra 	$L__BB22_75;
	setp.eq.s32 	%p23, %r49, 1;
	@%p23 bra 	$L__BB22_44;
	shl.b32 	%r69, %r84, 7;
	add.s32 	%r57, %r69, %r6;
	mul.wide.s32 	%rd66, %r57, 4;
	add.s64 	%rd39, %rd12, %rd66;
	add.s64 	%rd40, %rd13, %rd66;
	ld.global.u32 	%r58, [%rd40];
	setp.lt.s32 	%p24, %r58, 1;
	mov.f32 	%f118, 0f00000000;
	@%p24 bra 	$L__BB22_41;
	ld.global.f32 	%f78, [%rd39];
	cvt.rn.f32.u32 	%f79, %r58;
	div.rn.f32 	%f118, %f78, %f79;
$L__BB22_41:
	add.s64 	%rd41, %rd14, %rd66;
	st.global.f32 	[%rd41], %f118;
	ld.global.u32 	%r59, [%rd40+512];
	setp.lt.s32 	%p25, %r59, 1;
	mov.f32 	%f119, 0f00000000;
	@%p25 bra 	$L__BB22_43;
	ld.global.f32 	%f81, [%rd39+512];
	cvt.rn.f32.u32 	%f82, %r59;
	div.rn.f32 	%f119, %f81, %f82;
$L__BB22_43:
	st.global.f32 	[%rd41+512], %f119;
	add.s32 	%r84, %r84, 2;
$L__BB22_44:
	and.b32  	%r70, %r64, 1;
	setp.eq.b32 	%p26, %r70, 1;
	not.pred 	%p27, %p26;
	@%p27 bra 	$L__BB22_75;
	shl.b32 	%r71, %r84, 7;
	add.s32 	%r62, %r71, %r6;
	mul.wide.s32 	%rd68, %r62, 4;
	add.s64 	%rd42, %rd12, %rd68;
	add.s64 	%rd69, %rd13, %rd68;
	ld.global.u32 	%r63, [%rd69];
	setp.lt.s32 	%p28, %r63, 1;
	mov.f32 	%f120, 0f00000000;
	@%p28 bra 	$L__BB22_47;
	ld.global.f32 	%f84, [%rd42];
	cvt.rn.f32.u32 	%f85, %r63;
	div.rn.f32 	%f120, %f84, %f85;
$L__BB22_47:
	add.s64 	%rd71, %rd14, %rd68;
	st.global.f32 	[%rd71], %f120;
	bra.uni 	$L__BB22_75;
$L__BB22_48:
	setp.lt.s32 	%p29, %r64, 1;
	@%p29 bra 	$L__BB22_75;
	and.b32  	%r16, %r64, 3;
	setp.lt.u32 	%p30, %r64, 4;
	mov.b32 	%r81, 0;
	@%p30 bra 	$L__BB22_68;
	and.b32  	%r81, %r64, 2147483644;
	mov.b32 	%r80, 0;
$L__BB22_51:
	shl.b32 	%r74, %r80, 7;
	add.s32 	%r31, %r74, %r6;
	setp.ge.s32 	%p31, %r31, %r4;
	@%p31 bra 	$L__BB22_55;
	cvt.s64.s32 	%rd26, %r31;
	mul.wide.s32 	%rd72, %r31, 4;
	add.s64 	%rd73, %rd13, %rd72;
	ld.global.u32 	%r32, [%rd73];
	setp.lt.s32 	%p32, %r32, 1;
	mov.f32 	%f109, 0f00000000;
	@%p32 bra 	$L__BB22_54;
	shl.b64 	%rd74, %rd26, 2;
	add.s64 	%rd75, %rd12, %rd74;
	ld.global.f32 	%f87, [%rd75];
	cvt.rn.f32.u32 	%f88, %r32;
	div.rn.f32 	%f109, %f87, %f88;
$L__BB22_54:
	add.s64 	%rd77, %rd14, %rd72;
	st.global.f32 	[%rd77], %f109;
$L__BB22_55:
	add.s32 	%r33, %r31, 128;
	setp.ge.s32 	%p33, %r33, %r4;
	@%p33 bra 	$L__BB22_59;
	cvt.s64.s32 	%rd27, %r33;
	mul.wide.s32 	%rd78, %r33, 4;
	add.s64 	%rd79, %rd13, %rd78;
	ld.global.u32 	%r34, [%rd79];
	setp.lt.s32 	%p34, %r34, 1;
	mov.f32 	%f110, 0f00000000;
	@%p34 bra 	$L__BB22_58;
	shl.b64 	%rd80, %rd27, 2;
	add.s64 	%rd81, %rd12, %rd80;
	ld.global.f32 	%f90, [%rd81];
	cvt.rn.f32.u32 	%f91, %r34;
	div.rn.f32 	%f110, %f90, %f91;
$L__BB22_58:
	add.s64 	%rd83, %rd14, %rd78;
	st.global.f32 	[%rd83], %f110;
$L__BB22_59:
	add.s32 	%r35, %r31, 256;
	setp.ge.s32 	%p35, %r35, %r4;
	@%p35 bra 	$L__BB22_63;
	cvt.s64.s32 	%rd28, %r35;
	mul.wide.s32 	%rd84, %r35, 4;
	add.s64 	%rd85, %rd13, %rd84;
	ld.global.u32 	%r36, [%rd85];
	setp.lt.s32 	%p36, %r36, 1;
	mov.f32 	%f111, 0f00000000;
	@%p36 bra 	$L__BB22_62;
	shl.b64 	%rd86, %rd28, 2;
	add.s64 	%rd87, %rd12, %rd86;
	ld.global.f32 	%f93, [%rd87];
	cvt.rn.f32.u32 	%f94, %r36;
	div.rn.f32 	%f111, %f93, %f94;
$L__BB22_62:
	add.s64 	%rd89, %rd14, %rd84;
	st.global.f32 	[%rd89], %f111;
$L__BB22_63:
	add.s32 	%r37, %r31, 384;
	setp.ge.s32 	%p37, %r37, %r4;
	@%p37 bra 	$L__BB22_67;
	cvt.s64.s32 	%rd29, %r37;
	mul.wide.s32 	%rd90, %r37, 4;
	add.s64 	%rd91, %rd13, %rd90;
	ld.global.u32 	%r38, [%rd91];
	setp.lt.s32 	%p38, %r38, 1;
	mov.f32 	%f112, 0f00000000;
	@%p38 bra 	$L__BB22_66;
	shl.b64 	%rd92, %rd29, 2;
	add.s64 	%rd93, %rd12, %rd92;
	ld.global.f32 	%f96, [%rd93];
	cvt.rn.f32.u32 	%f97, %r38;
	div.rn.f32 	%f112, %f96, %f97;
$L__BB22_66:
	add.s64 	%rd95, %rd14, %rd90;
	st.global.f32 	[%rd95], %f112;
$L__BB22_67:
	add.s32 	%r80, %r80, 4;
	setp.ne.s32 	%p39, %r80, %r81;
	@%p39 bra 	$L__BB22_51;
$L__BB22_68:
	setp.eq.s32 	%p40, %r16, 0;
	@%p40 bra 	$L__BB22_75;
	mul.wide.s32 	%rd96, %r2, 4;
	add.s64 	%rd30, %rd1, %rd96;
	shl.b32 	%r75, %r81, 7;
	add.s32 	%r83, %r6, %r75;
	add.s64 	%rd31, %rd3, %rd96;
	add.s64 	%rd32, %rd2, %rd96;
	neg.s32 	%r82, %r16;
$L__BB22_70:
	.pragma "nounroll";
	mul.wide.s32 	%rd33, %r83, 4;
	add.s64 	%rd34, %rd30, %rd33;
	add.s64 	%rd35, %rd31, %rd33;
	setp.ge.s32 	%p41, %r83, %r4;
	@%p41 bra 	$L__BB22_74;
	ld.global.u32 	%r45, [%rd35];
	setp.lt.s32 	%p42, %r45, 1;
	mov.f32 	%f113, 0f00000000;
	@%p42 bra 	$L__BB22_73;
	add.s64 	%rd97, %rd32, %rd33;
	ld.global.f32 	%f99, [%rd97];
	cvt.rn.f32.u32 	%f100, %r45;
	div.rn.f32 	%f113, %f99, %f100;
$L__BB22_73:
	st.global.f32 	[%rd34], %f113;
$L__BB22_74:
	add.s32 	%r83, %r83, 128;
	add.s32 	%r82, %r82, 1;
	setp.eq.s32 	%p43, %r82, 0;
	@%p43 bra 	$L__BB22_75;
	bra.uni 	$L__BB22_70;
$L__BB22_75:
	ret;

}
	// .globl	_ZN3cub18CUB_300001_SM_10006detail9transform16transform_kernelINS2_10policy_hubILb1EN4cuda3std3__45tupleIJN6thrust24THRUST_300001_SM_1000_NS6detail15normal_iteratorINSA_10device_ptrIfEEEENSC_INSD_IiEEEEEEEE10policy1000El12compute_meanSF_JPfPiEEEvT0_iT1_T2_DpNS2_10kernel_argIT3_EE
.visible .entry _ZN3cub18CUB_300001_SM_10006detail9transform16transform_kernelINS2_10policy_hubILb1EN4cuda3std3__45tupleIJN6thrust24THRUST_300001_SM_1000_NS6detail15normal_iteratorINSA_10device_ptrIfEEEENSC_INSD_IiEEEEEEEE10policy1000El12compute_meanSF_JPfPiEEEvT0_iT1_T2_DpNS2_10kernel_argIT3_EE(
	.param .u64 _ZN3cub18CUB_300001_SM_10006detail9transform16transform_kernelINS2_10policy_hubILb1EN4cuda3std3__45tupleIJN6thrust24THRUST_300001_SM_1000_NS6detail15normal_iteratorINSA_10device_ptrIfEEEENSC_INSD_IiEEEEEEEE10policy1000El12compute_meanSF_JPfPiEEEvT0_iT1_T2_DpNS2_10kernel_argIT3_EE_param_0,
	.param .u32 _ZN3cub18CUB_300001_SM_10006detail9transform16transform_kernelINS2_10policy_hubILb1EN4cuda3std3__45tupleIJN6thrust24THRUST_300001_SM_1000_NS6detail15normal_iteratorINSA_10device_ptrIfEEEENSC_INSD_IiEEEEEEEE10policy1000El12compute_meanSF_JPfPiEEEvT0_iT1_T2_DpNS2_10kernel_argIT3_EE_param_1,
	.param .align 1 .b8 _ZN3cub18CUB_300001_SM_10006detail9transform16transform_kernelINS2_10policy_hubILb1EN4cuda3std3__45tupleIJN6thrust24THRUST_300001_SM_1000_NS6detail15normal_iteratorINSA_10device_ptrIfEEEENSC_INSD_IiEEEEEEEE10policy1000El12compute_meanSF_JPfPiEEEvT0_iT1_T2_DpNS2_10kernel_argIT3_EE_param_2[1],
	.param .align 8 .b8 _ZN3cub18CUB_300001_SM_10006detail9transform16transform_kernelINS2_10policy_hubILb1EN4cuda3std3__45tupleIJN6thrust24THRUST_300001_SM_1000_NS6detail15normal_iteratorINSA_10device_ptrIfEEEENSC_INSD_IiEEEEEEEE10policy1000El12compute_meanSF_JPfPiEEEvT0_iT1_T2_DpNS2_10kernel_argIT3_EE_param_3[8],
	.param .align 8 .b8 _ZN3cub18CUB_300001_SM_10006detail9transform16transform_kernelINS2_10policy_hubILb1EN4cuda3std3__45tupleIJN6thrust24THRUST_300001_SM_1000_NS6detail15normal_iteratorINSA_10device_ptrIfEEEENSC_INSD_IiEEEEEEEE10policy1000El12compute_meanSF_JPfPiEEEvT0_iT1_T2_DpNS2_10kernel_argIT3_EE_param_4[16],
	.param .align 8 .b8 _ZN3cub18CUB_300001_SM_10006detail9transform16transform_kernelINS2_10policy_hubILb1EN4cuda3std3__45tupleIJN6thrust24THRUST_300001_SM_1000_NS6detail15normal_iteratorINSA_10device_ptrIfEEEENSC_INSD_IiEEEEEEEE10policy1000El12compute_meanSF_JPfPiEEEvT0_iT1_T2_DpNS2_10kernel_argIT3_EE_param_5[16]
)
.maxntid 128
{
	.reg .pred 	%p<44>;
	.reg .b32 	%r<84>;
	.reg .b32 	%f<121>;
	.reg .b64 	%rd<107>;

	ld.param.u64 	%rd48, [_ZN3cub18CUB_300001_SM_10006detail9transform16transform_kernelINS2_10policy_hubILb1EN4cuda3std3__45tupleIJN6thrust24THRUST_300001_SM_1000_NS6detail15normal_iteratorINSA_10device_ptrIfEEEENSC_INSD_IiEEEEEEEE10policy1000El12compute_meanSF_JPfPiEEEvT0_iT1_T2_DpNS2_10kernel_argIT3_EE_param_0];
	ld.param.u64 	%rd46, [_ZN3cub18CUB_300001_SM_10006detail9transform16transform_kernelINS2_10policy_hubILb1EN4cuda3std3__45tupleIJN6thrust24THRUST_300001_SM_1000_NS6detail15normal_iteratorINSA_10device_ptrIfEEEENSC_INSD_IiEEEEEEEE10policy1000El12compute_meanSF_JPfPiEEEvT0_iT1_T2_DpNS2_10kernel_argIT3_EE_param_5];
	ld.param.u64 	%rd44, [_ZN3cub18CUB_300001_SM_10006detail9transform16transform_kernelINS2_10policy_hubILb1EN4cuda3std3__45tupleIJN6thrust24THRUST_300001_SM_1000_NS6detail15normal_iteratorINSA_10device_ptrIfEEEENSC_INSD_IiEEEEEEEE10policy1000El12compute_meanSF_JPfPiEEEvT0_iT1_T2_DpNS2_10kernel_argIT3_EE_param_4];
	ld.param.u64 	%rd49, [_ZN3cub18CUB_300001_SM_10006detail9transform16transform_kernelINS2_10policy_hubILb1EN4cuda3std3__45tupleIJN6thrust24THRUST_300001_SM_1000_NS6detail15normal_iteratorINSA_10device_ptrIfEEEENSC_INSD_IiEEEEEEEE10policy1000El12compute_meanSF_JPfPiEEEvT0_iT1_T2_DpNS2_10kernel_argIT3_EE_param_3];
	ld.param.u32 	%r62, [_ZN3cub18CUB_300001_SM_10006detail9transform16transform_kernelINS2_10policy_hubILb1EN4cuda3std3__45tupleIJN6thrust24THRUST_300001_SM_1000_NS6detail15normal_iteratorINSA_10device_ptrIfEEEENSC_INSD_IiEEEEEEEE10policy1000El12compute_meanSF_JPfPiEEEvT0_iT1_T2_DpNS2_10kernel_argIT3_EE_param_1];
	cvta.to.global.u64 	%rd1, %rd49;
	cvta.to.global.u64 	%rd2, %rd44;
	cvta.to.global.u64 	%rd3, %rd46;
	shl.b32 	%r1, %r62, 7;
	mov.u32 	%r63, %ctaid.x;
	cvt.u64.u32 	%rd50, %r63;
	cvt.s64.s32 	%rd51, %r1;
	mul.lo.s64 	%rd4, %rd51, %rd50;
	sub.s64 	%rd52, %rd48, %rd4;
	min.s64 	%rd53, %rd52, %rd51;
	cvt.u32.u64 	%r2, %rd53;
	shl.b32 	%r3, %r2, 2;
	mov.u32 	%r4, %tid.x;
	shl.b32 	%r74, %r4, 7;
	setp.ge.s32 	%p1, %r74, %r3;
	@%p1 bra 	$L__BB23_5;
	shl.b64 	%rd5, %rd4, 2;
	add.s64 	%rd54, %rd2, %rd5;
	mul.wide.u32 	%rd6, %r4, 128;
	add.s64 	%rd104, %rd54, %rd6;
	mov.u32 	%r73, %r74;
$L__BB23_2:
	.pragma "nounroll";
	// begin inline asm
	prefetch.global.L2 [%rd104];
	// end inline asm
	add.s32 	%r73, %r73, 16384;
	add.s64 	%rd104, %rd104, 16384;
	setp.lt.s32 	%p2, %r73, %r3;
	@%p2 bra 	$L__BB23_2;
	add.s64 	%rd56, %rd3, %rd5;
	add.s64 	%rd105, %rd56, %rd6;
$L__BB23_4:
	.pragma "nounroll";
	// begin inline asm
	prefetch.global.L2 [%rd105];
	// end inline asm
	add.s32 	%r74, %r74, 16384;
	add.s64 	%rd105, %rd105, 16384;
	setp.lt.s32 	%p3, %r74, %r3;
	@%p3 bra 	$L__BB23_4;
$L__BB23_5:
	shl.b64 	%rd106, %rd4, 2;
	add.s64 	%rd13, %rd2, %rd106;
	add.s64 	%rd14, %rd3, %rd106;
	add.s64 	%rd15, %rd1, %rd106;
	setp.eq.s32 	%p4, %r1, %r2;
	@%p4 bra 	$L__BB23_33;
	setp.lt.s32 	%p5, %r62, 1;
	@%p5 bra 	$L__BB23_75;
	and.b32  	%r10, %r62, 3;
	setp.lt.u32 	%p6, %r62, 4;
	mov.b32 	%r81, 0;
	@%p6 bra 	$L__BB23_26;
	and.b32  	%r81, %r62, 2147483644;
	mov.b32 	%r77, 0;
$L__BB23_9:
	shl.b32 	%r66, %r77, 7;
	add.s32 	%r29, %r66, %r4;
	setp.ge.s32 	%p7, %r29, %r2;
	@%p7 bra 	$L__BB23_13;
	cvt.s64.s32 	%rd27, %r29;
	mul.wide.s32 	%rd59, %r29, 4;
	add.s64 	%rd60, %rd14, %rd59;
	ld.global.u32 	%r30, [%rd60];
	setp.lt.s32 	%p8, %r30, 1;
	mov.f32 	%f109, 0f00000000;
	@%p8 bra 	$L__BB23_12;
	shl.b64 	%rd61, %rd27, 2;
	add.s64 	%rd62, %rd13, %rd61;
	ld.global.f32 	%f42, [%rd62];
	cvt.rn.f32.u32 	%f43, %r30;
	div.rn.f32 	%f109, %f42, %f43;
$L__BB23_12:
	add.s64 	%rd64, %rd15, %rd59;
	st.global.f32 	[%rd64], %f109;
$L__BB23_13:
	add.s32 	%r31, %r29, 128;
	setp.ge.s32 	%p9, %r31, %r2;
	@%p9 bra 	$L__BB23_17;
	cvt.s64.s32 	%rd28, %r31;
	mul.wide.s32 	%rd65, %r31, 4;
	add.s64 	%rd66, %rd14, %rd65;
	ld.global.u32 	%r32, [%rd66];
	setp.lt.s32 	%p10, %r32, 1;
	mov.f32 	%f110, 0f00000000;
	@%p10 bra 	$L__BB23_16;
	shl.b64 	%rd67, %rd28, 2;
	add.s64 	%rd68, %rd13, %rd67;
	ld.global.f32 	%f45, [%rd68];
	cvt.rn.f32.u32 	%f46, %r32;
	div.rn.f32 	%f110, %f45, %f46;
$L__BB23_16:
	add.s64 	%rd70, %rd15, %rd65;
	st.global.f32 	[%rd70], %f110;
$L__BB23_17:
	add.s32 	%r33, %r29, 256;
	setp.ge.s32 	%p11, %r33, %r2;
	@%p11 bra 	$L__BB23_21;
	cvt.s64.s32 	%rd29, %r33;
	mul.wide.s32 	%rd71, %r33, 4;
	add.s64 	%rd72, %rd14, %rd71;
	ld.global.u32 	%r34, [%rd72];
	setp.lt.s32 	%p12, %r34, 1;
	mov.f32 	%f111, 0f00000000;
	@%p12 bra 	$L__BB23_20;
	shl.b64 	%rd73, %rd29, 2;
	add.s64 	%rd74, %rd13, %rd73;
	ld.global.f32 	%f48, [%rd74];
	cvt.rn.f32.u32 	%f49, %r34;
	div.rn.f32 	%f111, %f48, %f49;
$L__BB23_20:
	add.s64 	%rd76, %rd15, %rd71;
	st.global.f32 	[%rd76], %f111;
$L__BB23_21:
	add.s32 	%r35, %r29, 384;
	setp.ge.s32 	%p13, %r35, %r2;
	@%p13 bra 	$L__BB23_25;
	cvt.s64.s32 	%rd30, %r35;
	mul.wide.s32 	%rd77, %r35, 4;
	add.s64 	%rd78, %rd14, %rd77;
	ld.global.u32 	%r36, [%rd78];
	setp.lt.s32 	%p14, %r36, 1;
	mov.f32 	%f112, 0f00000000;
	@%p14 bra 	$L__BB23_24;
	shl.b64 	%rd79, %rd30, 2;
	add.s64 	%rd80, %rd13, %rd79;
	ld.global.f32 	%f51, [%rd80];
	cvt.rn.f32.u32 	%f52, %r36;
	div.rn.f32 	%f112, %f51, %f52;
$L__BB23_24:
	add.s64 	%rd82, %rd15, %rd77;
	st.global.f32 	[%rd82], %f112;
$L__BB23_25:
	add.s32 	%r77, %r77, 4;
	setp.eq.s32 	%p15, %r77, %r81;
	@%p15 bra 	$L__BB23_26;
	bra.uni 	$L__BB23_9;
$L__BB23_26:
	setp.eq.s32 	%p16, %r10, 0;
	@%p16 bra 	$L__BB23_75;
	shl.b32 	%r67, %r81, 7;
	add.s32 	%r83, %r4, %r67;
	add.s64 	%rd40, %rd2, %rd106;
	neg.s32 	%r82, %r10;
$L__BB23_28:
	.pragma "nounroll";
	mul.wide.s32 	%rd41, %r83, 4;
	add.s64 	%rd42, %rd15, %rd41;
	add.s64 	%rd43, %rd14, %rd41;
	setp.ge.s32 	%p17, %r83, %r2;
	@%p17 bra 	$L__BB23_32;
	ld.global.u32 	%r59, [%rd43];
	setp.lt.s32 	%p18, %r59, 1;
	mov.f32 	%f120, 0f00000000;
	@%p18 bra 	$L__BB23_31;
	add.s64 	%rd84, %rd40, %rd41;
	ld.global.f32 	%f54, [%rd84];
	cvt.rn.f32.u32 	%f55, %r59;
	div.rn.f32 	%f120, %f54, %f55;
$L__BB23_31:
	st.global.f32 	[%rd42], %f120;
$L__BB23_32:
	add.s32 	%r83, %r83, 128;
	add.s32 	%r82, %r82, 1;
	setp.ne.s32 	%p19, %r82, 0;
	@%p19 bra 	$L__BB23_28;
	bra.uni 	$L__BB23_75;
$L__BB23_33:
	setp.lt.s32 	%p20, %r62, 1;
	@%p20 bra 	$L__BB23_75;
	and.b32  	%r12, %r62, 7;
	setp.lt.u32 	%p21, %r62, 8;
	mov.b32 	%r79, 0;
	@%p21 bra 	$L__BB23_53;
	and.b32  	%r79, %r62, 2147483640;
	neg.s32 	%r76, %r79;
	mul.wide.u32 	%rd85, %r4, 4;
	add.s64 	%rd16, %rd1, %rd85;
	add.s64 	%rd86, %rd106, 1536;
	add.s64 	%rd18, %rd2, %rd86;
	add.s32 	%r75, %r4, 128;
	add.s64 	%rd19, %rd3, %rd86;
	add.s64 	%rd20, %rd1, %rd86;
$L__BB23_36:
	.pragma "nounroll";
	mul.wide.s32 	%rd22, %r75, 4;
	cvta.to.global.u64 	%rd87, %rd46;
	mul.wide.u32 	%rd88, %r4, 4;
	add.s64 	%rd89, %rd87, %rd88;
	add.s64 	%rd90, %rd89, %rd106;
	ld.global.u32 	%r18, [%rd90];
	setp.lt.s32 	%p22, %r18, 1;
	mov.f32 	%f101, 0f00000000;
	@%p22 bra 	$L__BB23_38;
	cvta.to.global.u64 	%rd91, %rd44;
	mul.wide.u32 	%rd92, %r4, 4;
	add.s64 	%rd93, %rd91, %rd92;
	add.s64 	%rd94, %rd93, %rd106;
	ld.global.f32 	%f57, [%rd94];
	cvt.rn.f32.u32 	%f58, %r18;
	div.rn.f32 	%f101, %f57, %f58;
$L__BB23_38:
	add.s64 	%rd23, %rd18, %rd22;
	add.s64 	%rd24, %rd19, %rd22;
	add.s64 	%rd95, %rd16, %rd106;
	st.global.f32 	[%rd95], %f101;
	ld.global.u32 	%r19, [%rd24+-1536];
	setp.lt.s32 	%p23, %r19, 1;
	mov.f32 	%f102, 0f00000000;
	@%p23 bra 	$L__BB23_40;
	ld.global.f32 	%f60, [%rd23+-1536];
	cvt.rn.f32.u32 	%f61, %r19;
	div.rn.f32 	%f102, %f60, %f61;
$L__BB23_40:
	add.s64 	%rd25, %rd20, %rd22;
	st.global.f32 	[%rd25+-1536], %f102;
	ld.global.u32 	%r20, [%rd24+-1024];
	setp.lt.s32 	%p24, %r20, 1;
	mov.f32 	%f103, 0f00000000;
	@%p24 bra 	$L__BB23_42;
	ld.global.f32 	%f63, [%rd23+-1024];
	cvt.rn.f32.u32 	%f64, %r20;
	div.rn.f32 	%f103, %f63, %f64;
$L__BB23_42:
	st.global.f32 	[%rd25+-1024], %f103;
	ld.global.u32 	%r21, [%rd24+-512];
	setp.lt.s32 	%p25, %r21, 1;
	mov.f32 	%f104, 0f00000000;
	@%p25 bra 	$L__BB23_44;
	ld.global.f32 	%f66, [%rd23+-512];
	cvt.rn.f32.u32 	%f67, %r21;
	div.rn.f32 	%f104, %f66, %f67;
$L__BB23_44:
	st.global.f32 	[%rd25+-512], %f104;
	ld.global.u32 	%r22, [%rd24];
	setp.lt.s32 	%p26, %r22, 1;
	mov.f32 	%f105, 0f00000000;
	@%p26 bra 	$L__BB23_46;
	ld.global.f32 	%f69, [%rd23];
	cvt.rn.f32.u32 	%f70, %r22;
	div.rn.f32 	%f105, %f69, %f70;
$L__BB23_46:
	st.global.f32 	[%rd25], %f105;
	ld.global.u32 	%r23, [%rd24+512];
	setp.lt.s32 	%p27, %r23, 1;
	mov.f32 	%f106, 0f00000000;
	@%p27 bra 	$L__BB23_48;
	ld.global.f32 	%f72, [%rd23+512];
	cvt.rn.f32.u32 	%f73, %r23;
	div.rn.f32 	%f106, %f72, %f73;
$L__BB23_48:
	st.global.f32 	[%rd25+512], %f106;
	ld.global.u32 	%r24, [%rd24+1024];
	setp.lt.s32 	%p28, %r24, 1;
	mov.f32 	%f107, 0f00000000;
	@%p28 bra 	$L__BB23_50;
	ld.global.f32 	%f75, [%rd23+1024];
	cvt.rn.f32.u32 	%f76, %r24;
	div.rn.f32 	%f107, %f75, %f76;
$L__BB23_50:
	st.global.f32 	[%rd25+1024], %f107;
	ld.global.u32 	%r25, [%rd24+1536];
	setp.lt.s32 	%p29, %r25, 1;
	mov.f32 	%f108, 0f00000000;
	@%p29 bra 	$L__BB23_52;
	ld.global.f32 	%f78, [%rd23+1536];
	cvt.rn.f32.u32 	%f79, %r25;
	div.rn.f32 	%f108, %f78, %f79;
$L__BB23_52:
	st.global.f32 	[%rd25+1536], %f108;
	add.s32 	%r76, %r76, 8;
	add.s64 	%rd106, %rd106, 4096;
	add.s32 	%r75, %r75, 1024;
	setp.eq.s32 	%p30, %r76, 0;
	@%p30 bra 	$L__BB23_53;
	bra.uni 	$L__BB23_36;
$L__BB23_53:
	setp.eq.s32 	%p31, %r12, 0;
	@%p31 bra 	$L__BB23_75;
	and.b32  	%r39, %r62, 3;
	setp.lt.u32 	%p32, %r12, 4;
	@%p32 bra 	$L__BB23_64;
	shl.b32 	%r69, %r79, 7;
	add.s32 	%r40, %r69, %r4;
	mul.wide.s32 	%rd96, %r40, 4;
	add.s64 	%rd31, %rd13, %rd96;
	add.s64 	%rd32, %rd14, %rd96;
	ld.global.u32 	%r41, [%rd32];
	setp.lt.s32 	%p33, %r41, 1;
	mov.f32 	%f113, 0f00000000;
	@%p33 bra 	$L__BB23_57;
	ld.global.f32 	%f81, [%rd31];
	cvt.rn.f32.u32 	%f82, %r41;
	div.rn.f32 	%f113, %f81, %f82;
$L__BB23_57:
	add.s64 	%rd33, %rd15, %rd96;
	st.global.f32 	[%rd33], %f113;
	ld.global.u32 	%r42, [%rd32+512];
	setp.lt.s32 	%p34, %r42, 1;
	mov.f32 	%f114, 0f00000000;
	@%p34 bra 	$L__BB23_59;
	ld.global.f32 	%f84, [%rd31+512];
	cvt.rn.f32.u32 	%f85, %r42;
	div.rn.f32 	%f114, %f84, %f85;
$L__BB23_59:
	st.global.f32 	[%rd33+512], %f114;
	ld.global.u32 	%r43, [%rd32+1024];
	setp.lt.s32 	%p35, %r43, 1;
	mov.f32 	%f115, 0f00000000;
	@%p35 bra 	$L__BB23_61;
	ld.global.f32 	%f87, [%rd31+1024];
	cvt.rn.f32.u32 	%f88, %r43;
	div.rn.f32 	%f115, %f87, %f88;
$L__BB23_61:
	st.global.f32 	[%rd33+1024], %f115;
	ld.global.u32 	%r44, [%rd32+1536];
	setp.lt.s32 	%p36, %r44, 1;
	mov.f32 	%f116, 0f00000000;
	@%p36 bra 	$L__BB23_63;
	ld.global.f32 	%f90, [%rd31+1536];
	cvt.rn.f32.u32 	%f91, %r44;
	div.rn.f32 	%f116, %f90, %f91;
$L__BB23_63:
	st.global.f32 	[%rd33+1536], %f116;
	add.s32 	%r79, %r79, 4;
$L__BB23_64:
	setp.eq.s32 	%p37, %r39, 0;
	@%p37 bra 	$L__BB23_75;
	setp.eq.s32 	%p38, %r39, 1;
	@%p38 bra 	$L__BB23_71;
	shl.b32 	%r70, %r79, 7;
	add.s32 	%r47, %r70, %r4;
	mul.wide.s32 	%rd98, %r47, 4;
	add.s64 	%rd34, %rd13, %rd98;
	add.s64 	%rd35, %rd14, %rd98;
	ld.global.u32 	%r48, [%rd35];
	setp.lt.s32 	%p39, %r48, 1;
	mov.f32 	%f117, 0f00000000;
	@%p39 bra 	$L__BB23_68;
	ld.global.f32 	%f93, [%rd34];
	cvt.rn.f32.u32 	%f94, %r48;
	div.rn.f32 	%f117, %f93, %f94;
$L__BB23_68:
	add.s64 	%rd36, %rd15, %rd98;
	st.global.f32 	[%rd36], %f117;
	ld.global.u32 	%r49, [%rd35+512];
	setp.lt.s32 	%p40, %r49, 1;
	mov.f32 	%f118, 0f00000000;
	@%p40 bra 	$L__BB23_70;
	ld.global.f32 	%f96, [%rd34+512];
	cvt.rn.f32.u32 	%f97, %r49;
	div.rn.f32 	%f118, %f96, %f97;
$L__BB23_70:
	st.global.f32 	[%rd36+512], %f118;
	add.s32 	%r79, %r79, 2;
$L__BB23_71:
	and.b32  	%r71, %r62, 1;
	setp.eq.b32 	%p41, %r71, 1;
	not.pred 	%p42, %p41;
	@%p42 bra 	$L__BB23_75;
	shl.b32 	%r72, %r79, 7;
	add.s32 	%r52, %r72, %r4;
	mul.wide.s32 	%rd100, %r52, 4;
	add.s64 	%rd37, %rd13, %rd100;
	add.s64 	%rd101, %rd14, %rd100;
	ld.global.u32 	%r53, [%rd101];
	setp.lt.s32 	%p43, %r53, 1;
	mov.f32 	%f119, 0f00000000;
	@%p43 bra 	$L__BB23_74;
	ld.global.f32 	%f99, [%rd37];
	cvt.rn.f32.u32 	%f100, %r53;
	div.rn.f32 	%f119, %f99, %f100;
$L__BB23_74:
	add.s64 	%rd103, %rd15, %rd100;
	st.global.f32 	[%rd103], %f119;
$L__BB23_75:
	ret;

}
	// .globl	_ZN3cub18CUB_300001_SM_10006detail10radix_sort31DeviceRadixSortSingleTileKernelINS1_5radix10policy_hubIifyE10Policy1000ELNS0_9SortOrderE0EifyNS1_21identity_decomposer_tEEEvPKT1_PSA_PKT2_PSE_T3_iiT4_
.visible .entry _ZN3cub18CUB_300001_SM_10006detail10radix_sort31DeviceRadixSortSingleTileKernelINS1_5radix10policy_hubIifyE10Policy1000ELNS0_9SortOrderE0EifyNS1_21identity_decomposer_tEEEvPKT1_PSA_PKT2_PSE_T3_iiT4_(
	.param .u64 .ptr .align 1 _ZN3cub18CUB_300001_SM_10006detail10radix_sort31DeviceRadixSortSingleTileKernelINS1_5radix10policy_hubIifyE10Policy1000ELNS0_9SortOrderE0EifyNS1_21identity_decomposer_tEEEvPKT1_PSA_PKT2_PSE_T3_iiT4__param_0,
	.param .u64 .ptr .align 1 _ZN3cub18CUB_300001_SM_10006detail10radix_sort31DeviceRadixSortSingleTileKernelINS1_5radix10policy_hubIifyE10Policy1000ELNS0_9SortOrderE0EifyNS1_21identity_decomposer_tEEEvPKT1_PSA_PKT2_PSE_T3_iiT4__param_1,
	.param .u64 .ptr .align 1 _ZN3cub18CUB_300001_SM_10006detail10radix_sort31DeviceRadixSortSingleTileKernelINS1_5radix10policy_hubIifyE10Policy1000ELNS0_9SortOrderE0EifyNS1_21identity_decomposer_tEEEvPKT1_PSA_PKT2_PSE_T3_iiT4__param_2,
	.param .u64 .ptr .align 1 _ZN3cub18CUB_300001_SM_10006detail10radix_sort31DeviceRadixSortSingleTileKernelINS1_5radix10policy_hubIifyE10Policy1000ELNS0_9SortOrderE0EifyNS1_21identity_decomposer_tEEEvPKT1_PSA_PKT2_PSE_T3_iiT4__param_3,
	.param .u64 _ZN3cub18CUB_300001_SM_10006detail10radix_sort31DeviceRadixSortSingleTileKernelINS1_5radix10policy_hubIifyE10Policy1000ELNS0_9SortOrderE0EifyNS1_21identity_decomposer_tEEEvPKT1_PSA_PKT2_PSE_T3_iiT4__param_4,
	.param .u32 _ZN3cub18CUB_300001_SM_10006detail10radix_sort31DeviceRadixSortSingleTileKernelINS1_5radix10policy_hubIifyE10Policy1000ELNS0_9SortOrderE0EifyNS1_21identity_decomposer_tEEEvPKT1_PSA_PKT2_PSE_T3_iiT4__param_5,
	.param .u32 _ZN3cub18CUB_300001_SM_10006detail10radix_sort31DeviceRadixSortSingleTileKernelINS1_5radix10policy_hubIifyE10Policy1000ELNS0_9SortOrderE0EifyNS1_21identity_decomposer_tEEEvPKT1_PSA_PKT2_PSE_T3_iiT4__param_6,
	.param .align 1 .b8 _ZN3cub18CUB_300001_SM_10006detail10radix_sort31DeviceRadixSortSingleTileKernelINS1_5radix10policy_hubIifyE10Policy1000ELNS0_9SortOrderE0EifyNS1_21identity_decomposer_tEEEvPKT1_PSA_PKT2_PSE_T3_iiT4__param_7[1]
)
.maxntid 256
.minnctapersm 1
{
	.reg .pred 	%p<73>;
	.reg .b16 	%rs<39>;
	.reg .b32 	%r<748>;
	.reg .b32 	%f<153>;
	.reg .b64 	%rd<37>;
	// demoted variable
	.shared .align 16 .b8 _ZZN3cub18CUB_300001_SM_10006detail10radix_sort31DeviceRadixSortSingleTileKernelINS1_5radix10policy_hubIifyE10Policy1000ELNS0_9SortOrderE0EifyNS1_21identity_decomposer_tEEEvPKT1_PSA_PKT2_PSE_T3_iiT4_E12temp_storage[33856];
	ld.param.u64 	%rd10, [_ZN3cub18CUB_300001_SM_10006detail10radix_sort31DeviceRadixSortSingleTileKernelINS1_5radix10policy_hubIifyE10Policy1000ELNS0_9SortOrderE0EifyNS1_21identity_decomposer_tEEEvPKT1_PSA_PKT2_PSE_T3_iiT4__param_0];
	ld.param.u64 	%rd6, [_ZN3cub18CUB_300001_SM_10006detail10radix_sort31DeviceRadixSortSingleTileKernelINS1_5radix10policy_hubIifyE10Policy1000ELNS0_9SortOrderE0EifyNS1_21identity_decomposer_tEEEvPKT1_PSA_PKT2_PSE_T3_iiT4__param_1];
	ld.param.u64 	%rd7, [_ZN3cub18CUB_300001_SM_10006detail10radix_sort31DeviceRadixSortSingleTileKernelINS1_5radix10policy_hubIifyE10Policy1000ELNS0_9SortOrderE0EifyNS1_21identity_decomposer_tEEEvPKT1_PSA_PKT2_PSE_T3_iiT4__param_2];
	ld.param.u64 	%rd8, [_ZN3cub18CUB_300001_SM_10006detail10radix_sort31DeviceRadixSortSingleTileKernelINS1_5radix10policy_hubIifyE10Policy1000ELNS0_9SortOrderE0EifyNS1_21identity_decomposer_tEEEvPKT1_PSA_PKT2_PSE_T3_iiT4__param_3];
	ld.param.u64 	%rd9, [_ZN3cub18CUB_300001_SM_10006detail10radix_sort31DeviceRadixSortSingleTileKernelINS1_5radix10policy_hubIifyE10Policy1000ELNS0_9SortOrderE0EifyNS1_21identity_decomposer_tEEEvPKT1_PSA_PKT2_PSE_T3_iiT4__param_4];
	ld.param.u32 	%r209, [_ZN3cub18CUB_300001_SM_10006detail10radix_sort31DeviceRadixSortSingleTileKernelINS1_5radix10policy_hubIifyE10Policy1000ELNS0_9SortOrderE0EifyNS1_21identity_decomposer_tEEEvPKT1_PSA_PKT2_PSE_T3_iiT4__param_5];
	ld.param.u32 	%r210, [_ZN3cub18CUB_300001_SM_10006detail10radix_sort31DeviceRadixSortSingleTileKernelINS1_5radix10policy_hubIifyE10Policy1000ELNS0_9SortOrderE0EifyNS1_21identity_decomposer_tEEEvPKT1_PSA_PKT2_PSE_T3_iiT4__param_6];
	cvta.to.global.u64 	%rd11, %rd10;
	cvt.u32.u64 	%r1, %rd9;
	mov.u32 	%r2, %tid.x;
	mul.lo.s32 	%r3, %r2, 19;
	setp.ge.s32 	%p1, %r3, %r1;
	mul.wide.u32 	%rd12, %r3, 4;
	add.s64 	%rd1, %rd11, %rd12;
	mov.b32 	%r745, -1;
	@%p1 bra 	$L__BB24_2;
	ld.global.u32 	%r212, [%rd1];
	xor.b32  	%r745, %r212, -2147483648;
$L__BB24_2:
	add.s32 	%r6, %r3, 1;
	setp.ge.s32 	%p2, %r6, %r1;
	mov.b32 	%r744, -1;
	@%p2 bra 	$L__BB24_4;
	ld.global.u32 	%r214, [%rd1+4];
	xor.b32  	%r744, %r214, -2147483648;
$L__BB24_4:
	add.s32 	%r9, %r3, 2;
	setp.ge.s32 	%p3, %r9, %r1;
	mov.b32 	%r743, -1;
	@%p3 bra 	$L__BB24_6;
	ld.global.u32 	%r216, [%rd1+8];
	xor.b32  	%r743, %r216, -2147483648;
$L__BB24_6:
	add.s32 	%r12, %r3, 3;
	setp.ge.s32 	%p4, %r12, %r1;
	mov.b32 	%r742, -1;
	@%p4 bra 	$L__BB24_8;
	ld.global.u32 	%r218, [%rd1+12];
	xor.b32  	%r742, %r218, -2147483648;
$L__BB24_8:
	add.s32 	%r15, %r3, 4;
	setp.ge.s32 	%p5, %r15, %r1;
	mov.b32 	%r741, -1;
	@%p5 bra 	$L__BB24_10;
	ld.global.u32 	%r220, [%rd1+16];
	xor.b32  	%r741, %r220, -2147483648;
$L__BB24_10:
	add.s32 	%r18, %r3, 5;
	setp.ge.s32 	%p6, %r18, %r1;
	mov.b32 	%r740, -1;
	@%p6 bra 	$L__BB24_12;
	ld.global.u32 	%r222, [%rd1+20];
	xor.b32  	%r740, %r222, -2147483648;
$L__BB24_12:
	add.s32 	%r21, %r3, 6;
	setp.ge.s32 	%p7, %r21, %r1;
	mov.b32 	%r739, -1;
	@%p7 bra 	$L__BB24_14;
	ld.global.u32 	%r224, [%rd1+24];
	xor.b32  	%r739, %r224, -2147483648;
$L__BB24_14:
	add.s32 	%r24, %r3, 7;
	setp.ge.s32 	%p8, %r24, %r1;
	mov.b32 	%r738, -1;
	@%p8 bra 	$L__BB24_16;
	ld.global.u32 	%r226, [%rd1+28];
	xor.b32  	%r738, %r226, -2147483648;
$L__BB24_16:
	add.s32 	%r27, %r3, 8;
	setp.ge.s32 	%p9, %r27, %r1;
	mov.b32 	%r737, -1;
	@%p9 bra 	$L__BB24_18;
	ld.global.u32 	%r228, [%rd1+32];
	xor.b32  	%r737, %r228, -2147483648;
$L__BB24_18:
	add.s32 	%r30, %r3, 9;
	setp.ge.s32 	%p10, %r30, %r1;
	mov.b32 	%r736, -1;
	@%p10 bra 	$L__BB24_20;
	ld.global.u32 	%r230, [%rd1+36];
	xor.b32  	%r736, %r230, -2147483648;
$L__BB24_20:
	add.s32 	%r33, %r3, 10;
	setp.ge.s32 	%p11, %r33, %r1;
	mov.b32 	%r735, -1;
	@%p11 bra 	$L__BB24_22;
	ld.global.u32 	%r232, [%rd1+40];
	xor.b32  	%r735, %r232, -2147483648;
$L__BB24_22:
	add.s32 	%r36, %r3, 11;
	setp.ge.s32 	%p12, %r36, %r1;
	mov.b32 	%r734, -1;
	@%p12 bra 	$L__BB24_24;
	ld.global.u32 	%r234, [%rd1+44];
	xor.b32  	%r734, %r234, -2147483648;
$L__BB24_24:
	add.s32 	%r39, %r3, 12;
	setp.ge.s32 	%p13, %r39, %r1;
	mov.b32 	%r733, -1;
	@%p13 bra 	$L__BB24_26;
	ld.global.u32 	%r236, [%rd1+48];
	xor.b32  	%r733, %r236, -2147483648;
$L__BB24_26:
	add.s32 	%r42, %r3, 13;
	setp.ge.s32 	%p14, %r42, %r1;
	mov.b32 	%r732, -1;
	@%p14 bra 	$L__BB24_28;
	ld.global.u32 	%r238, [%rd1+52];
	xor.b32  	%r732, %r238, -2147483648;
$L__BB24_28:
	add.s32 	%r45, %r3, 14;
	setp.ge.s32 	%p15, %r45, %r1;
	mov.b32 	%r731, -1;
	@%p15 bra 	$L__BB24_30;
	ld.global.u32 	%r240, [%rd1+56];
	xor.b32  	%r731, %r240, -2147483648;
$L__BB24_30:
	add.s32 	%r48, %r3, 15;
	setp.ge.s32 	%p16, %r48, %r1;
	mov.b32 	%r730, -1;
	@%p16 bra 	$L__BB24_32;
	ld.global.u32 	%r242, [%rd1+60];
	xor.b32  	%r730, %r242, -2147483648;
$L__BB24_32:
	add.s32 	%r51, %r3, 16;
	setp.ge.s32 	%p17, %r51, %r1;
	mov.b32 	%r729, -1;
	@%p17 bra 	$L__BB24_34;
	ld.global.u32 	%r244, [%rd1+64];
	xor.b32  	%r729, %r244, -2147483648;
$L__BB24_34:
	add.s32 	%r54, %r3, 17;
	setp.ge.s32 	%p18, %r54, %r1;
	mov.b32 	%r728, -1;
	@%p18 bra 	$L__BB24_36;
	ld.global.u32 	%r246, [%rd1+68];
	xor.b32  	%r728, %r246, -2147483648;
$L__BB24_36:
	add.s32 	%r57, %r3, 18;
	setp.ge.s32 	%p19, %r57, %r1;
	mov.b32 	%r727, -1;
	@%p19 bra 	$L__BB24_38;
	ld.global.u32 	%r248, [%rd1+72];
	xor.b32  	%r727, %r248, -2147483648;
$L__BB24_38:
	bar.sync 	0;
	mov.b64 	{%r249, %r250}, %rd9;
	shfl.sync.idx.b32	%r60|%p20, %r249, 0, 31, -1;
	shfl.sync.idx.b32	%r251|%p21, %r250, 0, 31, -1;
	mov.b64 	%rd2, {%r60, %r251};
	setp.ge.s32 	%p22, %r3, %r60;
	cvta.to.global.u64 	%rd13, %rd7;
	add.s64 	%rd3, %rd13, %rd12;
	@%p22 bra 	$L__BB24_40;
	ld.global.f32 	%f152, [%rd3];
$L__BB24_40:
	setp.ge.s32 	%p23, %r6, %r60;
	@%p23 bra 	$L__BB24_42;
	ld.global.f32 	%f151, [%rd3+4];
$L__BB24_42:
	setp.ge.s32 	%p24, %r9, %r60;
	@%p24 bra 	$L__BB24_44;
	ld.global.f32 	%f150, [%rd3+8];
$L__BB24_44:
	setp.ge.s32 	%p25, %r12, %r60;
	@%p25 bra 	$L__BB24_46;
	ld.global.f32 	%f149, [%rd3+12];
$L__BB24_46:
	setp.ge.s32 	%p26, %r15, %r60;
	@%p26 bra 	$L__BB24_48;
	ld.global.f32 	%f148, [%rd3+16];
$L__BB24_48:
	setp.ge.s32 	%p27, %r18, %r60;
	@%p27 bra 	$L__BB24_50;
	ld.global.f32 	%f147, [%rd3+20];
$L__BB24_50:
	setp.ge.s32 	%p28, %r21, %r60;
	@%p28 bra 	$L__BB24_52;
	ld.global.f32 	%f146, [%rd3+24];
$L__BB24_52:
	setp.ge.s32 	%p29, %r24, %r60;
	@%p29 bra 	$L__BB24_54;
	ld.global.f32 	%f145, [%rd3+28];
$L__BB24_54:
	setp.ge.s32 	%p30, %r27, %r60;
	@%p30 bra 	$L__BB24_56;
	ld.global.f32 	%f144, [%rd3+32];
$L__BB24_56:
	setp.ge.s32 	%p31, %r30, %r60;
	@%p31 bra 	$L__BB24_58;
	ld.global.f32 	%f143, [%rd3+36];
$L__BB24_58:
	setp.ge.s32 	%p32, %r33, %r60;
	@%p32 bra 	$L__BB24_60;
	ld.global.f32 	%f142, [%rd3+40];
$L__BB24_60:
	setp.ge.s32 	%p33, %r36, %r60;
	@%p33 bra 	$L__BB24_62;
	ld.global.f32 	%f141, [%rd3+44];
$L__BB24_62:
	setp.ge.s32 	%p34, %r39, %r60;
	@%p34 bra 	$L__BB24_64;
	ld.global.f32 	%f140, [%rd3+48];
$L__BB24_64:
	setp.ge.s32 	%p35, %r42, %r60;
	@%p35 bra 	$L__BB24_66;
	ld.global.f32 	%f139, [%rd3+52];
$L__BB24_66:
	setp.ge.s32 	%p36, %r45, %r60;
	@%p36 bra 	$L__BB24_68;
	ld.global.f32 	%f138, [%rd3+56];
$L__BB24_68:
	setp.ge.s32 	%p37, %r48, %r60;
	@%p37 bra 	$L__BB24_70;
	ld.global.f32 	%f137, [%rd3+60];
$L__BB24_70:
	setp.ge.s32 	%p38, %r51, %r60;
	@%p38 bra 	$L__BB24_72;
	ld.global.f32 	%f136, [%rd3+64];
$L__BB24_72:
	setp.ge.s32 	%p39, %r54, %r60;
	@%p39 bra 	$L__BB24_74;
	ld.global.f32 	%f135, [%rd3+68];
$L__BB24_74:
	setp.ge.s32 	%p40, %r57, %r60;
	@%p40 bra 	$L__BB24_76;
	ld.global.f32 	%f134, [%rd3+72];
$L__BB24_76:
	bar.sync 	0;
	shr.u32 	%r61, %r2, 5;
	shl.b32 	%r253, %r2, 2;
	mov.u32 	%r254, _ZZN3cub18CUB_300001_SM_10006detail10radix_sort31DeviceRadixSortSingleTileKernelINS1_5radix10policy_hubIifyE10Policy1000ELNS0_9SortOrderE0EifyNS1_21identity_decomposer_tEEEvPKT1_PSA_PKT2_PSE_T3_iiT4_E12temp_storage;
	add.s32 	%r62, %r254, %r253;
	shl.b32 	%r255, %r2, 7;
	add.s32 	%r63, %r62, %r255;
	shl.b32 	%r256, %r61, 2;
	add.s32 	%r257, %r254, %r256;
	add.s32 	%r64, %r257, 33792;
	mad.lo.s32 	%r65, %r2, -56, %r63;
	add.s32 	%r726, %r209, 6;
	sub.s32 	%r725, %r210, %r209;
$L__BB24_77:
	add.s32 	%r317, %r726, -6;
	min.s32 	%r260, %r725, 6;
	mov.b32 	%r346, 0;
	st.shared.u32 	[%r62], %r346;
	st.shared.u32 	[%r62+1024], %r346;
	st.shared.u32 	[%r62+2048], %r346;
	st.shared.u32 	[%r62+3072], %r346;
	st.shared.u32 	[%r62+4096], %r346;
	st.shared.u32 	[%r62+5120], %r346;
	st.shared.u32 	[%r62+6144], %r346;
	st.shared.u32 	[%r62+7168], %r346;
	st.shared.u32 	[%r62+8192], %r346;
	st.shared.u32 	[%r62+9216], %r346;
	st.shared.u32 	[%r62+10240], %r346;
	st.shared.u32 	[%r62+11264], %r346;
	st.shared.u32 	[%r62+12288], %r346;
	st.shared.u32 	[%r62+13312], %r346;
	st.shared.u32 	[%r62+14336], %r346;
	st.shared.u32 	[%r62+15360], %r346;
	st.shared.u32 	[%r62+16384], %r346;
	st.shared.u32 	[%r62+17408], %r346;
	st.shared.u32 	[%r62+18432], %r346;
	st.shared.u32 	[%r62+19456], %r346;
	st.shared.u32 	[%r62+20480], %r346;
	st.shared.u32 	[%r62+21504], %r346;
	st.shared.u32 	[%r62+22528], %r346;
	st.shared.u32 	[%r62+23552], %r346;
	st.shared.u32 	[%r62+24576], %r346;
	st.shared.u32 	[%r62+25600], %r346;
	st.shared.u32 	[%r62+26624], %r346;
	st.shared.u32 	[%r62+27648], %r346;
	st.shared.u32 	[%r62+28672], %r346;
	st.shared.u32 	[%r62+29696], %r346;
	st.shared.u32 	[%r62+30720], %r346;
	st.shared.u32 	[%r62+31744], %r346;
	st.shared.u32 	[%r62+32768], %r346;
	// begin inline asm
	bmsk.clamp.b32 %r258, %r346, %r260;
	// end inline asm
	// begin inline asm
	shr.b32 %r261, %r745, %r317;
	// end inline asm
	and.b32  	%r349, %r258, %r261;
	shl.b32 	%r350, %r349, 10;
	and.b32  	%r351, %r350, 31744;
	add.s32 	%r352, %r62, %r351;
	shr.u32 	%r353, %r349, 4;
	and.b32  	%r354, %r353, 268435454;
	add.s32 	%r90, %r352, %r354;
	ld.shared.u16 	%rs1, [%r90];
	add.s16 	%rs20, %rs1, 1;
	st.shared.u16 	[%r90], %rs20;
	// begin inline asm
	shr.b32 %r264, %r744, %r317;
	// end inline asm
	and.b32  	%r355, %r258, %r264;
	shl.b32 	%r356, %r355, 10;
	and.b32  	%r357, %r356, 31744;
	add.s32 	%r358, %r62, %r357;
	shr.u32 	%r359, %r355, 4;
	and.b32  	%r360, %r359, 268435454;
	add.s32 	%r91, %r358, %r360;
	ld.shared.u16 	%rs2, [%r91];
	add.s16 	%rs21, %rs2, 1;
	st.shared.u16 	[%r91], %rs21;
	// begin inline asm
	shr.b32 %r267, %r743, %r317;
	// end inline asm
	and.b32  	%r361, %r258, %r267;
	shl.b32 	%r362, %r361, 10;
	and.b32  	%r363, %r362, 31744;
	add.s32 	%r364, %r62, %r363;
	shr.u32 	%r365, %r361, 4;
	and.b32  	%r366, %r365, 268435454;
	add.s32 	%r92, %r364, %r366;
	ld.shared.u16 	%rs3, [%r92];
	add.s16 	%rs22, %rs3, 1;
	st.shared.u16 	[%r92], %rs22;
	// begin inline asm
	shr.b32 %r270, %r742, %r317;
	// end inline asm
	and.b32  	%r367, %r258, %r270;
	shl.b32 	%r368, %r367, 10;
	and.b32  	%r369, %r368, 31744;
	add.s32 	%r370, %r62, %r369;
	shr.u32 	%r371, %r367, 4;
	and.b32  	%r372, %r371, 268435454;
	add.s32 	%r93, %r370, %r372;
	ld.shared.u16 	%rs4, [%r93];
	add.s16 	%rs23, %rs4, 1;
	st.shared.u16 	[%r93], %rs23;
	// begin inline asm
	shr.b32 %r273, %r741, %r317;
	// end inline asm
	and.b32  	%r373, %r258, %r273;
	shl.b32 	%r374, %r373, 10;
	and.b32  	%r375, %r374, 31744;
	add.s32 	%r376, %r62, %r375;
	shr.u32 	%r377, %r373, 4;
	and.b32  	%r378, %r377, 268435454;
	add.s32 	%r94, %r376, %r378;
	ld.shared.u16 	%rs5, [%r94];
	add.s16 	%rs24, %rs5, 1;
	st.shared.u16 	[%r94], %rs24;
	// begin inline asm
	shr.b32 %r276, %r740, %r317;
	// end inline asm
	and.b32  	%r379, %r258, %r276;
	shl.b32 	%r380, %r379, 10;
	and.b32  	%r381, %r380, 31744;
	add.s32 	%r382, %r62, %r381;
	shr.u32 	%r383, %r379, 4;
	and.b32  	%r384, %r383, 268435454;
	add.s32 	%r95, %r382, %r384;
	ld.shared.u16 	%rs6, [%r95];
	add.s16 	%rs25, %rs6, 1;
	st.shared.u16 	[%r95], %rs25;
	// begin inline asm
	shr.b32 %r279, %r739, %r317;
	// end inline asm
	and.b32  	%r385, %r258, %r279;
	shl.b32 	%r386, %r385, 10;
	and.b32  	%r387, %r386, 31744;
	add.s32 	%r388, %r62, %r387;
	shr.u32 	%r389, %r385, 4;
	and.b32  	%r390, %r389, 268435454;
	add.s32 	%r96, %r388, %r390;
	ld.shared.u16 	%rs7, [%r96];
	add.s16 	%rs26, %rs7, 1;
	st.shared.u16 	[%r96], %rs26;
	// begin inline asm
	shr.b32 %r282, %r738, %r317;
	// end inline asm
	and.b32  	%r391, %r258, %r282;
	shl.b32 	%r392, %r391, 10;
	and.b32  	%r393, %r392, 31744;
	add.s32 	%r394, %r62, %r393;
	shr.u32 	%r395, %r391, 4;
	and.b32  	%r396, %r395, 268435454;
	add.s32 	%r97, %r394, %r396;
	ld.shared.u16 	%rs8, [%r97];
	add.s16 	%rs27, %rs8, 1;
	st.shared.u16 	[%r97], %rs27;
	// begin inline asm
	shr.b32 %r285, %r737, %r317;
	// end inline asm
	and.b32  	%r397, %r258, %r285;
	shl.b32 	%r398, %r397, 10;
	and.b32  	%r399, %r398, 31744;
	add.s32 	%r400, %r62, %r399;
	shr.u32 	%r401, %r397, 4;
	and.b32  	%r402, %r401, 268435454;
	add.s32 	%r98, %r400, %r402;
	ld.shared.u16 	%rs9, [%r98];
	add.s16 	%rs28, %rs9, 1;
	st.shared.u16 	[%r98], %rs28;
	// begin inline asm
	shr.b32 %r288, %r736, %r317;
	// end inline asm
	and.b32  	%r403, %r258, %r288;
	shl.b32 	%r404, %r403, 10;
	and.b32  	%r405, %r404, 31744;
	add.s32 	%r406, %r62, %r405;
	shr.u32 	%r407, %r403, 4;
	and.b32  	%r408, %r407, 268435454;
	add.s32 	%r99, %r406, %r408;
	ld.shared.u16 	%rs10, [%r99];
	add.s16 	%rs29, %rs10, 1;
	st.shared.u16 	[%r99], %rs29;
	// begin inline asm
	shr.b32 %r291, %r735, %r317;
	// end inline asm
	and.b32  	%r409, %r258, %r291;
	shl.b32 	%r410, %r409, 10;
	and.b32  	%r411, %r410, 31744;
	add.s32 	%r412, %r62, %r411;
	shr.u32 	%r413, %r409, 4;
	and.b32  	%r414, %r413, 268435454;
	add.s32 	%r100, %r412, %r414;
	ld.shared.u16 	%rs11, [%r100];
	add.s16 	%rs30, %rs11, 1;
	st.shared.u16 	[%r100], %rs30;
	// begin inline asm
	shr.b32 %r294, %r734, %r317;
	// end inline asm
	and.b32  	%r415, %r258, %r294;
	shl.b32 	%r416, %r415, 10;
	and.b32  	%r417, %r416, 31744;
	add.s32 	%r418, %r62, %r417;
	shr.u32 	%r419, %r415, 4;
	and.b32  	%r420, %r419, 268435454;
	add.s32 	%r101, %r418, %r420;
	ld.shared.u16 	%rs12, [%r101];
	add.s16 	%rs31, %rs12, 1;
	st.shared.u16 	[%r101], %rs31;
	// begin inline asm
	shr.b32 %r297, %r733, %r317;
	// end inline asm
	and.b32  	%r421, %r258, %r297;
	shl.b32 	%r422, %r421, 10;
	and.b32  	%r423, %r422, 31744;
	add.s32 	%r424, %r62, %r423;
	shr.u32 	%r425, %r421, 4;
	and.b32  	%r426, %r425, 268435454;
	add.s32 	%r102, %r424, %r426;
	ld.shared.u16 	%rs13, [%r102];
	add.s16 	%rs32, %rs13, 1;
	st.shared.u16 	[%r102], %rs32;
	// begin inline asm
	shr.b32 %r300, %r732, %r317;
	// end inline asm
	and.b32  	%r427, %r258, %r300;
	shl.b32 	%r428, %r427, 10;
	and.b32  	%r429, %r428, 31744;
	add.s32 	%r430, %r62, %r429;
	shr.u32 	%r431, %r427, 4;
	and.b32  	%r432, %r431, 268435454;
	add.s32 	%r103, %r430, %r432;
	ld.shared.u16 	%rs14, [%r103];
	add.s16 	%rs33, %rs14, 1;
	st.shared.u16 	[%r103], %rs33;
	// begin inline asm
	shr.b32 %r303, %r731, %r317;
	// end inline asm
	and.b32  	%r433, %r258, %r303;
	shl.b32 	%r434, %r433, 10;
	and.b32  	%r435, %r434, 31744;
	add.s32 	%r436, %r62, %r435;
	shr.u32 	%r437, %r433, 4;
	and.b32  	%r438, %r437, 268435454;
	add.s32 	%r104, %r436, %r438;
	ld.shared.u16 	%rs15, [%r104];
	add.s16 	%rs34, %rs15, 1;
	st.shared.u16 	[%r104], %rs34;
	// begin inline asm
	shr.b32 %r306, %r730, %r317;
	// end inline asm
	and.b32  	%r439, %r258, %r306;
	shl.b32 	%r440, %r439, 10;
	and.b32  	%r441, %r440, 31744;
	add.s32 	%r442, %r62, %r441;
	shr.u32 	%r443, %r439, 4;
	and.b32  	%r444, %r443, 268435454;
	add.s32 	%r105, %r442, %r444;
	ld.shared.u16 	%rs16, [%r105];
	add.s16 	%rs35, %rs16, 1;
	st.shared.u16 	[%r105], %rs35;
	// begin inline asm
	shr.b32 %r309, %r729, %r317;
	// end inline asm
	and.b32  	%r445, %r258, %r309;
	shl.b32 	%r446, %r445, 10;
	and.b32  	%r447, %r446, 31744;
	add.s32 	%r448, %r62, %r447;
	shr.u32 	%r449, %r445, 4;
	and.b32  	%r450, %r449, 268435454;
	add.s32 	%r106, %r448, %r450;
	ld.shared.u16 	%rs17, [%r106];
	add.s16 	%rs36, %rs17, 1;
	st.shared.u16 	[%r106], %rs36;
	// begin inline asm
	shr.b32 %r312, %r728, %r317;
	// end inline asm
	and.b32  	%r451, %r258, %r312;
	shl.b32 	%r452, %r451, 10;
	and.b32  	%r453, %r452, 31744;
	add.s32 	%r454, %r62, %r453;
	shr.u32 	%r455, %r451, 4;
	and.b32  	%r456, %r455, 268435454;
	add.s32 	%r107, %r454, %r456;
	ld.shared.u16 	%rs18, [%r107];
	add.s16 	%rs37, %rs18, 1;
	st.shared.u16 	[%r107], %rs37;
	// begin inline asm
	shr.b32 %r315, %r727, %r317;
	// end inline asm
	and.b32  	%r457, %r258, %r315;
	shl.b32 	%r458, %r457, 10;
	and.b32  	%r459, %r458, 31744;
	add.s32 	%r460, %r62, %r459;
	shr.u32 	%r461, %r457, 4;
	and.b32  	%r462, %r461, 268435454;
	add.s32 	%r108, %r460, %r462;
	ld.shared.u16 	%rs19, [%r108];
	add.s16 	%rs38, %rs19, 1;
	st.shared.u16 	[%r108], %rs38;
	bar.sync 	0;
	ld.shared.u32 	%r109, [%r63];
	ld.shared.u32 	%r463, [%r63+4];
	ld.shared.u32 	%r464, [%r63+8];
	ld.shared.u32 	%r465, [%r63+12];
	ld.shared.u32 	%r466, [%r63+16];
	ld.shared.u32 	%r467, [%r63+20];
	ld.shared.u32 	%r468, [%r63+24];
	ld.shared.u32 	%r469, [%r63+28];
	ld.shared.u32 	%r470, [%r63+32];
	ld.shared.u32 	%r471, [%r63+36];
	ld.shared.u32 	%r472, [%r63+40];
	ld.shared.u32 	%r473, [%r63+44];
	ld.shared.u32 	%r474, [%r63+48];
	ld.shared.u32 	%r475, [%r63+52];
	ld.shared.u32 	%r476, [%r63+56];
	ld.shared.u32 	%r477, [%r63+60];
	ld.shared.u32 	%r478, [%r63+64];
	ld.shared.u32 	%r479, [%r63+68];
	ld.shared.u32 	%r480, [%r63+72];
	ld.shared.u32 	%r481, [%r63+76];
	ld.shared.u32 	%r482, [%r63+80];
	ld.shared.u32 	%r483, [%r63+84];
	ld.shared.u32 	%r484, [%r63+88];
	ld.shared.u32 	%r485, [%r63+92];
	ld.shared.u32 	%r486, [%r63+96];
	ld.shared.u32 	%r487, [%r63+100];
	ld.shared.u32 	%r488, [%r63+104];
	ld.shared.u32 	%r489, [%r63+108];
	ld.shared.u32 	%r490, [%r63+112];
	ld.shared.u32 	%r491, [%r63+116];
	ld.shared.u32 	%r492, [%r63+120];
	ld.shared.u32 	%r493, [%r63+124];
	ld.shared.u32 	%r494, [%r63+128];
	add.s32 	%r110, %r463, %r109;
	add.s32 	%r111, %r464, %r110;
	add.s32 	%r112, %r465, %r111;
	add.s32 	%r113, %r466, %r112;
	add.s32 	%r114, %r467, %r113;
	add.s32 	%r115, %r468, %r114;
	add.s32 	%r116, %r469, %r115;
	add.s32 	%r117, %r470, %r116;
	add.s32 	%r118, %r471, %r117;
	add.s32 	%r119, %r472, %r118;
	add.s32 	%r120, %r473, %r119;
	add.s32 	%r121, %r474, %r120;
	add.s32 	%r122, %r475, %r121;
	add.s32 	%r123, %r476, %r122;
	add.s32 	%r124, %r477, %r123;
	add.s32 	%r125, %r478, %r124;
	add.s32 	%r126, %r479, %r125;
	add.s32 	%r127, %r480, %r126;
	add.s32 	%r128, %r481, %r127;
	add.s32 	%r129, %r482, %r128;
	add.s32 	%r130, %r483, %r129;
	add.s32 	%r131, %r484, %r130;
	add.s32 	%r132, %r485, %r131;
	add.s32 	%r133, %r486, %r132;
	add.s32 	%r134, %r487, %r133;
	add.s32 	%r135, %r488, %r134;
	add.s32 	%r136, %r489, %r135;
	add.s32 	%r137, %r490, %r136;
	add.s32 	%r138, %r491, %r137;
	add.s32 	%r139, %r492, %r138;
	add.s32 	%r140, %r493, %r139;
	add.s32 	%r323, %r494, %r140;
	// begin inline asm
	mov.u32 %r318, %laneid;
	// end inline asm
	mov.b32 	%r321, 1;
	mov.b32 	%r348, -1;
	// begin inline asm
	{  .reg .u32 r0;  .reg .pred p;  shfl.sync.up.b32 r0|p, %r323, %r321, %r346, %r348;  @p add.u32 r0, r0, %r323;  mov.u32 %r319, r0;}
	// end inline asm
	mov.b32 	%r327, 2;
	// begin inline asm
	{  .reg .u32 r0;  .reg .pred p;  shfl.sync.up.b32 r0|p, %r319, %r327, %r346, %r348;  @p add.u32 r0, r0, %r319;  mov.u32 %r325, r0;}
	// end inline asm
	mov.b32 	%r333, 4;
	// begin inline asm
	{  .reg .u32 r0;  .reg .pred p;  shfl.sync.up.b32 r0|p, %r325, %r333, %r346, %r348;  @p add.u32 r0, r0, %r325;  mov.u32 %r331, r0;}
	// end inline asm
	mov.b32 	%r339, 8;
	// begin inline asm
	{  .reg .u32 r0;  .reg .pred p;  shfl.sync.up.b32 r0|p, %r331, %r339, %r346, %r348;  @p add.u32 r0, r0, %r331;  mov.u32 %r337, r0;}
	// end inline asm
	mov.b32 	%r345, 16;
	// begin inline asm
	{  .reg .u32 r0;  .reg .pred p;  shfl.sync.up.b32 r0|p, %r337, %r345, %r346, %r348;  @p add.u32 r0, r0, %r337;  mov.u32 %r343, r0;}
	// end inline asm
	setp.ne.s32 	%p41, %r318, 31;
	@%p41 bra 	$L__BB24_79;
	st.shared.u32 	[%r64], %r343;
$L__BB24_79:
	sub.s32 	%r495, %r343, %r323;
	setp.gt.u32 	%p42, %r2, 31;
	setp.eq.s32 	%p43, %r61, 7;
	setp.eq.s32 	%p44, %r61, 6;
	setp.eq.s32 	%p45, %r61, 5;
	setp.eq.s32 	%p46, %r61, 4;
	setp.eq.s32 	%p47, %r61, 3;
	setp.eq.s32 	%p48, %r61, 2;
	setp.eq.s32 	%p49, %r61, 1;
	bar.sync 	0;
	ld.shared.v4.u32 	{%r496, %r497, %r498, %r499}, [_ZZN3cub18CUB_300001_SM_10006detail10radix_sort31DeviceRadixSortSingleTileKernelINS1_5radix10policy_hubIifyE10Policy1000ELNS0_9SortOrderE0EifyNS1_21identity_decomposer_tEEEvPKT1_PSA_PKT2_PSE_T3_iiT4_E12temp_storage+33792];
	selp.b32 	%r500, %r496, %r746, %p49;
	add.s32 	%r501, %r497, %r496;
	selp.b32 	%r502, %r501, %r500, %p48;
	add.s32 	%r503, %r501, %r498;
	selp.b32 	%r504, %r503, %r502, %p47;
	add.s32 	%r505, %r503, %r499;
	selp.b32 	%r506, %r505, %r504, %p46;
	ld.shared.v4.u32 	{%r507, %r508, %r509, %r510}, [_ZZN3cub18CUB_300001_SM_10006detail10radix_sort31DeviceRadixSortSingleTileKernelINS1_5radix10policy_hubIifyE10Policy1000ELNS0_9SortOrderE0EifyNS1_21identity_decomposer_tEEEvPKT1_PSA_PKT2_PSE_T3_iiT4_E12temp_storage+33808];
	add.s32 	%r511, %r505, %r507;
	selp.b32 	%r512, %r511, %r506, %p45;
	add.s32 	%r513, %r511, %r508;
	selp.b32 	%r514, %r513, %r512, %p44;
	add.s32 	%r515, %r513, %r509;
	selp.b32 	%r746, %r515, %r514, %p43;
	add.s32 	%r145, %r515, %r510;
	setp.ne.s32 	%p50, %r318, 0;
	selp.b32 	%r516, %r495, 0, %p50;
	add.s32 	%r517, %r746, %r516;
	or.pred  	%p51, %p42, %p50;
	selp.b32 	%r747, %r517, %r495, %p42;
	@%p51 bra 	$L__BB24_81;
	shl.b32 	%r747, %r145, 16;
	st.shared.u32 	[_ZZN3cub18CUB_300001_SM_10006detail10radix_sort31DeviceRadixSortSingleTileKernelINS1_5radix10policy_hubIifyE10Policy1000ELNS0_9SortOrderE0EifyNS1_21identity_decomposer_tEEEvPKT1_PSA_PKT2_PSE_T3_iiT4_E12temp_storage+33832], %r747;
$L__BB24_81:
	setp.eq.s32 	%p52, %r2, 0;
	bar.sync 	0;
	ld.shared.u32 	%r518, [_ZZN3cub18CUB_300001_SM_10006detail10radix_sort31DeviceRadixSortSingleTileKernelINS1_5radix10policy_hubIifyE10Policy1000ELNS0_9SortOrderE0EifyNS1_21identity_decomposer_tEEEvPKT1_PSA_PKT2_PSE_T3_iiT4_E12temp_storage+33832];
	selp.b32 	%r519, 0, %r518, %p52;
	add.s32 	%r520, %r747, %r519;
	add.s32 	%r521, %r109, %r520;
	add.s32 	%r522, %r110, %r520;
	add.s32 	%r523, %r111, %r520;
	add.s32 	%r524, %r112, %r520;
	add.s32 	%r525, %r113, %r520;
	add.s32 	%r526, %r114, %r520;
	add.s32 	%r527, %r115, %r520;
	add.s32 	%r528, %r116, %r520;
	add.s32 	%r529, %r117, %r520;
	add.s32 	%r530, %r118, %r520;
	add.s32 	%r531, %r119, %r520;
	add.s32 	%r532, %r120, %r520;
	add.s32 	%r533, %r121, %r520;
	add.s32 	%r534, %r122, %r520;
	add.s32 	%r535, %r123, %r520;
	add.s32 	%r536, %r124, %r520;
	add.s32 	%r537, %r125, %r520;
	add.s32 	%r538, %r126, %r520;
	add.s32 	%r539, %r127, %r520;
	add.s32 	%r540, %r128, %r520;
	add.s32 	%r541, %r129, %r520;
	add.s32 	%r542, %r130, %r520;
	add.s32 	%r543, %r131, %r520;
	add.s32 	%r544, %r132, %r520;
	add.s32 	%r545, %r133, %r520;
	add.s32 	%r546, %r134, %r520;
	add.s32 	%r547, %r135, %r520;
	add.s32 	%r548, %r136, %r520;
	add.s32 	%r549, %r137, %r520;
	add.s32 	%r550, %r138, %r520;
	add.s32 	%r551, %r139, %r520;
	add.s32 	%r552, %r140, %r520;
	st.shared.u32 	[%r63], %r520;
	st.shared.u32 	[%r63+4], %r521;
	st.shared.u32 	[%r63+8], %r522;
	st.shared.u32 	[%r63+12], %r523;
	st.shared.u32 	[%r63+16], %r524;
	st.shared.u32 	[%r63+20], %r525;
	st.shared.u32 	[%r63+24], %r526;
	st.shared.u32 	[%r63+28], %r527;
	st.shared.u32 	[%r63+32], %r528;
	st.shared.u32 	[%r63+36], %r529;
	st.shared.u32 	[%r63+40], %r530;
	st.shared.u32 	[%r63+44], %r531;
	st.shared.u32 	[%r63+48], %r532;
	st.shared.u32 	[%r63+52], %r533;
	st.shared.u32 	[%r63+56], %r534;
	st.shared.u32 	[%r63+60], %r535;
	st.shared.u32 	[%r63+64], %r536;
	st.shared.u32 	[%r63+68], %r537;
	st.shared.u32 	[%r63+72], %r538;
	st.shared.u32 	[%r63+76], %r539;
	st.shared.u32 	[%r63+80], %r540;
	st.shared.u32 	[%r63+84], %r541;
	st.shared.u32 	[%r63+88], %r542;
	st.shared.u32 	[%r63+92], %r543;
	st.shared.u32 	[%r63+96], %r544;
	st.shared.u32 	[%r63+100], %r545;
	st.shared.u32 	[%r63+104], %r546;
	st.shared.u32 	[%r63+108], %r547;
	st.shared.u32 	[%r63+112], %r548;
	st.shared.u32 	[%r63+116], %r549;
	st.shared.u32 	[%r63+120], %r550;
	st.shared.u32 	[%r63+124], %r551;
	st.shared.u32 	[%r63+128], %r552;
	bar.sync 	0;
	cvt.u32.u16 	%r553, %rs1;
	ld.shared.u16 	%r554, [%r90];
	add.s32 	%r149, %r554, %r553;
	cvt.u32.u16 	%r555, %rs2;
	ld.shared.u16 	%r556, [%r91];
	add.s32 	%r150, %r556, %r555;
	cvt.u32.u16 	%r557, %rs3;
	ld.shared.u16 	%r558, [%r92];
	add.s32 	%r151, %r558, %r557;
	cvt.u32.u16 	%r559, %rs4;
	ld.shared.u16 	%r560, [%r93];
	add.s32 	%r152, %r560, %r559;
	cvt.u32.u16 	%r561, %rs5;
	ld.shared.u16 	%r562, [%r94];
	add.s32 	%r153, %r562, %r561;
	cvt.u32.u16 	%r563, %rs6;
	ld.shared.u16 	%r564, [%r95];
	add.s32 	%r154, %r564, %r563;
	cvt.u32.u16 	%r565, %rs7;
	ld.shared.u16 	%r566, [%r96];
	add.s32 	%r155, %r566, %r565;
	cvt.u32.u16 	%r567, %rs8;
	ld.shared.u16 	%r568, [%r97];
	add.s32 	%r156, %r568, %r567;
	cvt.u32.u16 	%r569, %rs9;
	ld.shared.u16 	%r570, [%r98];
	add.s32 	%r157, %r570, %r569;
	cvt.u32.u16 	%r571, %rs10;
	ld.shared.u16 	%r572, [%r99];
	add.s32 	%r158, %r572, %r571;
	cvt.u32.u16 	%r573, %rs11;
	ld.shared.u16 	%r574, [%r100];
	add.s32 	%r159, %r574, %r573;
	cvt.u32.u16 	%r575, %rs12;
	ld.shared.u16 	%r576, [%r101];
	add.s32 	%r160, %r576, %r575;
	cvt.u32.u16 	%r577, %rs13;
	ld.shared.u16 	%r578, [%r102];
	add.s32 	%r161, %r578, %r577;
	cvt.u32.u16 	%r579, %rs14;
	ld.shared.u16 	%r580, [%r103];
	add.s32 	%r162, %r580, %r579;
	cvt.u32.u16 	%r581, %rs15;
	ld.shared.u16 	%r582, [%r104];
	add.s32 	%r163, %r582, %r581;
	cvt.u32.u16 	%r583, %rs16;
	ld.shared.u16 	%r584, [%r105];
	add.s32 	%r164, %r584, %r583;
	cvt.u32.u16 	%r585, %rs17;
	ld.shared.u16 	%r586, [%r106];
	add.s32 	%r165, %r586, %r585;
	cvt.u32.u16 	%r587, %rs18;
	ld.shared.u16 	%r588, [%r107];
	add.s32 	%r166, %r588, %r587;
	cvt.u32.u16 	%r589, %rs19;
	ld.shared.u16 	%r590, [%r108];
	add.s32 	%r167, %r590, %r589;
	bar.sync 	0;
	setp.lt.s32 	%p53, %r726, %r210;
	@%p53 bra 	$L__BB24_121;
	cvt.u64.u32 	%rd15, %r2;
	shl.b32 	%r591, %r149, 2;
	mov.u32 	%r592, _ZZN3cub18CUB_300001_SM_10006detail10radix_sort31DeviceRadixSortSingleTileKernelINS1_5radix10policy_hubIifyE10Policy1000ELNS0_9SortOrderE0EifyNS1_21identity_decomposer_tEEEvPKT1_PSA_PKT2_PSE_T3_iiT4_E12temp_storage;
	add.s32 	%r593, %r592, %r591;
	st.shared.u32 	[%r593], %r745;
	shl.b32 	%r594, %r150, 2;
	add.s32 	%r595, %r592, %r594;
	st.shared.u32 	[%r595], %r744;
	shl.b32 	%r596, %r151, 2;
	add.s32 	%r597, %r592, %r596;
	st.shared.u32 	[%r597], %r743;
	shl.b32 	%r598, %r152, 2;
	add.s32 	%r599, %r592, %r598;
	st.shared.u32 	[%r599], %r742;
	shl.b32 	%r600, %r153, 2;
	add.s32 	%r601, %r592, %r600;
	st.shared.u32 	[%r601], %r741;
	shl.b32 	%r602, %r154, 2;
	add.s32 	%r603, %r592, %r602;
	st.shared.u32 	[%r603], %r740;
	shl.b32 	%r604, %r155, 2;
	add.s32 	%r605, %r592, %r604;
	st.shared.u32 	[%r605], %r739;
	shl.b32 	%r606, %r156, 2;
	add.s32 	%r607, %r592, %r606;
	st.shared.u32 	[%r607], %r738;
	shl.b32 	%r608, %r157, 2;
	add.s32 	%r609, %r592, %r608;
	st.shared.u32 	[%r609], %r737;
	shl.b32 	%r610, %r158, 2;
	add.s32 	%r611, %r592, %r610;
	st.shared.u32 	[%r611], %r736;
	shl.b32 	%r612, %r159, 2;
	add.s32 	%r613, %r592, %r612;
	st.shared.u32 	[%r613], %r735;
	shl.b32 	%r614, %r160, 2;
	add.s32 	%r615, %r592, %r614;
	st.shared.u32 	[%r615], %r734;
	shl.b32 	%r616, %r161, 2;
	add.s32 	%r617, %r592, %r616;
	st.shared.u32 	[%r617], %r733;
	shl.b32 	%r618, %r162, 2;
	add.s32 	%r619, %r592, %r618;
	st.shared.u32 	[%r619], %r732;
	shl.b32 	%r620, %r163, 2;
	add.s32 	%r621, %r592, %r620;
	st.shared.u32 	[%r621], %r731;
	shl.b32 	%r622, %r164, 2;
	add.s32 	%r623, %r592, %r622;
	st.shared.u32 	[%r623], %r730;
	shl.b32 	%r624, %r165, 2;
	add.s32 	%r625, %r592, %r624;
	st.shared.u32 	[%r625], %r729;
	shl.b32 	%r626, %r166, 2;
	add.s32 	%r627, %r592, %r626;
	st.shared.u32 	[%r627], %r728;
	shl.b32 	%r628, %r167, 2;
	add.s32 	%r629, %r592, %r628;
	st.shared.u32 	[%r629], %r727;
	bar.sync 	0;
	mad.lo.s32 	%r168, %r2, -72, %r65;
	ld.shared.u32 	%r169, [%r168];
	ld.shared.u32 	%r170, [%r168+1024];
	ld.shared.u32 	%r171, [%r168+2048];
	ld.shared.u32 	%r172, [%r168+3072];
	ld.shared.u32 	%r173, [%r168+4096];
	ld.shared.u32 	%r174, [%r168+5120];
	ld.shared.u32 	%r175, [%r168+6144];
	ld.shared.u32 	%r176, [%r168+7168];
	ld.shared.u32 	%r177, [%r168+8192];
	ld.shared.u32 	%r178, [%r168+9216];
	ld.shared.u32 	%r179, [%r168+10240];
	ld.shared.u32 	%r180, [%r168+11264];
	ld.shared.u32 	%r181, [%r168+12288];
	ld.shared.u32 	%r182, [%r168+13312];
	ld.shared.u32 	%r183, [%r168+14336];
	ld.shared.u32 	%r184, [%r168+15360];
	ld.shared.u32 	%r185, [%r168+16384];
	ld.shared.u32 	%r186, [%r168+17408];
	ld.shared.u32 	%r187, [%r168+18432];
	bar.sync 	0;
	st.shared.f32 	[%r593], %f152;
	st.shared.f32 	[%r595], %f151;
	st.shared.f32 	[%r597], %f150;
	st.shared.f32 	[%r599], %f149;
	st.shared.f32 	[%r601], %f148;
	st.shared.f32 	[%r603], %f147;
	st.shared.f32 	[%r605], %f146;
	st.shared.f32 	[%r607], %f145;
	st.shared.f32 	[%r609], %f144;
	st.shared.f32 	[%r611], %f143;
	st.shared.f32 	[%r613], %f142;
	st.shared.f32 	[%r615], %f141;
	st.shared.f32 	[%r617], %f140;
	st.shared.f32 	[%r619], %f139;
	st.shared.f32 	[%r621], %f138;
	st.shared.f32 	[%r623], %f137;
	st.shared.f32 	[%r625], %f136;
	st.shared.f32 	[%r627], %f135;
	st.shared.f32 	[%r629], %f134;
	bar.sync 	0;
	ld.shared.f32 	%f58, [%r168+1024];
	ld.shared.f32 	%f59, [%r168+2048];
	ld.shared.f32 	%f60, [%r168+3072];
	ld.shared.f32 	%f61, [%r168+4096];
	ld.shared.f32 	%f62, [%r168+5120];
	ld.shared.f32 	%f63, [%r168+6144];
	ld.shared.f32 	%f64, [%r168+7168];
	ld.shared.f32 	%f65, [%r168+8192];
	ld.shared.f32 	%f66, [%r168+9216];
	ld.shared.f32 	%f67, [%r168+10240];
	ld.shared.f32 	%f68, [%r168+11264];
	ld.shared.f32 	%f69, [%r168+12288];
	ld.shared.f32 	%f70, [%r168+13312];
	ld.shared.f32 	%f71, [%r168+14336];
	ld.shared.f32 	%f72, [%r168+15360];
	ld.shared.f32 	%f73, [%r168+16384];
	ld.shared.f32 	%f74, [%r168+17408];
	ld.shared.f32 	%f75, [%r168+18432];
	setp.gt.u64 	%p54, %rd2, %rd15;
	cvta.to.global.u64 	%rd16, %rd6;
	mul.wide.u32 	%rd17, %r2, 4;
	add.s64 	%rd4, %rd16, %rd17;
	cvta.to.global.u64 	%rd18, %rd8;
	add.s64 	%rd5, %rd18, %rd17;
	@%p54 bra 	$L__BB24_83;
	bra.uni 	$L__BB24_84;
$L__BB24_83:
	xor.b32  	%r630, %r169, -2147483648;
	ld.shared.f32 	%f114, [%r168];
	st.global.u32 	[%rd4], %r630;
	st.global.f32 	[%rd5], %f114;
$L__BB24_84:
	add.s32 	%r631, %r2, 256;
	cvt.u64.u32 	%rd19, %r631;
	setp.le.u64 	%p55, %rd2, %rd19;
	@%p55 bra 	$L__BB24_86;
	xor.b32  	%r632, %r170, -2147483648;
	st.global.u32 	[%rd4+1024], %r632;
	st.global.f32 	[%rd5+1024], %f58;
$L__BB24_86:
	add.s32 	%r633, %r2, 512;
	cvt.u64.u32 	%rd20, %r633;
	setp.le.u64 	%p56, %rd2, %rd20;
	@%p56 bra 	$L__BB24_88;
	xor.b32  	%r634, %r171, -2147483648;
	st.global.u32 	[%rd4+2048], %r634;
	st.global.f32 	[%rd5+2048], %f59;
$L__BB24_88:
	add.s32 	%r635, %r2, 768;
	cvt.u64.u32 	%rd21, %r635;
	setp.le.u64 	%p57, %rd2, %rd21;
	@%p57 bra 	$L__BB24_90;
	xor.b32  	%r636, %r172, -2147483648;
	st.global.u32 	[%rd4+3072], %r636;
	st.global.f32 	[%rd5+3072], %f60;
$L__BB24_90:
	or.b32  	%r637, %r2, 1024;
	cvt.u64.u32 	%rd22, %r637;
	setp.le.u64 	%p58, %rd2, %rd22;
	@%p58 bra 	$L__BB24_92;
	xor.b32  	%r638, %r173, -2147483648;
	st.global.u32 	[%rd4+4096], %r638;
	st.global.f32 	[%rd5+4096], %f61;
$L__BB24_92:
	add.s32 	%r639, %r2, 1280;
	cvt.u64.u32 	%rd23, %r639;
	setp.le.u64 	%p59, %rd2, %rd23;
	@%p59 bra 	$L__BB24_94;
	xor.b32  	%r640, %r174, -2147483648;
	st.global.u32 	[%rd4+5120], %r640;
	st.global.f32 	[%rd5+5120], %f62;
$L__BB24_94:
	add.s32 	%r641, %r2, 1536;
	cvt.u64.u32 	%rd24, %r641;
	setp.le.u64 	%p60, %rd2, %rd24;
	@%p60 bra 	$L__BB24_96;
	xor.b32  	%r642, %r175, -2147483648;
	st.global.u32 	[%rd4+6144], %r642;
	st.global.f32 	[%rd5+6144], %f63;
$L__BB24_96:
	add.s32 	%r643, %r2, 1792;
	cvt.u64.u32 	%rd25, %r643;
	setp.le.u64 	%p61, %rd2, %rd25;
	@%p61 bra 	$L__BB24_98;
	xor.b32  	%r644, %r176, -2147483648;
	st.global.u32 	[%rd4+7168], %r644;
	st.global.f32 	[%rd5+7168], %f64;
$L__BB24_98:
	or.b32  	%r645, %r2, 2048;
	cvt.u64.u32 	%rd26, %r645;
	setp.le.u64 	%p62, %rd2, %rd26;
	@%p62 bra 	$L__BB24_100;
	xor.b32  	%r646, %r177, -2147483648;
	st.global.u32 	[%rd4+8192], %r646;
	st.global.f32 	[%rd5+8192], %f65;
$L__BB24_100:
	add.s32 	%r647, %r2, 2304;
	cvt.u64.u32 	%rd27, %r647;
	setp.le.u64 	%p63, %rd2, %rd27;
	@%p63 bra 	$L__BB24_102;
	xor.b32  	%r648, %r178, -2147483648;
	st.global.u32 	[%rd4+9216], %r648;
	st.global.f32 	[%rd5+9216], %f66;
$L__BB24_102:
	add.s32 	%r649, %r2, 2560;
	cvt.u64.u32 	%rd28, %r649;
	setp.le.u64 	%p64, %rd2, %rd28;
	@%p64 bra 	$L__BB24_104;
	xor.b32  	%r650, %r179, -2147483648;
	st.global.u32 	[%rd4+10240], %r650;
	st.global.f32 	[%rd5+10240], %f67;
$L__BB24_104:
	add.s32 	%r651, %r2, 2816;
	cvt.u64.u32 	%rd29, %r651;
	setp.le.u64 	%p65, %rd2, %rd29;
	@%p65 bra 	$L__BB24_106;
	xor.b32  	%r652, %r180, -2147483648;
	st.global.u32 	[%rd4+11264], %r652;
	st.global.f32 	[%rd5+11264], %f68;
$L__BB24_106:
	or.b32  	%r653, %r2, 3072;
	cvt.u64.u32 	%rd30, %r653;
	setp.le.u64 	%p66, %rd2, %rd30;
	@%p66 bra 	$L__BB24_108;
	xor.b32  	%r654, %r181, -2147483648;
	st.global.u32 	[%rd4+12288], %r654;
	st.global.f32 	[%rd5+12288], %f69;
$L__BB24_108:
	add.s32 	%r655, %r2, 3328;
	cvt.u64.u32 	%rd31, %r655;
	setp.le.u64 	%p67, %rd2, %rd31;
	@%p67 bra 	$L__BB24_110;
	xor.b32  	%r656, %r182, -2147483648;
	st.global.u32 	[%rd4+13312], %r656;
	st.global.f32 	[%rd5+13312], %f70;
$L__BB24_110:
	add.s32 	%r657, %r2, 3584;
	cvt.u64.u32 	%rd32, %r657;
	setp.le.u64 	%p68, %rd2, %rd32;
	@%p68 bra 	$L__BB24_112;
	xor.b32  	%r658, %r183, -2147483648;
	st.global.u32 	[%rd4+14336], %r658;
	st.global.f32 	[%rd5+14336], %f71;
$L__BB24_112:
	add.s32 	%r659, %r2, 3840;
	cvt.u64.u32 	%rd33, %r659;
	setp.le.u64 	%p69, %rd2, %rd33;
	@%p69 bra 	$L__BB24_114;
	xor.b32  	%r660, %r184, -2147483648;
	st.global.u32 	[%rd4+15360], %r660;
	st.global.f32 	[%rd5+15360], %f72;
$L__BB24_114:
	or.b32  	%r661, %r2, 4096;
	cvt.u64.u32 	%rd34, %r661;
	setp.le.u64 	%p70, %rd2, %rd34;
	@%p70 bra 	$L__BB24_116;
	xor.b32  	%r662, %r185, -2147483648;
	st.global.u32 	[%rd4+16384], %r662;
	st.global.f32 	[%rd5+16384], %f73;
$L__BB24_116:
	add.s32 	%r663, %r2, 4352;
	cvt.u64.u32 	%rd35, %r663;
	setp.le.u64 	%p71, %rd2, %rd35;
	@%p71 bra 	$L__BB24_118;
	xor.b32  	%r664, %r186, -2147483648;
	st.global.u32 	[%rd4+17408], %r664;
	st.global.f32 	[%rd5+17408], %f74;
$L__BB24_118:
	add.s32 	%r665, %r2, 4608;
	cvt.u64.u32 	%rd36, %r665;
	setp.le.u64 	%p72, %rd2, %rd36;
	@%p72 bra 	$L__BB24_120;
	xor.b32  	%r666, %r187, -2147483648;
	st.global.u32 	[%rd4+18432], %r666;
	st.global.f32 	[%rd5+18432], %f75;
$L__BB24_120:
	ret;
$L__BB24_121:
	shl.b32 	%r667, %r149, 2;
	mov.u32 	%r668, _ZZN3cub18CUB_300001_SM_10006detail10radix_sort31DeviceRadixSortSingleTileKernelINS1_5radix10policy_hubIifyE10Policy1000ELNS0_9SortOrderE0EifyNS1_21identity_decomposer_tEEEvPKT1_PSA_PKT2_PSE_T3_iiT4_E12temp_storage;
	add.s32 	%r669, %r668, %r667;
	st.shared.u32 	[%r669], %r745;
	shl.b32 	%r670, %r150, 2;
	add.s32 	%r671, %r668, %r670;
	st.shared.u32 	[%r671], %r744;
	shl.b32 	%r672, %r151, 2;
	add.s32 	%r673, %r668, %r672;
	st.shared.u32 	[%r673], %r743;
	shl.b32 	%r674, %r152, 2;
	add.s32 	%r675, %r668, %r674;
	st.shared.u32 	[%r675], %r742;
	shl.b32 	%r676, %r153, 2;
	add.s32 	%r677, %r668, %r676;
	st.shared.u32 	[%r677], %r741;
	shl.b32 	%r678, %r154, 2;
	add.s32 	%r679, %r668, %r678;
	st.shared.u32 	[%r679], %r740;
	shl.b32 	%r680, %r155, 2;
	add.s32 	%r681, %r668, %r680;
	st.shared.u32 	[%r681], %r739;
	shl.b32 	%r682, %r156, 2;
	add.s32 	%r683, %r668, %r682;
	st.shared.u32 	[%r683], %r738;
	shl.b32 	%r684, %r157, 2;
	add.s32 	%r685, %r668, %r684;
	st.shared.u32 	[%r685], %r737;
	shl.b32 	%r686, %r158, 2;
	add.s32 	%r687, %r668, %r686;
	st.shared.u32 	[%r687], %r736;
	shl.b32 	%r688, %r159, 2;
	add.s32 	%r689, %r668, %r688;
	st.shared.u32 	[%r689], %r735;
	shl.b32 	%r690, %r160, 2;
	add.s32 	%r691, %r668, %r690;
	st.shared.u32 	[%r691], %r734;
	shl.b32 	%r692, %r161, 2;
	add.s32 	%r693, %r668, %r692;
	st.shared.u32 	[%r693], %r733;
	shl.b32 	%r694, %r162, 2;
	add.s32 	%r695, %r668, %r694;
	st.shared.u32 	[%r695], %r732;
	shl.b32 	%r696, %r163, 2;
	add.s32 	%r697, %r668, %r696;
	st.shared.u32 	[%r697], %r731;
	shl.b32 	%r698, %r164, 2;
	add.s32 	%r699, %r668, %r698;
	st.shared.u32 	[%r699], %r730;
	shl.b32 	%r700, %r165, 2;
	add.s32 	%r701, %r668, %r700;
	st.shared.u32 	[%r701], %r729;
	shl.b32 	%r702, %r166, 2;
	add.s32 	%r703, %r668, %r702;
	st.shared.u32 	[%r703], %r728;
	shl.b32 	%r704, %r167, 2;
	add.s32 	%r705, %r668, %r704;
	st.shared.u32 	[%r705], %r727;
	bar.sync 	0;
	ld.shared.u32 	%r745, [%r65];
	ld.shared.u32 	%r744, [%r65+4];
	ld.shared.u32 	%r743, [%r65+8];
	ld.shared.u32 	%r742, [%r65+12];
	ld.shared.u32 	%r741, [%r65+16];
	ld.shared.u32 	%r740, [%r65+20];
	ld.shared.u32 	%r739, [%r65+24];
	ld.shared.u32 	%r738, [%r65+28];
	ld.shared.u32 	%r737, [%r65+32];
	ld.shared.u32 	%r736, [%r65+36];
	ld.shared.u32 	%r735, [%r65+40];
	ld.shared.u32 	%r734, [%r65+44];
	ld.shared.u32 	%r733, [%r65+48];
	ld.shared.u32 	%r732, [%r65+52];
	ld.shared.u32 	%r731, [%r65+56];
	ld.shared.u32 	%r730, [%r65+60];
	ld.shared.u32 	%r729, [%r65+64];
	ld.shared.u32 	%r728, [%r65+68];
	ld.shared.u32 	%r727, [%r65+72];
	bar.sync 	0;
	st.shared.f32 	[%r669], %f152;
	st.shared.f32 	[%r671], %f151;
	st.shared.f32 	[%r673], %f150;
	st.shared.f32 	[%r675], %f149;
	st.shared.f32 	[%r677], %f148;
	st.shared.f32 	[%r679], %f147;
	st.shared.f32 	[%r681], %f146;
	st.shared.f32 	[%r683], %f145;
	st.shared.f32 	[%r685], %f144;
	st.shared.f32 	[%r687], %f143;
	st.shared.f32 	[%r689], %f142;
	st.shared.f32 	[%r691], %f141;
	st.shared.f32 	[%r693], %f140;
	st.shared.f32 	[%r695], %f139;
	st.shared.f32 	[%r697], %f138;
	st.shared.f32 	[%r699], %f137;
	st.shared.f32 	[%r701], %f136;
	st.shared.f32 	[%r703], %f135;
	st.shared.f32 	[%r705], %f134;
	bar.sync 	0;
	ld.shared.f32 	%f152, [%r65];
	ld.shared.f32 	%f151, [%r65+4];
	ld.shared.f32 	%f150, [%r65+8];
	ld.shared.f32 	%f149, [%r65+12];
	ld.shared.f32 	%f148, [%r65+16];
	ld.shared.f32 	%f147, [%r65+20];
	ld.shared.f32 	%f146, [%r65+24];
	ld.shared.f32 	%f145, [%r65+28];
	ld.shared.f32 	%f144, [%r65+32];
	ld.shared.f32 	%f143, [%r65+36];
	ld.shared.f32 	%f142, [%r65+40];
	ld.shared.f32 	%f141, [%r65+44];
	ld.shared.f32 	%f140, [%r65+48];
	ld.shared.f32 	%f139, [%r65+52];
	ld.shared.f32 	%f138, [%r65+56];
	ld.shared.f32 	%f137, [%r65+60];
	ld.shared.f32 	%f136, [%r65+64];
	ld.shared.f32 	%f135, [%r65+68];
	ld.shared.f32 	%f134, [%r65+72];
	bar.sync 	0;
	add.s32 	%r726, %r726, 6;
	add.s32 	%r725, %r725, -6;
	bra.uni 	$L__BB24_77;

}
	// .globl	_ZN3cub18CUB_300001_SM_10006detail10radix_sort30DeviceRadixSortHistogramKernelINS1_5radix10policy_hubIifyE10Policy1000ELNS0_9SortOrderE0EiyNS1_21identity_decomposer_tEEEvPT2_PKT1_SA_iiT3_
.visible .entry _ZN3cub18CUB_300001_SM_10006detail10radix_sort30DeviceRadixSortHistogramKernelINS1_5radix10policy_hubIifyE10Policy1000ELNS0_9SortOrderE0EiyNS1_21identity_decomposer_tEEEvPT2_PKT1_SA_iiT3_(
	.param .u64 .ptr .align 1 _ZN3cub18CUB_300001_SM_10006detail10radix_sort30DeviceRadixSortHistogramKernelINS1_5radix10policy_hubIifyE10Policy1000ELNS0_9SortOrderE0EiyNS1_21identity_decomposer_tEEEvPT2_PKT1_SA_iiT3__param_0,
	.param .u64 .ptr .align 1 _ZN3cub18CUB_300001_SM_10006detail10radix_sort30DeviceRadixSortHistogramKernelINS1_5radix10policy_hubIifyE10Policy1000ELNS0_9SortOrderE0EiyNS1_21identity_decomposer_tEEEvPT2_PKT1_SA_iiT3__param_1,
	.param .u64 _ZN3cub18CUB_300001_SM_10006detail10radix_sort30DeviceRadixSortHistogramKernelINS1_5radix10policy_hubIifyE10Policy1000ELNS0_9SortOrderE0EiyNS1_21identity_decomposer_tEEEvPT2_PKT1_SA_iiT3__param_2,
	.param .u32 _ZN3cub18CUB_300001_SM_10006detail10radix_sort30DeviceRadixSortHistogramKernelINS1_5radix10policy_hubIifyE10Policy1000ELNS0_9SortOrderE0EiyNS1_21identity_decomposer_tEEEvPT2_PKT1_SA_iiT3__param_3,
	.param .u32 _ZN3cub18CUB_300001_SM_10006detail10radix_sort30DeviceRadixSortHistogramKernelINS1_5radix10policy_hubIifyE10Policy1000ELNS0_9SortOrderE0EiyNS1_21identity_decomposer_tEEEvPT2_PKT1_SA_iiT3__param_4,
	.param .align 1 .b8 _ZN3cub18CUB_300001_SM_10006detail10radix_sort30DeviceRadixSortHistogramKernelINS1_5radix10policy_hubIifyE10Policy1000ELNS0_9SortOrderE0EiyNS1_21identity_decomposer_tEEEvPT2_PKT1_SA_iiT3__param_5[1]
)
.maxntid 128
{
	.reg .pred 	%p<91>;
	.reg .b32 	%r<486>;
	.reg .b64 	%rd<137>;
	// demoted variable
	.shared .align 4 .b8 _ZZN3cub18CUB_300001_SM_10006detail10radix_sort30DeviceRadixSortHistogramKernelINS1_5radix10policy_hubIifyE10Policy1000ELNS0_9SortOrderE0EiyNS1_21identity_decomposer_tEEEvPT2_PKT1_SA_iiT3_E12temp_storage[4096];
	ld.param.u64 	%rd18, [_ZN3cub18CUB_300001_SM_10006detail10radix_sort30DeviceRadixSortHistogramKernelINS1_5radix10policy_hubIifyE10Policy1000ELNS0_9SortOrderE0EiyNS1_21identity_decomposer_tEEEvPT2_PKT1_SA_iiT3__param_0];
	ld.param.u64 	%rd19, [_ZN3cub18CUB_300001_SM_10006detail10radix_sort30DeviceRadixSortHistogramKernelINS1_5radix10policy_hubIifyE10Policy1000ELNS0_9SortOrderE0EiyNS1_21identity_decomposer_tEEEvPT2_PKT1_SA_iiT3__param_1];
	ld.param.u64 	%rd17, [_ZN3cub18CUB_300001_SM_10006detail10radix_sort30DeviceRadixSortHistogramKernelINS1_5radix10policy_hubIifyE10Policy1000ELNS0_9SortOrderE0EiyNS1_21identity_decomposer_tEEEvPT2_PKT1_SA_iiT3__param_2];
	ld.param.u32 	%r174, [_ZN3cub18CUB_300001_SM_10006detail10radix_sort30DeviceRadixSortHistogramKernelINS1_5radix10policy_hubIifyE10Policy1000ELNS0_9SortOrderE0EiyNS1_21identity_decomposer_tEEEvPT2_PKT1_SA_iiT3__param_3];
	ld.param.u32 	%r175, [_ZN3cub18CUB_300001_SM_10006detail10radix_sort30DeviceRadixSortHistogramKernelINS1_5radix10policy_hubIifyE10Policy1000ELNS0_9SortOrderE0EiyNS1_21identity_decomposer_tEEEvPT2_PKT1_SA_iiT3__param_4];
	cvta.to.global.u64 	%rd1, %rd19;
	cvta.to.global.u64 	%rd2, %rd18;
	setp.eq.s64 	%p2, %rd17, 0;
	@%p2 bra 	$L__BB25_153;
	sub.s32 	%r176, %r175, %r174;
	add.s32 	%r177, %r176, 7;
	shr.s32 	%r178, %r177, 31;
	shr.u32 	%r179, %r178, 29;
	add.s32 	%r180, %r177, %r179;
	shr.s32 	%r181, %r180, 3;
	mov.u32 	%r182, %tid.x;
	setp.gt.u32 	%p3, %r182, 255;
	setp.lt.s32 	%p4, %r177, 8;
	mov.u32 	%r183, %ctaid.x;
	shl.b32 	%r184, %r183, 11;
	cvt.u64.u32 	%rd3, %r184;
	mov.u32 	%r185, %nctaid.x;
	shl.b32 	%r186, %r185, 11;
	cvt.u64.u32 	%rd4, %r186;
	add.s32 	%r1, %r181, -1;
	and.b32  	%r2, %r181, 15;
	and.b32  	%r3, %r181, 7;
	add.s32 	%r4, %r3, -1;
	and.b32  	%r5, %r181, 3;
	or.pred  	%p1, %p3, %p4;
	shl.b32 	%r187, %r182, 2;
	mov.u32 	%r188, _ZZN3cub18CUB_300001_SM_10006detail10radix_sort30DeviceRadixSortHistogramKernelINS1_5radix10policy_hubIifyE10Policy1000ELNS0_9SortOrderE0EiyNS1_21identity_decomposer_tEEEvPT2_PKT1_SA_iiT3_E12temp_storage;
	add.s32 	%r6, %r188, %r187;
	and.b32  	%r7, %r181, 268435440;
	cvt.u64.u32 	%rd5, %r182;
	add.s32 	%r8, %r182, 128;
	add.s32 	%r9, %r182, 256;
	add.s32 	%r10, %r182, 384;
	add.s32 	%r11, %r182, 512;
	add.s32 	%r12, %r182, 640;
	add.s32 	%r13, %r182, 768;
	or.b32  	%r14, %r182, 1024;
	add.s32 	%r15, %r182, 1920;
	and.b32  	%r16, %r181, 268435448;
	and.b32  	%r17, %r181, 1;
	neg.s32 	%r18, %r7;
	add.s32 	%r19, %r6, 8192;
	add.s64 	%rd21, %rd17, -1;
	shr.u64 	%rd22, %rd21, 30;
	add.s64 	%rd23, %rd22, 1;
	min.u64 	%rd6, %rd23, %rd17;
	mov.b64 	%rd135, 0;
$L__BB25_2:
	@%p1 bra 	$L__BB25_30;
	setp.lt.u32 	%p5, %r1, 15;
	mov.b32 	%r439, 0;
	@%p5 bra 	$L__BB25_6;
	mov.u32 	%r436, %r19;
	mov.u32 	%r437, %r18;
$L__BB25_5:
	.pragma "nounroll";
	mov.b32 	%r190, 0;
	st.shared.u32 	[%r436+-8192], %r190;
	st.shared.u32 	[%r436+-7168], %r190;
	st.shared.u32 	[%r436+-6144], %r190;
	st.shared.u32 	[%r436+-5120], %r190;
	st.shared.u32 	[%r436+-4096], %r190;
	st.shared.u32 	[%r436+-3072], %r190;
	st.shared.u32 	[%r436+-2048], %r190;
	st.shared.u32 	[%r436+-1024], %r190;
	st.shared.u32 	[%r436], %r190;
	st.shared.u32 	[%r436+1024], %r190;
	st.shared.u32 	[%r436+2048], %r190;
	st.shared.u32 	[%r436+3072], %r190;
	st.shared.u32 	[%r436+4096], %r190;
	st.shared.u32 	[%r436+5120], %r190;
	st.shared.u32 	[%r436+6144], %r190;
	st.shared.u32 	[%r436+7168], %r190;
	add.s32 	%r437, %r437, 16;
	add.s32 	%r436, %r436, 16384;
	setp.ne.s32 	%p6, %r437, 0;
	mov.u32 	%r439, %r7;
	@%p6 bra 	$L__BB25_5;
$L__BB25_6:
	add.s32 	%r25, %r2, -1;
	setp.eq.s32 	%p7, %r2, 0;
	@%p7 bra 	$L__BB25_16;
	setp.lt.u32 	%p8, %r25, 7;
	@%p8 bra 	$L__BB25_9;
	shl.b32 	%r191, %r439, 10;
	add.s32 	%r192, %r6, %r191;
	mov.b32 	%r193, 0;
	st.shared.u32 	[%r192], %r193;
	st.shared.u32 	[%r192+1024], %r193;
	st.shared.u32 	[%r192+2048], %r193;
	st.shared.u32 	[%r192+3072], %r193;
	st.shared.u32 	[%r192+4096], %r193;
	st.shared.u32 	[%r192+5120], %r193;
	st.shared.u32 	[%r192+6144], %r193;
	st.shared.u32 	[%r192+7168], %r193;
	add.s32 	%r439, %r439, 8;
$L__BB25_9:
	setp.eq.s32 	%p9, %r3, 0;
	@%p9 bra 	$L__BB25_16;
	setp.lt.u32 	%p10, %r4, 3;
	@%p10 bra 	$L__BB25_12;
	shl.b32 	%r194, %r439, 10;
	add.s32 	%r195, %r6, %r194;
	mov.b32 	%r196, 0;
	st.shared.u32 	[%r195], %r196;
	st.shared.u32 	[%r195+1024], %r196;
	st.shared.u32 	[%r195+2048], %r196;
	st.shared.u32 	[%r195+3072], %r196;
	add.s32 	%r439, %r439, 4;
$L__BB25_12:
	setp.eq.s32 	%p11, %r5, 0;
	@%p11 bra 	$L__BB25_16;
	setp.eq.s32 	%p12, %r5, 1;
	shl.b32 	%r197, %r439, 10;
	add.s32 	%r30, %r6, %r197;
	mov.b32 	%r198, 0;
	st.shared.u32 	[%r30], %r198;
	@%p12 bra 	$L__BB25_16;
	setp.eq.s32 	%p13, %r5, 2;
	mov.b32 	%r199, 0;
	st.shared.u32 	[%r30+1024], %r199;
	@%p13 bra 	$L__BB25_16;
	mov.b32 	%r200, 0;
	st.shared.u32 	[%r30+2048], %r200;
$L__BB25_16:
	cvt.u32.u64 	%r201, %rd5;
	setp.gt.u32 	%p14, %r201, 127;
	@%p14 bra 	$L__BB25_30;
	setp.lt.u32 	%p15, %r1, 15;
	mov.b32 	%r443, 0;
	@%p15 bra 	$L__BB25_20;
	mov.b32 	%r441, 0;
$L__BB25_19:
	.pragma "nounroll";
	shl.b32 	%r204, %r441, 10;
	add.s32 	%r205, %r6, %r204;
	mov.b32 	%r206, 0;
	st.shared.u32 	[%r205+512], %r206;
	st.shared.u32 	[%r205+1536], %r206;
	st.shared.u32 	[%r205+2560], %r206;
	st.shared.u32 	[%r205+3584], %r206;
	st.shared.u32 	[%r205+4608], %r206;
	st.shared.u32 	[%r205+5632], %r206;
	st.shared.u32 	[%r205+6656], %r206;
	st.shared.u32 	[%r205+7680], %r206;
	st.shared.u32 	[%r205+8704], %r206;
	st.shared.u32 	[%r205+9728], %r206;
	st.shared.u32 	[%r205+10752], %r206;
	st.shared.u32 	[%r205+11776], %r206;
	st.shared.u32 	[%r205+12800], %r206;
	st.shared.u32 	[%r205+13824], %r206;
	st.shared.u32 	[%r205+14848], %r206;
	st.shared.u32 	[%r205+15872], %r206;
	add.s32 	%r441, %r441, 16;
	setp.ne.s32 	%p16, %r441, %r7;
	mov.u32 	%r443, %r7;
	@%p16 bra 	$L__BB25_19;
$L__BB25_20:
	setp.eq.s32 	%p17, %r2, 0;
	@%p17 bra 	$L__BB25_30;
	setp.lt.u32 	%p18, %r25, 7;
	@%p18 bra 	$L__BB25_23;
	shl.b32 	%r207, %r443, 10;
	add.s32 	%r208, %r6, %r207;
	mov.b32 	%r209, 0;
	st.shared.u32 	[%r208+512], %r209;
	st.shared.u32 	[%r208+1536], %r209;
	st.shared.u32 	[%r208+2560], %r209;
	st.shared.u32 	[%r208+3584], %r209;
	st.shared.u32 	[%r208+4608], %r209;
	st.shared.u32 	[%r208+5632], %r209;
	st.shared.u32 	[%r208+6656], %r209;
	st.shared.u32 	[%r208+7680], %r209;
	add.s32 	%r443, %r443, 8;
$L__BB25_23:
	setp.eq.s32 	%p19, %r3, 0;
	@%p19 bra 	$L__BB25_30;
	setp.lt.u32 	%p20, %r4, 3;
	@%p20 bra 	$L__BB25_26;
	shl.b32 	%r210, %r443, 10;
	add.s32 	%r211, %r6, %r210;
	mov.b32 	%r212, 0;
	st.shared.u32 	[%r211+512], %r212;
	st.shared.u32 	[%r211+1536], %r212;
	st.shared.u32 	[%r211+2560], %r212;
	st.shared.u32 	[%r211+3584], %r212;
	add.s32 	%r443, %r443, 4;
$L__BB25_26:
	setp.eq.s32 	%p21, %r5, 0;
	@%p21 bra 	$L__BB25_30;
	setp.eq.s32 	%p22, %r5, 1;
	shl.b32 	%r213, %r443, 10;
	add.s32 	%r38, %r6, %r213;
	mov.b32 	%r214, 0;
	st.shared.u32 	[%r38+512], %r214;
	@%p22 bra 	$L__BB25_30;
	setp.eq.s32 	%p23, %r5, 2;
	mov.b32 	%r215, 0;
	st.shared.u32 	[%r38+1536], %r215;
	@%p23 bra 	$L__BB25_30;
	mov.b32 	%r216, 0;
	st.shared.u32 	[%r38+2560], %r216;
$L__BB25_30:
	bar.sync 	0;
	bar.sync 	0;
	shl.b64 	%rd8, %rd135, 30;
	sub.s64 	%rd24, %rd17, %rd8;
	min.u64 	%rd9, %rd24, 1073741824;
	setp.le.u64 	%p24, %rd9, %rd3;
	@%p24 bra 	$L__BB25_70;
	mov.u64 	%rd136, %rd3;
$L__BB25_32:
	add.s64 	%rd11, %rd136, %rd8;
	sub.s64 	%rd12, %rd17, %rd11;
	setp.lt.u64 	%p25, %rd12, 2048;
	@%p25 bra 	$L__BB25_34;
	add.s64 	%rd27, %rd11, %rd5;
	shl.b64 	%rd28, %rd27, 2;
	add.s64 	%rd29, %rd1, %rd28;
	ld.global.u32 	%r475, [%rd29];
	ld.global.u32 	%r474, [%rd29+512];
	ld.global.u32 	%r473, [%rd29+1024];
	ld.global.u32 	%r472, [%rd29+1536];
	ld.global.u32 	%r471, [%rd29+2048];
	ld.global.u32 	%r470, [%rd29+2560];
	ld.global.u32 	%r469, [%rd29+3072];
	ld.global.u32 	%r468, [%rd29+3584];
	ld.global.u32 	%r467, [%rd29+4096];
	ld.global.u32 	%r466, [%rd29+4608];
	ld.global.u32 	%r465, [%rd29+5120];
	ld.global.u32 	%r464, [%rd29+5632];
	ld.global.u32 	%r463, [%rd29+6144];
	ld.global.u32 	%r462, [%rd29+6656];
	ld.global.u32 	%r461, [%rd29+7168];
	ld.global.u32 	%r460, [%rd29+7680];
	bra.uni 	$L__BB25_66;
$L__BB25_34:
	cvt.u32.u64 	%r218, %rd5;
	cvt.u32.u64 	%r55, %rd12;
	setp.ge.s32 	%p26, %r218, %r55;
	add.s64 	%rd25, %rd11, %rd5;
	shl.b64 	%rd26, %rd25, 2;
	add.s64 	%rd13, %rd1, %rd26;
	mov.b32 	%r475, 2147483647;
	@%p26 bra 	$L__BB25_36;
	ld.global.u32 	%r475, [%rd13];
$L__BB25_36:
	setp.ge.s32 	%p27, %r8, %r55;
	mov.b32 	%r474, 2147483647;
	@%p27 bra 	$L__BB25_38;
	ld.global.u32 	%r474, [%rd13+512];
$L__BB25_38:
	setp.ge.s32 	%p28, %r9, %r55;
	mov.b32 	%r473, 2147483647;
	@%p28 bra 	$L__BB25_40;
	ld.global.u32 	%r473, [%rd13+1024];
$L__BB25_40:
	setp.ge.s32 	%p29, %r10, %r55;
	mov.b32 	%r472, 2147483647;
	@%p29 bra 	$L__BB25_42;
	ld.global.u32 	%r472, [%rd13+1536];
$L__BB25_42:
	setp.ge.s32 	%p30, %r11, %r55;
	mov.b32 	%r471, 2147483647;
	@%p30 bra 	$L__BB25_44;
	ld.global.u32 	%r471, [%rd13+2048];
$L__BB25_44:
	setp.ge.s32 	%p31, %r12, %r55;
	mov.b32 	%r470, 2147483647;
	@%p31 bra 	$L__BB25_46;
	ld.global.u32 	%r470, [%rd13+2560];
$L__BB25_46:
	setp.ge.s32 	%p32, %r13, %r55;
	mov.b32 	%r469, 2147483647;
	@%p32 bra 	$L__BB25_48;
	ld.global.u32 	%r469, [%rd13+3072];
$L__BB25_48:
	mov.u32 	%r226, %tid.x;
	add.s32 	%r227, %r226, 896;
	setp.ge.s32 	%p33, %r227, %r55;
	mov.b32 	%r468, 2147483647;
	@%p33 bra 	$L__BB25_50;
	ld.global.u32 	%r468, [%rd13+3584];
$L__BB25_50:
	setp.ge.s32 	%p34, %r14, %r55;
	mov.b32 	%r467, 2147483647;
	@%p34 bra 	$L__BB25_52;
	ld.global.u32 	%r467, [%rd13+4096];
$L__BB25_52:
	add.s32 	%r231, %r226, 1152;
	setp.ge.s32 	%p35, %r231, %r55;
	mov.b32 	%r466, 2147483647;
	@%p35 bra 	$L__BB25_54;
	ld.global.u32 	%r466, [%rd13+4608];
$L__BB25_54:
	add.s32 	%r234, %r226, 1280;
	setp.ge.s32 	%p36, %r234, %r55;
	mov.b32 	%r465, 2147483647;
	@%p36 bra 	$L__BB25_56;
	ld.global.u32 	%r465, [%rd13+5120];
$L__BB25_56:
	add.s32 	%r237, %r226, 1408;
	setp.ge.s32 	%p37, %r237, %r55;
	mov.b32 	%r464, 2147483647;
	@%p37 bra 	$L__BB25_58;
	ld.global.u32 	%r464, [%rd13+5632];
$L__BB25_58:
	add.s32 	%r240, %r226, 1536;
	setp.ge.s32 	%p38, %r240, %r55;
	mov.b32 	%r463, 2147483647;
	@%p38 bra 	$L__BB25_60;
	ld.global.u32 	%r463, [%rd13+6144];
$L__BB25_60:
	add.s32 	%r243, %r226, 1664;
	setp.ge.s32 	%p39, %r243, %r55;
	mov.b32 	%r462, 2147483647;
	@%p39 bra 	$L__BB25_62;
	ld.global.u32 	%r462, [%rd13+6656];
$L__BB25_62:
	add.s32 	%r246, %r226, 1792;
	setp.ge.s32 	%p40, %r246, %r55;
	mov.b32 	%r461, 2147483647;
	@%p40 bra 	$L__BB25_64;
	ld.global.u32 	%r461, [%rd13+7168];
$L__BB25_64:
	setp.ge.s32 	%p41, %r15, %r55;
	mov.b32 	%r460, 2147483647;
	@%p41 bra 	$L__BB25_66;
	ld.global.u32 	%r460, [%rd13+7680];
$L__BB25_66:
	setp.le.s32 	%p42, %r175, %r174;
	@%p42 bra 	$L__BB25_69;
	xor.b32  	%r103, %r460, -2147483648;
	xor.b32  	%r104, %r461, -2147483648;
	xor.b32  	%r105, %r462, -2147483648;
	xor.b32  	%r106, %r463, -2147483648;
	xor.b32  	%r107, %r464, -2147483648;
	xor.b32  	%r108, %r465, -2147483648;
	xor.b32  	%r109, %r466, -2147483648;
	xor.b32  	%r110, %r467, -2147483648;
	xor.b32  	%r111, %r468, -2147483648;
	xor.b32  	%r112, %r469, -2147483648;
	xor.b32  	%r113, %r470, -2147483648;
	xor.b32  	%r114, %r471, -2147483648;
	xor.b32  	%r115, %r472, -2147483648;
	xor.b32  	%r116, %r473, -2147483648;
	xor.b32  	%r117, %r474, -2147483648;
	xor.b32  	%r118, %r475, -2147483648;
	mov.b32 	%r476, 0;
	mov.u32 	%r477, %r174;
$L__BB25_68:
	sub.s32 	%r249, %r175, %r477;
	shl.b32 	%r250, %r476, 10;
	mov.u32 	%r251, _ZZN3cub18CUB_300001_SM_10006detail10radix_sort30DeviceRadixSortHistogramKernelINS1_5radix10policy_hubIifyE10Policy1000ELNS0_9SortOrderE0EiyNS1_21identity_decomposer_tEEEvPT2_PKT1_SA_iiT3_E12temp_storage;
	add.s32 	%r252, %r251, %r250;
	min.s32 	%r253, %r249, 8;
	mov.b32 	%r254, -1;
	shl.b32 	%r255, %r254, %r253;
	not.b32 	%r256, %r255;
	shr.u32 	%r257, %r118, %r477;
	and.b32  	%r258, %r257, %r256;
	shl.b32 	%r259, %r258, 2;
	add.s32 	%r260, %r252, %r259;
	atom.shared.add.u32 	%r261, [%r260], 1;
	shr.u32 	%r262, %r117, %r477;
	and.b32  	%r263, %r262, %r256;
	shl.b32 	%r264, %r263, 2;
	add.s32 	%r265, %r252, %r264;
	atom.shared.add.u32 	%r266, [%r265], 1;
	shr.u32 	%r267, %r116, %r477;
	and.b32  	%r268, %r267, %r256;
	shl.b32 	%r269, %r268, 2;
	add.s32 	%r270, %r252, %r269;
	atom.shared.add.u32 	%r271, [%r270], 1;
	shr.u32 	%r272, %r115, %r477;
	and.b32  	%r273, %r272, %r256;
	shl.b32 	%r274, %r273, 2;
	add.s32 	%r275, %r252, %r274;
	atom.shared.add.u32 	%r276, [%r275], 1;
	shr.u32 	%r277, %r114, %r477;
	and.b32  	%r278, %r277, %r256;
	shl.b32 	%r279, %r278, 2;
	add.s32 	%r280, %r252, %r279;
	atom.shared.add.u32 	%r281, [%r280], 1;
	shr.u32 	%r282, %r113, %r477;
	and.b32  	%r283, %r282, %r256;
	shl.b32 	%r284, %r283, 2;
	add.s32 	%r285, %r252, %r284;
	atom.shared.add.u32 	%r286, [%r285], 1;
	shr.u32 	%r287, %r112, %r477;
	and.b32  	%r288, %r287, %r256;
	shl.b32 	%r289, %r288, 2;
	add.s32 	%r290, %r252, %r289;
	atom.shared.add.u32 	%r291, [%r290], 1;
	shr.u32 	%r292, %r111, %r477;
	and.b32  	%r293, %r292, %r256;
	shl.b32 	%r294, %r293, 2;
	add.s32 	%r295, %r252, %r294;
	atom.shared.add.u32 	%r296, [%r295], 1;
	shr.u32 	%r297, %r110, %r477;
	and.b32  	%r298, %r297, %r256;
	shl.b32 	%r299, %r298, 2;
	add.s32 	%r300, %r252, %r299;
	atom.shared.add.u32 	%r301, [%r300], 1;
	shr.u32 	%r302, %r109, %r477;
	and.b32  	%r303, %r302, %r256;
	shl.b32 	%r304, %r303, 2;
	add.s32 	%r305, %r252, %r304;
	atom.shared.add.u32 	%r306, [%r305], 1;
	shr.u32 	%r307, %r108, %r477;
	and.b32  	%r308, %r307, %r256;
	shl.b32 	%r309, %r308, 2;
	add.s32 	%r310, %r252, %r309;
	atom.shared.add.u32 	%r311, [%r310], 1;
	shr.u32 	%r312, %r107, %r477;
	and.b32  	%r313, %r312, %r256;
	shl.b32 	%r314, %r313, 2;
	add.s32 	%r315, %r252, %r314;
	atom.shared.add.u32 	%r316, [%r315], 1;
	shr.u32 	%r317, %r106, %r477;
	and.b32  	%r318, %r317, %r256;
	shl.b32 	%r319, %r318, 2;
	add.s32 	%r320, %r252, %r319;
	atom.shared.add.u32 	%r321, [%r320], 1;
	shr.u32 	%r322, %r105, %r477;
	and.b32  	%r323, %r322, %r256;
	shl.b32 	%r324, %r323, 2;
	add.s32 	%r325, %r252, %r324;
	atom.shared.add.u32 	%r326, [%r325], 1;
	shr.u32 	%r327, %r104, %r477;
	and.b32  	%r328, %r327, %r256;
	shl.b32 	%r329, %r328, 2;
	add.s32 	%r330, %r252, %r329;
	atom.shared.add.u32 	%r331, [%r330], 1;
	shr.u32 	%r332, %r103, %r477;
	and.b32  	%r333, %r332, %r256;
	shl.b32 	%r334, %r333, 2;
	add.s32 	%r335, %r252, %r334;
	atom.shared.add.u32 	%r336, [%r335], 1;
	add.s32 	%r477, %r477, 8;
	add.s32 	%r476, %r476, 1;
	setp.lt.s32 	%p43, %r477, %r175;
	@%p43 bra 	$L__BB25_68;
$L__BB25_69:
	add.s64 	%rd136, %rd136, %rd4;
	setp.lt.u64 	%p44, %rd136, %rd9;
	@%p44 bra 	$L__BB25_32;
$L__BB25_70:
	bar.sync 	0;
	@%p1 bra 	$L__BB25_152;
	setp.lt.u32 	%p45, %r1, 7;
	mov.b32 	%r480, 0;
	@%p45 bra 	$L__BB25_90;
	mov.b32 	%r478, 0;
$L__BB25_73:
	.pragma "nounroll";
	shl.b32 	%r339, %r478, 10;
	add.s32 	%r124, %r6, %r339;
	ld.shared.u32 	%r125, [%r124];
	setp.eq.s32 	%p46, %r125, 0;
	@%p46 bra 	$L__BB25_75;
	cvt.u32.u64 	%r340, %rd5;
	shl.b32 	%r341, %r478, 8;
	add.s32 	%r342, %r341, %r340;
	mul.wide.u32 	%rd30, %r342, 8;
	add.s64 	%rd31, %rd2, %rd30;
	cvt.u64.u32 	%rd32, %r125;
	atom.global.add.u64 	%rd33, [%rd31], %rd32;
$L__BB25_75:
	ld.shared.u32 	%r126, [%r124+1024];
	setp.eq.s32 	%p47, %r126, 0;
	@%p47 bra 	$L__BB25_77;
	cvt.u32.u64 	%r343, %rd5;
	shl.b32 	%r344, %r478, 8;
	add.s32 	%r345, %r344, %r343;
	add.s32 	%r346, %r345, 256;
	mul.wide.u32 	%rd34, %r346, 8;
	add.s64 	%rd35, %rd2, %rd34;
	cvt.u64.u32 	%rd36, %r126;
	atom.global.add.u64 	%rd37, [%rd35], %rd36;
$L__BB25_77:
	ld.shared.u32 	%r127, [%r124+2048];
	setp.eq.s32 	%p48, %r127, 0;
	@%p48 bra 	$L__BB25_79;
	cvt.u32.u64 	%r347, %rd5;
	shl.b32 	%r348, %r478, 8;
	add.s32 	%r349, %r348, %r347;
	add.s32 	%r350, %r349, 512;
	mul.wide.u32 	%rd38, %r350, 8;
	add.s64 	%rd39, %rd2, %rd38;
	cvt.u64.u32 	%rd40, %r127;
	atom.global.add.u64 	%rd41, [%rd39], %rd40;
$L__BB25_79:
	ld.shared.u32 	%r128, [%r124+3072];
	setp.eq.s32 	%p49, %r128, 0;
	@%p49 bra 	$L__BB25_81;
	cvt.u32.u64 	%r351, %rd5;
	shl.b32 	%r352, %r478, 8;
	add.s32 	%r353, %r352, %r351;
	add.s32 	%r354, %r353, 768;
	mul.wide.u32 	%rd42, %r354, 8;
	add.s64 	%rd43, %rd2, %rd42;
	cvt.u64.u32 	%rd44, %r128;
	atom.global.add.u64 	%rd45, [%rd43], %rd44;
$L__BB25_81:
	ld.shared.u32 	%r129, [%r124+4096];
	setp.eq.s32 	%p50, %r129, 0;
	@%p50 bra 	$L__BB25_83;
	cvt.u32.u64 	%r355, %rd5;
	shl.b32 	%r356, %r478, 8;
	add.s32 	%r357, %r356, %r355;
	add.s32 	%r358, %r357, 1024;
	mul.wide.u32 	%rd46, %r358, 8;
	add.s64 	%rd47, %rd2, %rd46;
	cvt.u64.u32 	%rd48, %r129;
	atom.global.add.u64 	%rd49, [%rd47], %rd48;
$L__BB25_83:
	ld.shared.u32 	%r130, [%r124+5120];
	setp.eq.s32 	%p51, %r130, 0;
	@%p51 bra 	$L__BB25_85;
	cvt.u32.u64 	%r359, %rd5;
	shl.b32 	%r360, %r478, 8;
	add.s32 	%r361, %r360, %r359;
	add.s32 	%r362, %r361, 1280;
	mul.wide.u32 	%rd50, %r362, 8;
	add.s64 	%rd51, %rd2, %rd50;
	cvt.u64.u32 	%rd52, %r130;
	atom.global.add.u64 	%rd53, [%rd51], %rd52;
$L__BB25_85:
	ld.shared.u32 	%r131, [%r124+6144];
	setp.eq.s32 	%p52, %r131, 0;
	@%p52 bra 	$L__BB25_87;
	cvt.u32.u64 	%r363, %rd5;
	shl.b32 	%r364, %r478, 8;
	add.s32 	%r365, %r364, %r363;
	add.s32 	%r366, %r365, 1536;
	mul.wide.u32 	%rd54, %r366, 8;
	add.s64 	%rd55, %rd2, %rd54;
	cvt.u64.u32 	%rd56, %r131;
	atom.global.add.u64 	%rd57, [%rd55], %rd56;
$L__BB25_87:
	ld.shared.u32 	%r132, [%r124+7168];
	setp.eq.s32 	%p53, %r132, 0;
	@%p53 bra 	$L__BB25_89;
	cvt.u32.u64 	%r367, %rd5;
	shl.b32 	%r368, %r478, 8;
	add.s32 	%r369, %r368, %r367;
	add.s32 	%r370, %r369, 1792;
	mul.wide.u32 	%rd58, %r370, 8;
	add.s64 	%rd59, %rd2, %rd58;
	cvt.u64.u32 	%rd60, %r132;
	atom.global.add.u64 	%rd61, [%rd59], %rd60;
$L__BB25_89:
	add.s32 	%r478, %r478, 8;
	setp.ne.s32 	%p54, %r478, %r16;
	mov.u32 	%r480, %r16;
	@%p54 bra 	$L__BB25_73;
$L__BB25_90:
	add.s32 	%r135, %r5, -1;
	setp.eq.s32 	%p55, %r3, 0;
	@%p55 bra 	$L__BB25_111;
	setp.lt.u32 	%p56, %r4, 3;
	@%p56 bra 	$L__BB25_101;
	shl.b32 	%r371, %r480, 10;
	add.s32 	%r136, %r6, %r371;
	ld.shared.u32 	%r137, [%r136];
	setp.eq.s32 	%p57, %r137, 0;
	@%p57 bra 	$L__BB25_94;
	cvt.u32.u64 	%r372, %rd5;
	shl.b32 	%r373, %r480, 8;
	add.s32 	%r374, %r373, %r372;
	mul.wide.u32 	%rd62, %r374, 8;
	add.s64 	%rd63, %rd2, %rd62;
	cvt.u64.u32 	%rd64, %r137;
	atom.global.add.u64 	%rd65, [%rd63], %rd64;
$L__BB25_94:
	ld.shared.u32 	%r138, [%r136+1024];
	setp.eq.s32 	%p58, %r138, 0;
	@%p58 bra 	$L__BB25_96;
	cvt.u32.u64 	%r375, %rd5;
	shl.b32 	%r376, %r480, 8;
	add.s32 	%r377, %r376, %r375;
	add.s32 	%r378, %r377, 256;
	mul.wide.u32 	%rd66, %r378, 8;
	add.s64 	%rd67, %rd2, %rd66;
	cvt.u64.u32 	%rd68, %r138;
	atom.global.add.u64 	%rd69, [%rd67], %rd68;
$L__BB25_96:
	ld.shared.u32 	%r139, [%r136+2048];
	setp.eq.s32 	%p59, %r139, 0;
	@%p59 bra 	$L__BB25_98;
	cvt.u32.u64 	%r379, %rd5;
	shl.b32 	%r380, %r480, 8;
	add.s32 	%r381, %r380, %r379;
	add.s32 	%r382, %r381, 512;
	mul.wide.u32 	%rd70, %r382, 8;
	add.s64 	%rd71, %rd2, %rd70;
	cvt.u64.u32 	%rd72, %r139;
	atom.global.add.u64 	%rd73, [%rd71], %rd72;
$L__BB25_98:
	ld.shared.u32 	%r140, [%r136+3072];
	setp.eq.s32 	%p60, %r140, 0;
	@%p60 bra 	$L__BB25_100;
	cvt.u32.u64 	%r383, %rd5;
	shl.b32 	%r384, %r480, 8;
	add.s32 	%r385, %r384, %r383;
	add.s32 	%r386, %r385, 768;
	mul.wide.u32 	%rd74, %r386, 8;
	add.s64 	%rd75, %rd2, %rd74;
	cvt.u64.u32 	%rd76, %r140;
	atom.global.add.u64 	%rd77, [%rd75], %rd76;
$L__BB25_100:
	add.s32 	%r480, %r480, 4;
$L__BB25_101:
	setp.eq.s32 	%p61, %r5, 0;
	@%p61 bra 	$L__BB25_111;
	setp.eq.s32 	%p62, %r135, 0;
	@%p62 bra 	$L__BB25_108;
	shl.b32 	%r387, %r480, 10;
	add.s32 	%r143, %r6, %r387;
	ld.shared.u32 	%r144, [%r143];
	setp.eq.s32 	%p63, %r144, 0;
	@%p63 bra 	$L__BB25_105;
	cvt.u32.u64 	%r388, %rd5;
	shl.b32 	%r389, %r480, 8;
	add.s32 	%r390, %r389, %r388;
	mul.wide.u32 	%rd78, %r390, 8;
	add.s64 	%rd79, %rd2, %rd78;
	cvt.u64.u32 	%rd80, %r144;
	atom.global.add.u64 	%rd81, [%rd79], %rd80;
$L__BB25_105:
	ld.shared.u32 	%r145, [%r143+1024];
	setp.eq.s32 	%p64, %r145, 0;
	@%p64 bra 	$L__BB25_107;
	cvt.u32.u64 	%r391, %rd5;
	shl.b32 	%r392, %r480, 8;
	add.s32 	%r393, %r392, %r391;
	add.s32 	%r394, %r393, 256;
	mul.wide.u32 	%rd82, %r394, 8;
	add.s64 	%rd83, %rd2, %rd82;
	cvt.u64.u32 	%rd84, %r145;
	atom.global.add.u64 	%rd85, [%rd83], %rd84;
$L__BB25_107:
	add.s32 	%r480, %r480, 2;
$L__BB25_108:
	setp.eq.s32 	%p65, %r17, 0;
	@%p65 bra 	$L__BB25_111;
	shl.b32 	%r395, %r480, 10;
	add.s32 	%r396, %r6, %r395;
	ld.shared.u32 	%r148, [%r396];
	setp.eq.s32 	%p66, %r148, 0;
	@%p66 bra 	$L__BB25_111;
	cvt.u32.u64 	%r397, %rd5;
	shl.b32 	%r398, %r480, 8;
	add.s32 	%r399, %r398, %r397;
	mul.wide.u32 	%rd86, %r399, 8;
	add.s64 	%rd87, %rd2, %rd86;
	cvt.u64.u32 	%rd88, %r148;
	atom.global.add.u64 	%rd89, [%rd87], %rd88;
$L__BB25_111:
	cvt.u32.u64 	%r400, %rd5;
	setp.gt.u32 	%p67, %r400, 127;
	@%p67 bra 	$L__BB25_152;
	setp.lt.u32 	%p68, %r1, 7;
	mov.b32 	%r484, 0;
	@%p68 bra 	$L__BB25_131;
	mov.b32 	%r482, 0;
$L__BB25_114:
	.pragma "nounroll";
	shl.b32 	%r404, %r482, 10;
	add.s32 	%r150, %r6, %r404;
	ld.shared.u32 	%r151, [%r150+512];
	setp.eq.s32 	%p69, %r151, 0;
	shl.b32 	%r405, %r482, 8;
	add.s32 	%r406, %r405, %r400;
	mul.wide.u32 	%rd90, %r406, 8;
	add.s64 	%rd15, %rd2, %rd90;
	@%p69 bra 	$L__BB25_116;
	cvt.u64.u32 	%rd91, %r151;
	atom.global.add.u64 	%rd92, [%rd15+1024], %rd91;
$L__BB25_116:
	ld.shared.u32 	%r152, [%r150+1536];
	setp.eq.s32 	%p70, %r152, 0;
	@%p70 bra 	$L__BB25_118;
	cvt.u64.u32 	%rd93, %r152;
	atom.global.add.u64 	%rd94, [%rd15+3072], %rd93;
$L__BB25_118:
	ld.shared.u32 	%r153, [%r150+2560];
	setp.eq.s32 	%p71, %r153, 0;
	@%p71 bra 	$L__BB25_120;
	cvt.u64.u32 	%rd95, %r153;
	atom.global.add.u64 	%rd96, [%rd15+5120], %rd95;
$L__BB25_120:
	ld.shared.u32 	%r154, [%r150+3584];
	setp.eq.s32 	%p72, %r154, 0;
	@%p72 bra 	$L__BB25_122;
	cvt.u64.u32 	%rd97, %r154;
	atom.global.add.u64 	%rd98, [%rd15+7168], %rd97;
$L__BB25_122:
	ld.shared.u32 	%r155, [%r150+4608];
	setp.eq.s32 	%p73, %r155, 0;
	@%p73 bra 	$L__BB25_124;
	cvt.u64.u32 	%rd99, %r155;
	atom.global.add.u64 	%rd100, [%rd15+9216], %rd99;
$L__BB25_124:
	ld.shared.u32 	%r156, [%r150+5632];
	setp.eq.s32 	%p74, %r156, 0;
	@%p74 bra 	$L__BB25_126;
	cvt.u64.u32 	%rd101, %r156;
	atom.global.add.u64 	%rd102, [%rd15+11264], %rd101;
$L__BB25_126:
	ld.shared.u32 	%r157, [%r150+6656];
	setp.eq.s32 	%p75, %r157, 0;
	@%p75 bra 	$L__BB25_128;
	cvt.u64.u32 	%rd103, %r157;
	atom.global.add.u64 	%rd104, [%rd15+13312], %rd103;
$L__BB25_128:
	ld.shared.u32 	%r158, [%r150+7680];
	setp.eq.s32 	%p76, %r158, 0;
	@%p76 bra 	$L__BB25_130;
	cvt.u64.u32 	%rd105, %r158;
	atom.global.add.u64 	%rd106, [%rd15+15360], %rd105;
$L__BB25_130:
	add.s32 	%r482, %r482, 8;
	setp.ne.s32 	%p77, %r482, %r16;
	mov.u32 	%r484, %r16;
	@%p77 bra 	$L__BB25_114;
$L__BB25_131:
	setp.eq.s32 	%p78, %r3, 0;
	@%p78 bra 	$L__BB25_152;
	setp.lt.u32 	%p79, %r4, 3;
	@%p79 bra 	$L__BB25_142;
	shl.b32 	%r407, %r484, 10;
	add.s32 	%r161, %r6, %r407;
	ld.shared.u32 	%r162, [%r161+512];
	setp.eq.s32 	%p80, %r162, 0;
	@%p80 bra 	$L__BB25_135;
	shl.b32 	%r409, %r484, 8;
	add.s32 	%r410, %r409, %r400;
	mul.wide.u32 	%rd107, %r410, 8;
	add.s64 	%rd108, %rd2, %rd107;
	cvt.u64.u32 	%rd109, %r162;
	atom.global.add.u64 	%rd110, [%rd108+1024], %rd109;
$L__BB25_135:
	ld.shared.u32 	%r163, [%r161+1536];
	setp.eq.s32 	%p81, %r163, 0;
	@%p81 bra 	$L__BB25_137;
	shl.b32 	%r412, %r484, 8;
	add.s32 	%r413, %r412, %r400;
	add.s32 	%r414, %r413, 256;
	mul.wide.u32 	%rd111, %r414, 8;
	add.s64 	%rd112, %rd2, %rd111;
	cvt.u64.u32 	%rd113, %r163;
	atom.global.add.u64 	%rd114, [%rd112+1024], %rd113;
$L__BB25_137:
	ld.shared.u32 	%r164, [%r161+2560];
	setp.eq.s32 	%p82, %r164, 0;
	@%p82 bra 	$L__BB25_139;
	shl.b32 	%r416, %r484, 8;
	add.s32 	%r417, %r416, %r400;
	add.s32 	%r418, %r417, 512;
	mul.wide.u32 	%rd115, %r418, 8;
	add.s64 	%rd116, %rd2, %rd115;
	cvt.u64.u32 	%rd117, %r164;
	atom.global.add.u64 	%rd118, [%rd116+1024], %rd117;
$L__BB25_139:
	ld.shared.u32 	%r165, [%r161+3584];
	setp.eq.s32 	%p83, %r165, 0;
	@%p83 bra 	$L__BB25_141;
	shl.b32 	%r420, %r484, 8;
	add.s32 	%r421, %r420, %r400;
	add.s32 	%r422, %r421, 768;
	mul.wide.u32 	%rd119, %r422, 8;
	add.s64 	%rd120, %rd2, %rd119;
	cvt.u64.u32 	%rd121, %r165;
	atom.global.add.u64 	%rd122, [%rd120+1024], %rd121;
$L__BB25_141:
	add.s32 	%r484, %r484, 4;
$L__BB25_142:
	setp.eq.s32 	%p84, %r5, 0;
	@%p84 bra 	$L__BB25_152;
	setp.eq.s32 	%p85, %r135, 0;
	@%p85 bra 	$L__BB25_149;
	shl.b32 	%r423, %r484, 10;
	add.s32 	%r168, %r6, %r423;
	ld.shared.u32 	%r169, [%r168+512];
	setp.eq.s32 	%p86, %r169, 0;
	@%p86 bra 	$L__BB25_146;
	shl.b32 	%r425, %r484, 8;
	add.s32 	%r426, %r425, %r400;
	mul.wide.u32 	%rd123, %r426, 8;
	add.s64 	%rd124, %rd2, %rd123;
	cvt.u64.u32 	%rd125, %r169;
	atom.global.add.u64 	%rd126, [%rd124+1024], %rd125;
$L__BB25_146:
	ld.shared.u32 	%r170, [%r168+1536];
	setp.eq.s32 	%p87, %r170, 0;
	@%p87 bra 	$L__BB25_148;
	shl.b32 	%r428, %r484, 8;
	add.s32 	%r429, %r428, %r400;
	add.s32 	%r430, %r429, 256;
	mul.wide.u32 	%rd127, %r430, 8;
	add.s64 	%rd128, %rd2, %rd127;
	cvt.u64.u32 	%rd129, %r170;
	atom.global.add.u64 	%rd130, [%rd128+1024], %rd129;
$L__BB25_148:
	add.s32 	%r484, %r484, 2;
$L__BB25_149:
	setp.eq.s32 	%p88, %r17, 0;
	@%p88 bra 	$L__BB25_152;
	shl.b32 	%r431, %r484, 10;
	add.s32 	%r432, %r6, %r431;
	ld.shared.u32 	%r173, [%r432+512];
	setp.eq.s32 	%p89, %r173, 0;
	@%p89 bra 	$L__BB25_152;
	shl.b32 	%r434, %r484, 8;
	add.s32 	%r435, %r434, %r400;
	mul.wide.u32 	%rd131, %r435, 8;
	add.s64 	%rd132, %rd2, %rd131;
	cvt.u64.u32 	%rd133, %r173;
	atom.global.add.u64 	%rd134, [%rd132+1024], %rd133;
$L__BB25_152:
	bar.sync 	0;
	add.s64 	%rd135, %rd135, 1;
	setp.ne.s64 	%p90, %rd135, %rd6;
	@%p90 bra 	$L__BB25_2;
$L__BB25_153:
	ret;

}
	// .globl	_ZN3cub18CUB_300001_SM_10006detail10radix_sort33DeviceRadixSortExclusiveSumKernelINS1_5radix10policy_hubIifyE10Policy1000EyEEvPT0_
.visible .entry _ZN3cub18CUB_300001_SM_10006detail10radix_sort33DeviceRadixSortExclusiveSumKernelINS1_5radix10policy_hubIifyE10Policy1000EyEEvPT0_(
	.param .u64 .ptr .align 1 _ZN3cub18CUB_300001_SM_10006detail10radix_sort33DeviceRadixSortExclusiveSumKernelINS1_5radix10policy_hubIifyE10Policy1000EyEEvPT0__param_0
)
{
	.reg .pred 	%p<4>;
	.reg .b32 	%r<28>;
	.reg .b64 	%rd<54>;
	// demoted variable
	.shared .align 16 .b8 _ZZN3cub18CUB_300001_SM_10006detail10radix_sort33DeviceRadixSortExclusiveSumKernelINS1_5radix10policy_hubIifyE10Policy1000EyEEvPT0_E12temp_storage[2336];
	ld.param.u64 	%rd5, [_ZN3cub18CUB_300001_SM_10006detail10radix_sort33DeviceRadixSortExclusiveSumKernelINS1_5radix10policy_hubIifyE10Policy1000EyEEvPT0__param_0];
	cvta.to.global.u64 	%rd6, %rd5;
	mov.u32 	%r3, %ctaid.x;
	shl.b32 	%r4, %r3, 8;
	mov.u32 	%r1, %tid.x;
	setp.gt.u32 	%p1, %r1, 255;
	add.s32 	%r5, %r4, %r1;
	mul.wide.s32 	%rd7, %r5, 8;
	add.s64 	%rd1, %rd6, %rd7;
	@%p1 bra 	$L__BB26_2;
	ld.global.u64 	%rd53, [%rd1];
$L__BB26_2:
	shr.u32 	%r6, %r1, 3;
	add.s32 	%r7, %r6, %r1;
	shl.b32 	%r8, %r7, 3;
	mov.u32 	%r9, _ZZN3cub18CUB_300001_SM_10006detail10radix_sort33DeviceRadixSortExclusiveSumKernelINS1_5radix10policy_hubIifyE10Policy1000EyEEvPT0_E12temp_storage;
	add.s32 	%r10, %r9, %r8;
	add.s32 	%r2, %r10, 16;
	st.shared.u64 	[%r10+16], %rd53;
	bar.sync 	0;
	setp.gt.u32 	%p2, %r1, 31;
	@%p2 bra 	$L__BB26_4;
	mad.lo.s32 	%r27, %r1, 72, %r9;
	ld.shared.u64 	%rd23, [%r27+16];
	ld.shared.u64 	%rd24, [%r27+24];
	ld.shared.u64 	%rd25, [%r27+32];
	ld.shared.u64 	%rd26, [%r27+40];
	ld.shared.u64 	%rd27, [%r27+48];
	ld.shared.u64 	%rd28, [%r27+56];
	ld.shared.u64 	%rd29, [%r27+64];
	ld.shared.u64 	%rd30, [%r27+72];
	add.s64 	%rd31, %rd24, %rd23;
	add.s64 	%rd32, %rd31, %rd25;
	add.s64 	%rd33, %rd32, %rd26;
	add.s64 	%rd34, %rd33, %rd27;
	add.s64 	%rd35, %rd34, %rd28;
	add.s64 	%rd36, %rd35, %rd29;
	add.s64 	%rd10, %rd36, %rd30;
	mov.b32 	%r11, 1;
	mov.b32 	%r24, 0;
	mov.b32 	%r25, -1;
	// begin inline asm
	{  .reg .u64 r0;  .reg .u32 lo;  .reg .u32 hi;  .reg .pred p;  mov.b64 {lo, hi}, %rd10;  shfl.sync.up.b32 lo|p, lo, %r11, %r24, %r25;  shfl.sync.up.b32 hi|p, hi, %r11, %r24, %r25;  mov.b64 r0, {lo, hi};  @p add.u64 r0, r0, %rd10;  mov.u64 %rd8, r0;}
	// end inline asm
	mov.b32 	%r14, 2;
	// begin inline asm
	{  .reg .u64 r0;  .reg .u32 lo;  .reg .u32 hi;  .reg .pred p;  mov.b64 {lo, hi}, %rd8;  shfl.sync.up.b32 lo|p, lo, %r14, %r24, %r25;  shfl.sync.up.b32 hi|p, hi, %r14, %r24, %r25;  mov.b64 r0, {lo, hi};  @p add.u64 r0, r0, %rd8;  mov.u64 %rd11, r0;}
	// end inline asm
	mov.b32 	%r17, 4;
	// begin inline asm
	{  .reg .u64 r0;  .reg .u32 lo;  .reg .u32 hi;  .reg .pred p;  mov.b64 {lo, hi}, %rd11;  shfl.sync.up.b32 lo|p, lo, %r17, %r24, %r25;  shfl.sync.up.b32 hi|p, hi, %r17, %r24, %r25;  mov.b64 r0, {lo, hi};  @p add.u64 r0, r0, %rd11;  mov.u64 %rd14, r0;}
	// end inline asm
	mov.b32 	%r20, 8;
	// begin inline asm
	{  .reg .u64 r0;  .reg .u32 lo;  .reg .u32 hi;  .reg .pred p;  mov.b64 {lo, hi}, %rd14;  shfl.sync.up.b32 lo|p, lo, %r20, %r24, %r25;  shfl.sync.up.b32 hi|p, hi, %r20, %r24, %r25;  mov.b64 r0, {lo, hi};  @p add.u64 r0, r0, %rd14;  mov.u64 %rd17, r0;}
	// end inline asm
	mov.b32 	%r23, 16;
	// begin inline asm
	{  .reg .u64 r0;  .reg .u32 lo;  .reg .u32 hi;  .reg .pred p;  mov.b64 {lo, hi}, %rd17;  shfl.sync.up.b32 lo|p, lo, %r23, %r24, %r25;  shfl.sync.up.b32 hi|p, hi, %r23, %r24, %r25;  mov.b64 r0, {lo, hi};  @p add.u64 r0, r0, %rd17;  mov.u64 %rd20, r0;}
	// end inline asm
	sub.s64 	%rd37, %rd20, %rd10;
	ld.shared.u64 	%rd38, [%r27+16];
	ld.shared.u64 	%rd39, [%r27+24];
	ld.shared.u64 	%rd40, [%r27+32];
	ld.shared.u64 	%rd41, [%r27+40];
	ld.shared.u64 	%rd42, [%r27+48];
	ld.shared.u64 	%rd43, [%r27+56];
	ld.shared.u64 	%rd44, [%r27+64];
	add.s64 	%rd45, %rd38, %rd37;
	add.s64 	%rd46, %rd39, %rd45;
	add.s64 	%rd47, %rd40, %rd46;
	add.s64 	%rd48, %rd41, %rd47;
	add.s64 	%rd49, %rd42, %rd48;
	add.s64 	%rd50, %rd43, %rd49;
	add.s64 	%rd51, %rd44, %rd50;
	st.shared.u64 	[%r27+16], %rd37;
	st.shared.u64 	[%r27+24], %rd45;
	st.shared.u64 	[%r27+32], %rd46;
	st.shared.u64 	[%r27+40], %rd47;
	st.shared.u64 	[%r27+48], %rd48;
	st.shared.u64 	[%r27+56], %rd49;
	st.shared.u64 	[%r27+64], %rd50;
	st.shared.u64 	[%r27+72], %rd51;
$L__BB26_4:
	setp.gt.u32 	%p3, %r1, 255;
	bar.sync 	0;
	@%p3 bra 	$L__BB26_6;
	ld.shared.u64 	%rd52, [%r2];
	st.global.u64 	[%rd1], %rd52;
$L__BB26_6:
	ret;

}
	// .globl	_ZN3cub18CUB_300001_SM_10006detail10radix_sort29DeviceRadixSortOnesweepKernelINS1_5radix10policy_hubIifyE10Policy1000ELNS0_9SortOrderE0EifyiiNS1_21identity_decomposer_tEEEvPT5_SB_PT3_PKSC_PT1_PKSG_PT2_PKSK_T4_iiT6_
.visible .entry _ZN3cub18CUB_300001_SM_10006detail10radix_sort29DeviceRadixSortOnesweepKernelINS1_5radix10policy_hubIifyE10Policy1000ELNS0_9SortOrderE0EifyiiNS1_21identity_decomposer_tEEEvPT5_SB_PT3_PKSC_PT1_PKSG_PT2_PKSK_T4_iiT6_(
	.param .u64 .ptr .align 1 _ZN3cub18CUB_300001_SM_10006detail10radix_sort29DeviceRadixSortOnesweepKernelINS1_5radix10policy_hubIifyE10Policy1000ELNS0_9SortOrderE0EifyiiNS1_21identity_decomposer_tEEEvPT5_SB_PT3_PKSC_PT1_PKSG_PT2_PKSK_T4_iiT6__param_0,
	.param .u64 .ptr .align 1 _ZN3cub18CUB_300001_SM_10006detail10radix_sort29DeviceRadixSortOnesweepKernelINS1_5radix10policy_hubIifyE10Policy1000ELNS0_9SortOrderE0EifyiiNS1_21identity_decomposer_tEEEvPT5_SB_PT3_PKSC_PT1_PKSG_PT2_PKSK_T4_iiT6__param_1,
	.param .u64 .ptr .align 1 _ZN3cub18CUB_300001_SM_10006detail10radix_sort29DeviceRadixSortOnesweepKernelINS1_5radix10policy_hubIifyE10Policy1000ELNS0_9SortOrderE0EifyiiNS1_21identity_decomposer_tEEEvPT5_SB_PT3_PKSC_PT1_PKSG_PT2_PKSK_T4_iiT6__param_2,
	.param .u64 .ptr .align 1 _ZN3cub18CUB_300001_SM_10006detail10radix_sort29DeviceRadixSortOnesweepKernelINS1_5radix10policy_hubIifyE10Policy1000ELNS0_9SortOrderE0EifyiiNS1_21identity_decomposer_tEEEvPT5_SB_PT3_PKSC_PT1_PKSG_PT2_PKSK_T4_iiT6__param_3,
	.param .u64 .ptr .align 1 _ZN3cub18CUB_300001_SM_10006detail10radix_sort29DeviceRadixSortOnesweepKernelINS1_5radix10policy_hubIifyE10Policy1000ELNS0_9SortOrderE0EifyiiNS1_21identity_decomposer_tEEEvPT5_SB_PT3_PKSC_PT1_PKSG_PT2_PKSK_T4_iiT6__param_4,
	.param .u64 .ptr .align 1 _ZN3cub18CUB_300001_SM_10006detail10radix_sort29DeviceRadixSortOnesweepKernelINS1_5radix10policy_hubIifyE10Policy1000ELNS0_9SortOrderE0EifyiiNS1_21identity_decomposer_tEEEvPT5_SB_PT3_PKSC_PT1_PKSG_PT2_PKSK_T4_iiT6__param_5,
	.param .u64 .ptr .align 1 _ZN3cub18CUB_300001_SM_10006detail10radix_sort29DeviceRadixSortOnesweepKernelINS1_5radix10policy_hubIifyE10Policy1000ELNS0_9SortOrderE0EifyiiNS1_21identity_decomposer_tEEEvPT5_SB_PT3_PKSC_PT1_PKSG_PT2_PKSK_T4_iiT6__param_6,
	.param .u64 .ptr .align 1 _ZN3cub18CUB_300001_SM_10006detail10radix_sort29DeviceRadixSortOnesweepKernelINS1_5radix10policy_hubIifyE10Policy1000ELNS0_9SortOrderE0EifyiiNS1_21identity_decomposer_tEEEvPT5_SB_PT3_PKSC_PT1_PKSG_PT2_PKSK_T4_iiT6__param_7,
	.param .u32 _ZN3cub18CUB_300001_SM_10006detail10radix_sort29DeviceRadixSortOnesweepKernelINS1_5radix10policy_hubIifyE10Policy1000ELNS0_9SortOrderE0EifyiiNS1_21identity_decomposer_tEEEvPT5_SB_PT3_PKSC_PT1_PKSG_PT2_PKSK_T4_iiT6__param_8,
	.param .u32 _ZN3cub18CUB_300001_SM_10006detail10radix_sort29DeviceRadixSortOnesweepKernelINS1_5radix10policy_hubIifyE10Policy1000ELNS0_9SortOrderE0EifyiiNS1_21identity_decomposer_tEEEvPT5_SB_PT3_PKSC_PT1_PKSG_PT2_PKSK_T4_iiT6__param_9,
	.param .u32 _ZN3cub18CUB_300001_SM_10006detail10radix_sort29DeviceRadixSortOnesweepKernelINS1_5radix10policy_hubIifyE10Policy1000ELNS0_9SortOrderE0EifyiiNS1_21identity_decomposer_tEEEvPT5_SB_PT3_PKSC_PT1_PKSG_PT2_PKSK_T4_iiT6__param_10,
	.param .align 1 .b8 _ZN3cub18CUB_300001_SM_10006detail10radix_sort29DeviceRadixSortOnesweepKernelINS1_5radix10policy_hubIifyE10Policy1000ELNS0_9SortOrderE0EifyiiNS1_21identity_decomposer_tEEEvPT5_SB_PT3_PKSC_PT1_PKSG_PT2_PKSK_T4_iiT6__param_11[1]
)
.maxntid 384
{
	.reg .pred 	%p<205>;
	.reg .b32 	%r<2015>;
	.reg .b32 	%f<269>;
	.reg .b64 	%rd<457>;
	// demoted variable
	.shared .align 16 .b8 _ZZN3cub18CUB_300001_SM_10006detail10radix_sort29DeviceRadixSortOnesweepKernelINS1_5radix10policy_hubIifyE10Policy1000ELNS0_9SortOrderE0EifyiiNS1_21identity_decomposer_tEEEvPT5_SB_PT3_PKSC_PT1_PKSG_PT2_PKSK_T4_iiT6_E1s[28160];
	ld.param.u64 	%rd43, [_ZN3cub18CUB_300001_SM_10006detail10radix_sort29DeviceRadixSortOnesweepKernelINS1_5radix10policy_hubIifyE10Policy1000ELNS0_9SortOrderE0EifyiiNS1_21identity_decomposer_tEEEvPT5_SB_PT3_PKSC_PT1_PKSG_PT2_PKSK_T4_iiT6__param_0];
	ld.param.u64 	%rd44, [_ZN3cub18CUB_300001_SM_10006detail10radix_sort29DeviceRadixSortOnesweepKernelINS1_5radix10policy_hubIifyE10Policy1000ELNS0_9SortOrderE0EifyiiNS1_21identity_decomposer_tEEEvPT5_SB_PT3_PKSC_PT1_PKSG_PT2_PKSK_T4_iiT6__param_1];
	ld.param.u64 	%rd47, [_ZN3cub18CUB_300001_SM_10006detail10radix_sort29DeviceRadixSortOnesweepKernelINS1_5radix10policy_hubIifyE10Policy1000ELNS0_9SortOrderE0EifyiiNS1_21identity_decomposer_tEEEvPT5_SB_PT3_PKSC_PT1_PKSG_PT2_PKSK_T4_iiT6__param_4];
	ld.param.u64 	%rd50, [_ZN3cub18CUB_300001_SM_10006detail10radix_sort29DeviceRadixSortOnesweepKernelINS1_5radix10policy_hubIifyE10Policy1000ELNS0_9SortOrderE0EifyiiNS1_21identity_decomposer_tEEEvPT5_SB_PT3_PKSC_PT1_PKSG_PT2_PKSK_T4_iiT6__param_5];
	cvta.to.global.u64 	%rd1, %rd47;
	cvta.to.global.u64 	%rd2, %rd43;
	cvta.to.global.u64 	%rd3, %rd50;
	mov.u32 	%r1, %tid.x;
	// begin inline asm
	mov.u32 %r309, %laneid;
	// end inline asm
	setp.ne.s32 	%p1, %r1, 0;
	@%p1 bra 	$L__BB27_2;
	cvta.to.global.u64 	%rd51, %rd44;
	atom.global.add.u32 	%r310, [%rd51], 1;
	st.shared.u32 	[_ZZN3cub18CUB_300001_SM_10006detail10radix_sort29DeviceRadixSortOnesweepKernelINS1_5radix10policy_hubIifyE10Policy1000ELNS0_9SortOrderE0EifyiiNS1_21identity_decomposer_tEEEvPT5_SB_PT3_PKSC_PT1_PKSG_PT2_PKSK_T4_iiT6_E1s+26112], %r310;
$L__BB27_2:
	ld.param.u32 	%r1876, [_ZN3cub18CUB_300001_SM_10006detail10radix_sort29DeviceRadixSortOnesweepKernelINS1_5radix10policy_hubIifyE10Policy1000ELNS0_9SortOrderE0EifyiiNS1_21identity_decomposer_tEEEvPT5_SB_PT3_PKSC_PT1_PKSG_PT2_PKSK_T4_iiT6__param_8];
	bar.sync 	0;
	ld.shared.u32 	%r3, [_ZZN3cub18CUB_300001_SM_10006detail10radix_sort29DeviceRadixSortOnesweepKernelINS1_5radix10policy_hubIifyE10Policy1000ELNS0_9SortOrderE0EifyiiNS1_21identity_decomposer_tEEEvPT5_SB_PT3_PKSC_PT1_PKSG_PT2_PKSK_T4_iiT6_E1s+26112];
	mul.lo.s32 	%r311, %r3, 6528;
	add.s32 	%r4, %r311, 6528;
	setp.gt.s32 	%p2, %r4, %r1876;
	cvt.s64.s32 	%rd4, %r311;
	@%p2 bra 	$L__BB27_4;
	and.b32  	%r312, %r1, 31;
	and.b32  	%r313, %r1, 992;
	mul.lo.s32 	%r314, %r313, 17;
	or.b32  	%r315, %r314, %r312;
	cvt.u64.u32 	%rd52, %r315;
	add.s64 	%rd53, %rd52, %rd4;
	shl.b64 	%rd54, %rd53, 2;
	add.s64 	%rd55, %rd3, %rd54;
	ld.global.u32 	%r1963, [%rd55];
	ld.global.u32 	%r1962, [%rd55+128];
	ld.global.u32 	%r1961, [%rd55+256];
	ld.global.u32 	%r1960, [%rd55+384];
	ld.global.u32 	%r1959, [%rd55+512];
	ld.global.u32 	%r1958, [%rd55+640];
	ld.global.u32 	%r1957, [%rd55+768];
	ld.global.u32 	%r1956, [%rd55+896];
	ld.global.u32 	%r1955, [%rd55+1024];
	ld.global.u32 	%r1954, [%rd55+1152];
	ld.global.u32 	%r1953, [%rd55+1280];
	ld.global.u32 	%r1952, [%rd55+1408];
	ld.global.u32 	%r1951, [%rd55+1536];
	ld.global.u32 	%r1950, [%rd55+1664];
	ld.global.u32 	%r1949, [%rd55+1792];
	ld.global.u32 	%r1948, [%rd55+1920];
	ld.global.u32 	%r1947, [%rd55+2048];
	bra.uni 	$L__BB27_38;
$L__BB27_4:
	ld.param.u32 	%r1877, [_ZN3cub18CUB_300001_SM_10006detail10radix_sort29DeviceRadixSortOnesweepKernelINS1_5radix10policy_hubIifyE10Policy1000ELNS0_9SortOrderE0EifyiiNS1_21identity_decomposer_tEEEvPT5_SB_PT3_PKSC_PT1_PKSG_PT2_PKSK_T4_iiT6__param_8];
	cvt.u32.u64 	%r317, %rd4;
	sub.s32 	%r22, %r1877, %r317;
	and.b32  	%r318, %r1, 31;
	and.b32  	%r319, %r1, 992;
	mul.lo.s32 	%r320, %r319, 17;
	or.b32  	%r23, %r320, %r318;
	setp.ge.s32 	%p3, %r23, %r22;
	cvt.u64.u32 	%rd56, %r23;
	add.s64 	%rd57, %rd56, %rd4;
	shl.b64 	%rd58, %rd57, 2;
	add.s64 	%rd5, %rd3, %rd58;
	mov.b32 	%r1963, 2147483647;
	@%p3 bra 	$L__BB27_6;
	ld.global.u32 	%r1963, [%rd5];
$L__BB27_6:
	add.s32 	%r322, %r23, 32;
	setp.ge.s32 	%p4, %r322, %r22;
	mov.b32 	%r1962, 2147483647;
	@%p4 bra 	$L__BB27_8;
	ld.global.u32 	%r1962, [%rd5+128];
$L__BB27_8:
	add.s32 	%r324, %r23, 64;
	setp.ge.s32 	%p5, %r324, %r22;
	mov.b32 	%r1961, 2147483647;
	@%p5 bra 	$L__BB27_10;
	ld.global.u32 	%r1961, [%rd5+256];
$L__BB27_10:
	add.s32 	%r326, %r23, 96;
	setp.ge.s32 	%p6, %r326, %r22;
	mov.b32 	%r1960, 2147483647;
	@%p6 bra 	$L__BB27_12;
	ld.global.u32 	%r1960, [%rd5+384];
$L__BB27_12:
	add.s32 	%r328, %r23, 128;
	setp.ge.s32 	%p7, %r328, %r22;
	mov.b32 	%r1959, 2147483647;
	@%p7 bra 	$L__BB27_14;
	ld.global.u32 	%r1959, [%rd5+512];
$L__BB27_14:
	add.s32 	%r330, %r23, 160;
	setp.ge.s32 	%p8, %r330, %r22;
	mov.b32 	%r1958, 2147483647;
	@%p8 bra 	$L__BB27_16;
	ld.global.u32 	%r1958, [%rd5+640];
$L__BB27_16:
	add.s32 	%r332, %r23, 192;
	setp.ge.s32 	%p9, %r332, %r22;
	mov.b32 	%r1957, 2147483647;
	@%p9 bra 	$L__BB27_18;
	ld.global.u32 	%r1957, [%rd5+768];
$L__BB27_18:
	add.s32 	%r334, %r23, 224;
	setp.ge.s32 	%p10, %r334, %r22;
	mov.b32 	%r1956, 2147483647;
	@%p10 bra 	$L__BB27_20;
	ld.global.u32 	%r1956, [%rd5+896];
$L__BB27_20:
	add.s32 	%r336, %r23, 256;
	setp.ge.s32 	%p11, %r336, %r22;
	mov.b32 	%r1955, 2147483647;
	@%p11 bra 	$L__BB27_22;
	ld.global.u32 	%r1955, [%rd5+1024];
$L__BB27_22:
	add.s32 	%r338, %r23, 288;
	setp.ge.s32 	%p12, %r338, %r22;
	mov.b32 	%r1954, 2147483647;
	@%p12 bra 	$L__BB27_24;
	ld.global.u32 	%r1954, [%rd5+1152];
$L__BB27_24:
	add.s32 	%r340, %r23, 320;
	setp.ge.s32 	%p13, %r340, %r22;
	mov.b32 	%r1953, 2147483647;
	@%p13 bra 	$L__BB27_26;
	ld.global.u32 	%r1953, [%rd5+1280];
$L__BB27_26:
	add.s32 	%r342, %r23, 352;
	setp.ge.s32 	%p14, %r342, %r22;
	mov.b32 	%r1952, 2147483647;
	@%p14 bra 	$L__BB27_28;
	ld.global.u32 	%r1952, [%rd5+1408];
$L__BB27_28:
	add.s32 	%r344, %r23, 384;
	setp.ge.s32 	%p15, %r344, %r22;
	mov.b32 	%r1951, 2147483647;
	@%p15 bra 	$L__BB27_30;
	ld.global.u32 	%r1951, [%rd5+1536];
$L__BB27_30:
	add.s32 	%r346, %r23, 416;
	setp.ge.s32 	%p16, %r346, %r22;
	mov.b32 	%r1950, 2147483647;
	@%p16 bra 	$L__BB27_32;
	ld.global.u32 	%r1950, [%rd5+1664];
$L__BB27_32:
	add.s32 	%r348, %r23, 448;
	setp.ge.s32 	%p17, %r348, %r22;
	mov.b32 	%r1949, 2147483647;
	@%p17 bra 	$L__BB27_34;
	ld.global.u32 	%r1949, [%rd5+1792];
$L__BB27_34:
	add.s32 	%r350, %r23, 480;
	setp.ge.s32 	%p18, %r350, %r22;
	mov.b32 	%r1948, 2147483647;
	@%p18 bra 	$L__BB27_36;
	ld.global.u32 	%r1948, [%rd5+1920];
$L__BB27_36:
	add.s32 	%r352, %r23, 512;
	setp.ge.s32 	%p19, %r352, %r22;
	mov.b32 	%r1947, 2147483647;
	@%p19 bra 	$L__BB27_38;
	ld.global.u32 	%r1947, [%rd5+2048];
$L__BB27_38:
	ld.param.u32 	%r1929, [_ZN3cub18CUB_300001_SM_10006detail10radix_sort29DeviceRadixSortOnesweepKernelINS1_5radix10policy_hubIifyE10Policy1000ELNS0_9SortOrderE0EifyiiNS1_21identity_decomposer_tEEEvPT5_SB_PT3_PKSC_PT1_PKSG_PT2_PKSK_T4_iiT6__param_10];
	mov.b32 	%r353, -1;
	shl.b32 	%r354, %r353, %r1929;
	not.b32 	%r74, %r354;
	shr.u32 	%r75, %r1, 5;
	shl.b32 	%r355, %r75, 10;
	mov.u32 	%r356, _ZZN3cub18CUB_300001_SM_10006detail10radix_sort29DeviceRadixSortOnesweepKernelINS1_5radix10policy_hubIifyE10Policy1000ELNS0_9SortOrderE0EifyiiNS1_21identity_decomposer_tEEEvPT5_SB_PT3_PKSC_PT1_PKSG_PT2_PKSK_T4_iiT6_E1s;
	add.s32 	%r76, %r356, %r355;
	setp.gt.s32 	%p20, %r309, 255;
	@%p20 bra 	$L__BB27_51;
	max.s32 	%r357, %r309, 224;
	sub.s32 	%r358, %r357, %r309;
	add.s32 	%r359, %r358, 31;
	shr.u32 	%r360, %r359, 5;
	add.s32 	%r77, %r360, 1;
	and.b32  	%r78, %r77, 15;
	setp.lt.u32 	%p21, %r359, 480;
	mov.u32 	%r1967, %r309;
	@%p21 bra 	$L__BB27_42;
	and.b32  	%r361, %r77, 268435440;
	neg.s32 	%r1965, %r361;
	shl.b32 	%r363, %r309, 2;
	add.s32 	%r364, %r355, %r363;
	add.s32 	%r366, %r364, %r356;
	add.s32 	%r1964, %r366, 1024;
	mov.u32 	%r1967, %r309;
$L__BB27_41:
	.pragma "nounroll";
	mov.b32 	%r367, 0;
	st.shared.u32 	[%r1964+-1024], %r367;
	st.shared.u32 	[%r1964+-896], %r367;
	st.shared.u32 	[%r1964+-768], %r367;
	st.shared.u32 	[%r1964+-640], %r367;
	st.shared.u32 	[%r1964+-512], %r367;
	st.shared.u32 	[%r1964+-384], %r367;
	st.shared.u32 	[%r1964+-256], %r367;
	st.shared.u32 	[%r1964+-128], %r367;
	st.shared.u32 	[%r1964], %r367;
	st.shared.u32 	[%r1964+128], %r367;
	st.shared.u32 	[%r1964+256], %r367;
	st.shared.u32 	[%r1964+384], %r367;
	st.shared.u32 	[%r1964+512], %r367;
	st.shared.u32 	[%r1964+640], %r367;
	st.shared.u32 	[%r1964+768], %r367;
	st.shared.u32 	[%r1964+896], %r367;
	add.s32 	%r1967, %r1967, 512;
	add.s32 	%r1965, %r1965, 16;
	add.s32 	%r1964, %r1964, 2048;
	setp.ne.s32 	%p22, %r1965, 0;
	@%p22 bra 	$L__BB27_41;
$L__BB27_42:
	setp.eq.s32 	%p23, %r78, 0;
	@%p23 bra 	$L__BB27_51;
	and.b32  	%r88, %r77, 7;
	setp.lt.u32 	%p24, %r78, 8;
	@%p24 bra 	$L__BB27_45;
	shl.b32 	%r368, %r1967, 2;
	add.s32 	%r369, %r76, %r368;
	mov.b32 	%r370, 0;
	st.shared.u32 	[%r369], %r370;
	st.shared.u32 	[%r369+128], %r370;
	st.shared.u32 	[%r369+256], %r370;
	st.shared.u32 	[%r369+384], %r370;
	st.shared.u32 	[%r369+512], %r370;
	st.shared.u32 	[%r369+640], %r370;
	st.shared.u32 	[%r369+768], %r370;
	st.shared.u32 	[%r369+896], %r370;
	add.s32 	%r1967, %r1967, 256;
$L__BB27_45:
	setp.eq.s32 	%p25, %r88, 0;
	@%p25 bra 	$L__BB27_51;
	and.b32  	%r91, %r77, 3;
	setp.lt.u32 	%p26, %r88, 4;
	@%p26 bra 	$L__BB27_48;
	shl.b32 	%r371, %r1967, 2;
	add.s32 	%r372, %r76, %r371;
	mov.b32 	%r373, 0;
	st.shared.u32 	[%r372], %r373;
	st.shared.u32 	[%r372+128], %r373;
	st.shared.u32 	[%r372+256], %r373;
	st.shared.u32 	[%r372+384], %r373;
	add.s32 	%r1967, %r1967, 128;
$L__BB27_48:
	setp.eq.s32 	%p27, %r91, 0;
	@%p27 bra 	$L__BB27_51;
	shl.b32 	%r375, %r1967, 2;
	add.s32 	%r376, %r355, %r375;
	add.s32 	%r1971, %r356, %r376;
	neg.s32 	%r1970, %r91;
$L__BB27_50:
	.pragma "nounroll";
	mov.b32 	%r378, 0;
	st.shared.u32 	[%r1971], %r378;
	add.s32 	%r1971, %r1971, 128;
	add.s32 	%r1970, %r1970, 1;
	setp.ne.s32 	%p28, %r1970, 0;
	@%p28 bra 	$L__BB27_50;
$L__BB27_51:
	ld.param.u32 	%r1892, [_ZN3cub18CUB_300001_SM_10006detail10radix_sort29DeviceRadixSortOnesweepKernelINS1_5radix10policy_hubIifyE10Policy1000ELNS0_9SortOrderE0EifyiiNS1_21identity_decomposer_tEEEvPT5_SB_PT3_PKSC_PT1_PKSG_PT2_PKSK_T4_iiT6__param_9];
	bar.warp.sync 	-1;
	xor.b32  	%r380, %r1963, -2147483648;
	shr.u32 	%r381, %r380, %r1892;
	and.b32  	%r100, %r381, %r74;
	shl.b32 	%r382, %r100, 2;
	add.s32 	%r383, %r76, %r382;
	atom.shared.add.u32 	%r384, [%r383], 1;
	xor.b32  	%r1992, %r1962, -2147483648;
	shr.u32 	%r386, %r1992, %r1892;
	and.b32  	%r387, %r386, %r74;
	shl.b32 	%r388, %r387, 2;
	add.s32 	%r389, %r76, %r388;
	atom.shared.add.u32 	%r390, [%r389], 1;
	xor.b32  	%r1991, %r1961, -2147483648;
	shr.u32 	%r392, %r1991, %r1892;
	and.b32  	%r393, %r392, %r74;
	shl.b32 	%r394, %r393, 2;
	add.s32 	%r395, %r76, %r394;
	atom.shared.add.u32 	%r396, [%r395], 1;
	xor.b32  	%r1990, %r1960, -2147483648;
	shr.u32 	%r398, %r1990, %r1892;
	and.b32  	%r399, %r398, %r74;
	shl.b32 	%r400, %r399, 2;
	add.s32 	%r401, %r76, %r400;
	atom.shared.add.u32 	%r402, [%r401], 1;
	xor.b32  	%r403, %r1959, -2147483648;
	shr.u32 	%r404, %r403, %r1892;
	and.b32  	%r405, %r404, %r74;
	shl.b32 	%r406, %r405, 2;
	add.s32 	%r407, %r76, %r406;
	atom.shared.add.u32 	%r408, [%r407], 1;
	xor.b32  	%r409, %r1958, -2147483648;
	shr.u32 	%r410, %r409, %r1892;
	and.b32  	%r411, %r410, %r74;
	shl.b32 	%r412, %r411, 2;
	add.s32 	%r413, %r76, %r412;
	atom.shared.add.u32 	%r414, [%r413], 1;
	xor.b32  	%r415, %r1957, -2147483648;
	shr.u32 	%r416, %r415, %r1892;
	and.b32  	%r417, %r416, %r74;
	shl.b32 	%r418, %r417, 2;
	add.s32 	%r419, %r76, %r418;
	atom.shared.add.u32 	%r420, [%r419], 1;
	xor.b32  	%r421, %r1956, -2147483648;
	shr.u32 	%r422, %r421, %r1892;
	and.b32  	%r423, %r422, %r74;
	shl.b32 	%r424, %r423, 2;
	add.s32 	%r425, %r76, %r424;
	atom.shared.add.u32 	%r426, [%r425], 1;
	xor.b32  	%r427, %r1955, -2147483648;
	shr.u32 	%r428, %r427, %r1892;
	and.b32  	%r429, %r428, %r74;
	shl.b32 	%r430, %r429, 2;
	add.s32 	%r431, %r76, %r430;
	atom.shared.add.u32 	%r432, [%r431], 1;
	xor.b32  	%r433, %r1954, -2147483648;
	shr.u32 	%r434, %r433, %r1892;
	and.b32  	%r435, %r434, %r74;
	shl.b32 	%r436, %r435, 2;
	add.s32 	%r437, %r76, %r436;
	atom.shared.add.u32 	%r438, [%r437], 1;
	xor.b32  	%r439, %r1953, -2147483648;
	shr.u32 	%r440, %r439, %r1892;
	and.b32  	%r441, %r440, %r74;
	shl.b32 	%r442, %r441, 2;
	add.s32 	%r443, %r76, %r442;
	atom.shared.add.u32 	%r444, [%r443], 1;
	xor.b32  	%r445, %r1952, -2147483648;
	shr.u32 	%r446, %r445, %r1892;
	and.b32  	%r447, %r446, %r74;
	shl.b32 	%r448, %r447, 2;
	add.s32 	%r449, %r76, %r448;
	atom.shared.add.u32 	%r450, [%r449], 1;
	xor.b32  	%r451, %r1951, -2147483648;
	shr.u32 	%r452, %r451, %r1892;
	and.b32  	%r453, %r452, %r74;
	shl.b32 	%r454, %r453, 2;
	add.s32 	%r455, %r76, %r454;
	atom.shared.add.u32 	%r456, [%r455], 1;
	xor.b32  	%r457, %r1950, -2147483648;
	shr.u32 	%r458, %r457, %r1892;
	and.b32  	%r459, %r458, %r74;
	shl.b32 	%r460, %r459, 2;
	add.s32 	%r461, %r76, %r460;
	atom.shared.add.u32 	%r462, [%r461], 1;
	xor.b32  	%r463, %r1949, -2147483648;
	shr.u32 	%r464, %r463, %r1892;
	and.b32  	%r465, %r464, %r74;
	shl.b32 	%r466, %r465, 2;
	add.s32 	%r467, %r76, %r466;
	atom.shared.add.u32 	%r468, [%r467], 1;
	xor.b32  	%r469, %r1948, -2147483648;
	shr.u32 	%r470, %r469, %r1892;
	and.b32  	%r471, %r470, %r74;
	shl.b32 	%r472, %r471, 2;
	add.s32 	%r473, %r76, %r472;
	atom.shared.add.u32 	%r474, [%r473], 1;
	xor.b32  	%r1977, %r1947, -2147483648;
	shr.u32 	%r476, %r1977, %r1892;
	and.b32  	%r477, %r476, %r74;
	shl.b32 	%r478, %r477, 2;
	add.s32 	%r479, %r76, %r478;
	atom.shared.add.u32 	%r480, [%r479], 1;
	bar.sync 	0;
	setp.gt.u32 	%p29, %r1, 255;
	shl.b32 	%r481, %r1, 2;
	add.s32 	%r101, %r356, %r481;
	mov.b32 	%r1972, 0;
	@%p29 bra 	$L__BB27_53;
	ld.shared.u32 	%r483, [%r101];
	mov.b32 	%r484, 0;
	st.shared.u32 	[%r101], %r484;
	ld.shared.u32 	%r485, [%r101+1024];
	st.shared.u32 	[%r101+1024], %r483;
	add.s32 	%r486, %r485, %r483;
	ld.shared.u32 	%r487, [%r101+2048];
	st.shared.u32 	[%r101+2048], %r486;
	add.s32 	%r488, %r487, %r486;
	ld.shared.u32 	%r489, [%r101+3072];
	st.shared.u32 	[%r101+3072], %r488;
	add.s32 	%r490, %r489, %r488;
	ld.shared.u32 	%r491, [%r101+4096];
	st.shared.u32 	[%r101+4096], %r490;
	add.s32 	%r492, %r491, %r490;
	ld.shared.u32 	%r493, [%r101+5120];
	st.shared.u32 	[%r101+5120], %r492;
	add.s32 	%r494, %r493, %r492;
	ld.shared.u32 	%r495, [%r101+6144];
	st.shared.u32 	[%r101+6144], %r494;
	add.s32 	%r496, %r495, %r494;
	ld.shared.u32 	%r497, [%r101+7168];
	st.shared.u32 	[%r101+7168], %r496;
	add.s32 	%r498, %r497, %r496;
	ld.shared.u32 	%r499, [%r101+8192];
	st.shared.u32 	[%r101+8192], %r498;
	add.s32 	%r500, %r499, %r498;
	ld.shared.u32 	%r501, [%r101+9216];
	st.shared.u32 	[%r101+9216], %r500;
	add.s32 	%r502, %r501, %r500;
	ld.shared.u32 	%r503, [%r101+10240];
	st.shared.u32 	[%r101+10240], %r502;
	add.s32 	%r504, %r503, %r502;
	ld.shared.u32 	%r505, [%r101+11264];
	st.shared.u32 	[%r101+11264], %r504;
	add.s32 	%r1972, %r505, %r504;
$L__BB27_53:
	setp.gt.u32 	%p30, %r1, 255;
	shl.b32 	%r506, %r3, 8;
	add.s32 	%r507, %r506, %r1;
	mul.wide.s32 	%rd59, %r507, 4;
	add.s64 	%rd6, %rd2, %rd59;
	@%p30 bra 	$L__BB27_55;
	or.b32  	%r508, %r1972, 1073741824;
	st.volatile.global.u32 	[%rd6], %r508;
$L__BB27_55:
	ld.param.u64 	%rd442, [_ZN3cub18CUB_300001_SM_10006detail10radix_sort29DeviceRadixSortOnesweepKernelINS1_5radix10policy_hubIifyE10Policy1000ELNS0_9SortOrderE0EifyiiNS1_21identity_decomposer_tEEEvPT5_SB_PT3_PKSC_PT1_PKSG_PT2_PKSK_T4_iiT6__param_7];
	xor.b32  	%r1988, %r1958, -2147483648;
	xor.b32  	%r1989, %r1959, -2147483648;
	xor.b32  	%r1987, %r1957, -2147483648;
	xor.b32  	%r1986, %r1956, -2147483648;
	xor.b32  	%r1993, %r1963, -2147483648;
	xor.b32  	%r1983, %r1953, -2147483648;
	xor.b32  	%r1985, %r1955, -2147483648;
	xor.b32  	%r1982, %r1952, -2147483648;
	xor.b32  	%r1984, %r1954, -2147483648;
	xor.b32  	%r1980, %r1950, -2147483648;
	xor.b32  	%r1981, %r1951, -2147483648;
	xor.b32  	%r1978, %r1948, -2147483648;
	xor.b32  	%r1979, %r1949, -2147483648;
	setp.lt.u32 	%p31, %r1, 256;
	setp.eq.s32 	%p32, %r1972, 6528;
	and.pred  	%p33, %p31, %p32;
	selp.u32 	%r509, 1, 0, %p33;
	{ 
	.reg .pred 	%p1; 
	.reg .pred 	%p2; 
	setp.ne.u32 	%p1, %r509, 0; 
	bar.red.or.pred 	%p2, 0, %p1; 
	selp.u32 	%r510, 1, 0, %p2; 
	}
	setp.eq.s32 	%p34, %r510, 0;
	and.b32  	%r511, %r1, 992;
	and.b32  	%r512, %r1, 31;
	mul.lo.s32 	%r513, %r511, 17;
	or.b32  	%r514, %r513, %r512;
	cvt.u64.u32 	%rd7, %r514;
	mul.lo.s32 	%r515, %r3, 6528;
	cvt.s64.s32 	%rd60, %r515;
	add.s64 	%rd61, %rd7, %rd60;
	cvta.to.global.u64 	%rd62, %rd442;
	shl.b64 	%rd63, %rd61, 2;
	add.s64 	%rd8, %rd62, %rd63;
	cvt.u64.u32 	%rd9, %r1;
	@%p34 bra 	$L__BB27_175;
	setp.gt.u32 	%p35, %r1, 255;
	shl.b32 	%r516, %r1, 3;
	mov.u32 	%r517, _ZZN3cub18CUB_300001_SM_10006detail10radix_sort29DeviceRadixSortOnesweepKernelINS1_5radix10policy_hubIifyE10Policy1000ELNS0_9SortOrderE0EifyiiNS1_21identity_decomposer_tEEEvPT5_SB_PT3_PKSC_PT1_PKSG_PT2_PKSK_T4_iiT6_E1s;
	add.s32 	%r518, %r517, %r516;
	add.s32 	%r121, %r518, 26112;
	@%p35 bra 	$L__BB27_64;
	ld.param.u64 	%rd436, [_ZN3cub18CUB_300001_SM_10006detail10radix_sort29DeviceRadixSortOnesweepKernelINS1_5radix10policy_hubIifyE10Policy1000ELNS0_9SortOrderE0EifyiiNS1_21identity_decomposer_tEEEvPT5_SB_PT3_PKSC_PT1_PKSG_PT2_PKSK_T4_iiT6__param_3];
	cvta.to.global.u64 	%rd64, %rd436;
	shl.b64 	%rd65, %rd9, 3;
	add.s64 	%rd66, %rd64, %rd65;
	ld.global.u64 	%rd67, [%rd66];
	setp.gt.u32 	%p36, %r1, %r100;
	selp.b64 	%rd68, 6528, 0, %p36;
	sub.s64 	%rd455, %rd67, %rd68;
	st.shared.u64 	[%r121], %rd455;
	setp.lt.s32 	%p37, %r3, 1;
	mov.u32 	%r1976, %r1972;
	@%p37 bra 	$L__BB27_63;
	mov.b32 	%r1974, -1;
	mov.u32 	%r1973, %r3;
	mov.u32 	%r1976, %r1972;
$L__BB27_59:
	ld.param.u64 	%rd429, [_ZN3cub18CUB_300001_SM_10006detail10radix_sort29DeviceRadixSortOnesweepKernelINS1_5radix10policy_hubIifyE10Policy1000ELNS0_9SortOrderE0EifyiiNS1_21identity_decomposer_tEEEvPT5_SB_PT3_PKSC_PT1_PKSG_PT2_PKSK_T4_iiT6__param_0];
	add.s32 	%r125, %r1973, -1;
	shl.b32 	%r520, %r125, 8;
	add.s32 	%r521, %r520, %r1;
	cvta.to.global.u64 	%rd69, %rd429;
	mul.wide.s32 	%rd70, %r521, 4;
	add.s64 	%rd11, %rd69, %rd70;
$L__BB27_60:
	membar.cta;
	ld.volatile.global.u32 	%r126, [%rd11];
	setp.eq.s32 	%p38, %r126, 0;
	@%p38 bra 	$L__BB27_60;
	and.b32  	%r522, %r126, 1073741823;
	add.s32 	%r1976, %r522, %r1976;
	setp.gt.s32 	%p39, %r126, -1;
	vote.sync.ballot.b32 	%r1974, %p39, %r1974;
	setp.gt.u32 	%p41, %r1973, 1;
	and.pred  	%p42, %p39, %p41;
	mov.u32 	%r1973, %r125;
	@%p42 bra 	$L__BB27_59;
	ld.shared.u64 	%rd455, [%r121];
$L__BB27_63:
	or.b32  	%r523, %r1976, -2147483648;
	st.volatile.global.u32 	[%rd6], %r523;
	sub.s32 	%r524, %r1976, %r1972;
	cvt.s64.s32 	%rd71, %r524;
	add.s64 	%rd72, %rd455, %rd71;
	st.shared.u64 	[%r121], %rd72;
$L__BB27_64:
	ld.param.u32 	%r1878, [_ZN3cub18CUB_300001_SM_10006detail10radix_sort29DeviceRadixSortOnesweepKernelINS1_5radix10policy_hubIifyE10Policy1000ELNS0_9SortOrderE0EifyiiNS1_21identity_decomposer_tEEEvPT5_SB_PT3_PKSC_PT1_PKSG_PT2_PKSK_T4_iiT6__param_8];
	ld.param.u64 	%rd432, [_ZN3cub18CUB_300001_SM_10006detail10radix_sort29DeviceRadixSortOnesweepKernelINS1_5radix10policy_hubIifyE10Policy1000ELNS0_9SortOrderE0EifyiiNS1_21identity_decomposer_tEEEvPT5_SB_PT3_PKSC_PT1_PKSG_PT2_PKSK_T4_iiT6__param_2];
	setp.gt.u32 	%p43, %r1, 255;
	setp.lt.s32 	%p44, %r4, %r1878;
	setp.eq.s64 	%p45, %rd432, 0;
	or.pred  	%p46, %p45, %p44;
	or.pred  	%p47, %p43, %p46;
	@%p47 bra 	$L__BB27_66;
	ld.param.u64 	%rd433, [_ZN3cub18CUB_300001_SM_10006detail10radix_sort29DeviceRadixSortOnesweepKernelINS1_5radix10policy_hubIifyE10Policy1000ELNS0_9SortOrderE0EifyiiNS1_21identity_decomposer_tEEEvPT5_SB_PT3_PKSC_PT1_PKSG_PT2_PKSK_T4_iiT6__param_2];
	ld.shared.u64 	%rd73, [%r121];
	setp.gt.u32 	%p48, %r1, %r100;
	selp.b64 	%rd74, 6528, 0, %p48;
	cvt.s64.s32 	%rd75, %r1972;
	add.s64 	%rd76, %rd74, %rd75;
	add.s64 	%rd77, %rd76, %rd73;
	cvta.to.global.u64 	%rd78, %rd433;
	shl.b64 	%rd79, %rd9, 3;
	add.s64 	%rd80, %rd78, %rd79;
	st.global.u64 	[%rd80], %rd77;
$L__BB27_66:
	ld.param.u32 	%r1879, [_ZN3cub18CUB_300001_SM_10006detail10radix_sort29DeviceRadixSortOnesweepKernelINS1_5radix10policy_hubIifyE10Policy1000ELNS0_9SortOrderE0EifyiiNS1_21identity_decomposer_tEEEvPT5_SB_PT3_PKSC_PT1_PKSG_PT2_PKSK_T4_iiT6__param_8];
	setp.gt.s32 	%p49, %r4, %r1879;
	bar.sync 	0;
	shl.b32 	%r525, %r100, 3;
	add.s32 	%r527, %r517, %r525;
	ld.shared.u64 	%rd14, [%r527+26112];
	@%p49 bra 	$L__BB27_68;
	add.s64 	%rd81, %rd14, %rd7;
	shl.b64 	%rd82, %rd81, 2;
	add.s64 	%rd83, %rd1, %rd82;
	st.global.u32 	[%rd83], %r1963;
	st.global.u32 	[%rd83+128], %r1962;
	st.global.u32 	[%rd83+256], %r1961;
	st.global.u32 	[%rd83+384], %r1960;
	st.global.u32 	[%rd83+512], %r1959;
	st.global.u32 	[%rd83+640], %r1958;
	st.global.u32 	[%rd83+768], %r1957;
	st.global.u32 	[%rd83+896], %r1956;
	st.global.u32 	[%rd83+1024], %r1955;
	st.global.u32 	[%rd83+1152], %r1954;
	st.global.u32 	[%rd83+1280], %r1953;
	st.global.u32 	[%rd83+1408], %r1952;
	st.global.u32 	[%rd83+1536], %r1951;
	st.global.u32 	[%rd83+1664], %r1950;
	st.global.u32 	[%rd83+1792], %r1949;
	st.global.u32 	[%rd83+1920], %r1948;
	st.global.u32 	[%rd83+2048], %r1947;
	bra.uni 	$L__BB27_102;
$L__BB27_68:
	ld.param.u32 	%r1880, [_ZN3cub18CUB_300001_SM_10006detail10radix_sort29DeviceRadixSortOnesweepKernelINS1_5radix10policy_hubIifyE10Policy1000ELNS0_9SortOrderE0EifyiiNS1_21identity_decomposer_tEEEvPT5_SB_PT3_PKSC_PT1_PKSG_PT2_PKSK_T4_iiT6__param_8];
	cvt.u32.u64 	%r528, %rd7;
	mad.lo.s32 	%r130, %r3, -6528, %r1880;
	setp.ge.s32 	%p50, %r528, %r130;
	add.s64 	%rd84, %rd14, %rd7;
	shl.b64 	%rd85, %rd84, 2;
	add.s64 	%rd15, %rd1, %rd85;
	@%p50 bra 	$L__BB27_70;
	st.global.u32 	[%rd15], %r1963;
$L__BB27_70:
	add.s32 	%r530, %r528, 32;
	setp.ge.s32 	%p51, %r530, %r130;
	@%p51 bra 	$L__BB27_72;
	st.global.u32 	[%rd15+128], %r1962;
$L__BB27_72:
	add.s32 	%r532, %r528, 64;
	setp.ge.s32 	%p52, %r532, %r130;
	@%p52 bra 	$L__BB27_74;
	st.global.u32 	[%rd15+256], %r1961;
$L__BB27_74:
	add.s32 	%r534, %r528, 96;
	setp.ge.s32 	%p53, %r534, %r130;
	@%p53 bra 	$L__BB27_76;
	st.global.u32 	[%rd15+384], %r1960;
$L__BB27_76:
	add.s32 	%r536, %r528, 128;
	setp.ge.s32 	%p54, %r536, %r130;
	@%p54 bra 	$L__BB27_78;
	st.global.u32 	[%rd15+512], %r1959;
$L__BB27_78:
	add.s32 	%r538, %r528, 160;
	setp.ge.s32 	%p55, %r538, %r130;
	@%p55 bra 	$L__BB27_80;
	st.global.u32 	[%rd15+640], %r1958;
$L__BB27_80:
	add.s32 	%r540, %r528, 192;
	setp.ge.s32 	%p56, %r540, %r130;
	@%p56 bra 	$L__BB27_82;
	st.global.u32 	[%rd15+768], %r1957;
$L__BB27_82:
	add.s32 	%r542, %r528, 224;
	setp.ge.s32 	%p57, %r542, %r130;
	@%p57 bra 	$L__BB27_84;
	st.global.u32 	[%rd15+896], %r1956;
$L__BB27_84:
	add.s32 	%r544, %r528, 256;
	setp.ge.s32 	%p58, %r544, %r130;
	@%p58 bra 	$L__BB27_86;
	st.global.u32 	[%rd15+1024], %r1955;
$L__BB27_86:
	add.s32 	%r546, %r528, 288;
	setp.ge.s32 	%p59, %r546, %r130;
	@%p59 bra 	$L__BB27_88;
	st.global.u32 	[%rd15+1152], %r1954;
$L__BB27_88:
	add.s32 	%r548, %r528, 320;
	setp.ge.s32 	%p60, %r548, %r130;
	@%p60 bra 	$L__BB27_90;
	st.global.u32 	[%rd15+1280], %r1953;
$L__BB27_90:
	add.s32 	%r550, %r528, 352;
	setp.ge.s32 	%p61, %r550, %r130;
	@%p61 bra 	$L__BB27_92;
	st.global.u32 	[%rd15+1408], %r1952;
$L__BB27_92:
	add.s32 	%r552, %r528, 384;
	setp.ge.s32 	%p62, %r552, %r130;
	@%p62 bra 	$L__BB27_94;
	st.global.u32 	[%rd15+1536], %r1951;
$L__BB27_94:
	add.s32 	%r554, %r528, 416;
	setp.ge.s32 	%p63, %r554, %r130;
	@%p63 bra 	$L__BB27_96;
	st.global.u32 	[%rd15+1664], %r1950;
$L__BB27_96:
	add.s32 	%r556, %r528, 448;
	setp.ge.s32 	%p64, %r556, %r130;
	@%p64 bra 	$L__BB27_98;
	st.global.u32 	[%rd15+1792], %r1949;
$L__BB27_98:
	add.s32 	%r558, %r528, 480;
	setp.ge.s32 	%p65, %r558, %r130;
	@%p65 bra 	$L__BB27_100;
	st.global.u32 	[%rd15+1920], %r1948;
$L__BB27_100:
	add.s32 	%r560, %r528, 512;
	setp.ge.s32 	%p66, %r560, %r130;
	@%p66 bra 	$L__BB27_102;
	st.global.u32 	[%rd15+2048], %r1947;
$L__BB27_102:
	ld.param.u32 	%r1881, [_ZN3cub18CUB_300001_SM_10006detail10radix_sort29DeviceRadixSortOnesweepKernelINS1_5radix10policy_hubIifyE10Policy1000ELNS0_9SortOrderE0EifyiiNS1_21identity_decomposer_tEEEvPT5_SB_PT3_PKSC_PT1_PKSG_PT2_PKSK_T4_iiT6__param_8];
	setp.gt.s32 	%p67, %r4, %r1881;
	@%p67 bra 	$L__BB27_104;
	ld.global.f32 	%f235, [%rd8];
	ld.global.f32 	%f234, [%rd8+128];
	ld.global.f32 	%f233, [%rd8+256];
	ld.global.f32 	%f232, [%rd8+384];
	ld.global.f32 	%f231, [%rd8+512];
	ld.global.f32 	%f230, [%rd8+640];
	ld.global.f32 	%f229, [%rd8+768];
	ld.global.f32 	%f228, [%rd8+896];
	ld.global.f32 	%f227, [%rd8+1024];
	ld.global.f32 	%f226, [%rd8+1152];
	ld.global.f32 	%f225, [%rd8+1280];
	ld.global.f32 	%f224, [%rd8+1408];
	ld.global.f32 	%f223, [%rd8+1536];
	ld.global.f32 	%f222, [%rd8+1664];
	ld.global.f32 	%f221, [%rd8+1792];
	ld.global.f32 	%f220, [%rd8+1920];
	ld.global.f32 	%f219, [%rd8+2048];
	bra.uni 	$L__BB27_138;
$L__BB27_104:
	ld.param.u32 	%r1882, [_ZN3cub18CUB_300001_SM_10006detail10radix_sort29DeviceRadixSortOnesweepKernelINS1_5radix10policy_hubIifyE10Policy1000ELNS0_9SortOrderE0EifyiiNS1_21identity_decomposer_tEEEvPT5_SB_PT3_PKSC_PT1_PKSG_PT2_PKSK_T4_iiT6__param_8];
	cvt.u32.u64 	%r561, %rd7;
	sub.s32 	%r131, %r1882, %r515;
	setp.ge.s32 	%p68, %r561, %r131;
	@%p68 bra 	$L__BB27_106;
	ld.global.f32 	%f235, [%rd8];
$L__BB27_106:
	add.s32 	%r564, %r561, 32;
	setp.ge.s32 	%p69, %r564, %r131;
	@%p69 bra 	$L__BB27_108;
	ld.global.f32 	%f234, [%rd8+128];
$L__BB27_108:
	add.s32 	%r566, %r561, 64;
	setp.ge.s32 	%p70, %r566, %r131;
	@%p70 bra 	$L__BB27_110;
	ld.global.f32 	%f233, [%rd8+256];
$L__BB27_110:
	add.s32 	%r568, %r561, 96;
	setp.ge.s32 	%p71, %r568, %r131;
	@%p71 bra 	$L__BB27_112;
	ld.global.f32 	%f232, [%rd8+384];
$L__BB27_112:
	add.s32 	%r570, %r561, 128;
	setp.ge.s32 	%p72, %r570, %r131;
	@%p72 bra 	$L__BB27_114;
	ld.global.f32 	%f231, [%rd8+512];
$L__BB27_114:
	add.s32 	%r572, %r561, 160;
	setp.ge.s32 	%p73, %r572, %r131;
	@%p73 bra 	$L__BB27_116;
	ld.global.f32 	%f230, [%rd8+640];
$L__BB27_116:
	add.s32 	%r574, %r561, 192;
	setp.ge.s32 	%p74, %r574, %r131;
	@%p74 bra 	$L__BB27_118;
	ld.global.f32 	%f229, [%rd8+768];
$L__BB27_118:
	add.s32 	%r576, %r561, 224;
	setp.ge.s32 	%p75, %r576, %r131;
	@%p75 bra 	$L__BB27_120;
	ld.global.f32 	%f228, [%rd8+896];
$L__BB27_120:
	add.s32 	%r578, %r561, 256;
	setp.ge.s32 	%p76, %r578, %r131;
	@%p76 bra 	$L__BB27_122;
	ld.global.f32 	%f227, [%rd8+1024];
$L__BB27_122:
	add.s32 	%r580, %r561, 288;
	setp.ge.s32 	%p77, %r580, %r131;
	@%p77 bra 	$L__BB27_124;
	ld.global.f32 	%f226, [%rd8+1152];
$L__BB27_124:
	add.s32 	%r582, %r561, 320;
	setp.ge.s32 	%p78, %r582, %r131;
	@%p78 bra 	$L__BB27_126;
	ld.global.f32 	%f225, [%rd8+1280];
$L__BB27_126:
	add.s32 	%r584, %r561, 352;
	setp.ge.s32 	%p79, %r584, %r131;
	@%p79 bra 	$L__BB27_128;
	ld.global.f32 	%f224, [%rd8+1408];
$L__BB27_128:
	add.s32 	%r586, %r561, 384;
	setp.ge.s32 	%p80, %r586, %r131;
	@%p80 bra 	$L__BB27_130;
	ld.global.f32 	%f223, [%rd8+1536];
$L__BB27_130:
	add.s32 	%r588, %r561, 416;
	setp.ge.s32 	%p81, %r588, %r131;
	@%p81 bra 	$L__BB27_132;
	ld.global.f32 	%f222, [%rd8+1664];
$L__BB27_132:
	add.s32 	%r590, %r561, 448;
	setp.ge.s32 	%p82, %r590, %r131;
	@%p82 bra 	$L__BB27_134;
	ld.global.f32 	%f221, [%rd8+1792];
$L__BB27_134:
	add.s32 	%r592, %r561, 480;
	setp.ge.s32 	%p83, %r592, %r131;
	@%p83 bra 	$L__BB27_136;
	ld.global.f32 	%f220, [%rd8+1920];
$L__BB27_136:
	add.s32 	%r594, %r561, 512;
	setp.ge.s32 	%p84, %r594, %r131;
	@%p84 bra 	$L__BB27_138;
	ld.global.f32 	%f219, [%rd8+2048];
$L__BB27_138:
	ld.param.u32 	%r1883, [_ZN3cub18CUB_300001_SM_10006detail10radix_sort29DeviceRadixSortOnesweepKernelINS1_5radix10policy_hubIifyE10Policy1000ELNS0_9SortOrderE0EifyiiNS1_21identity_decomposer_tEEEvPT5_SB_PT3_PKSC_PT1_PKSG_PT2_PKSK_T4_iiT6__param_8];
	mad.lo.s32 	%r595, %r3, 6528, 6528;
	setp.gt.s32 	%p85, %r595, %r1883;
	@%p85 bra 	$L__BB27_140;
	ld.param.u64 	%rd439, [_ZN3cub18CUB_300001_SM_10006detail10radix_sort29DeviceRadixSortOnesweepKernelINS1_5radix10policy_hubIifyE10Policy1000ELNS0_9SortOrderE0EifyiiNS1_21identity_decomposer_tEEEvPT5_SB_PT3_PKSC_PT1_PKSG_PT2_PKSK_T4_iiT6__param_6];
	add.s64 	%rd86, %rd14, %rd7;
	cvta.to.global.u64 	%rd87, %rd439;
	shl.b64 	%rd88, %rd86, 2;
	add.s64 	%rd89, %rd87, %rd88;
	st.global.f32 	[%rd89], %f235;
	st.global.f32 	[%rd89+128], %f234;
	st.global.f32 	[%rd89+256], %f233;
	st.global.f32 	[%rd89+384], %f232;
	st.global.f32 	[%rd89+512], %f231;
	st.global.f32 	[%rd89+640], %f230;
	st.global.f32 	[%rd89+768], %f229;
	st.global.f32 	[%rd89+896], %f228;
	st.global.f32 	[%rd89+1024], %f227;
	st.global.f32 	[%rd89+1152], %f226;
	st.global.f32 	[%rd89+1280], %f225;
	st.global.f32 	[%rd89+1408], %f224;
	st.global.f32 	[%rd89+1536], %f223;
	st.global.f32 	[%rd89+1664], %f222;
	st.global.f32 	[%rd89+1792], %f221;
	st.global.f32 	[%rd89+1920], %f220;
	st.global.f32 	[%rd89+2048], %f219;
	bra.uni 	$L__BB27_174;
$L__BB27_140:
	ld.param.u32 	%r1884, [_ZN3cub18CUB_300001_SM_10006detail10radix_sort29DeviceRadixSortOnesweepKernelINS1_5radix10policy_hubIifyE10Policy1000ELNS0_9SortOrderE0EifyiiNS1_21identity_decomposer_tEEEvPT5_SB_PT3_PKSC_PT1_PKSG_PT2_PKSK_T4_iiT6__param_8];
	ld.param.u64 	%rd440, [_ZN3cub18CUB_300001_SM_10006detail10radix_sort29DeviceRadixSortOnesweepKernelINS1_5radix10policy_hubIifyE10Policy1000ELNS0_9SortOrderE0EifyiiNS1_21identity_decomposer_tEEEvPT5_SB_PT3_PKSC_PT1_PKSG_PT2_PKSK_T4_iiT6__param_6];
	cvt.u32.u64 	%r596, %rd7;
	mad.lo.s32 	%r132, %r3, -6528, %r1884;
	setp.ge.s32 	%p86, %r596, %r132;
	add.s64 	%rd90, %rd14, %rd7;
	cvta.to.global.u64 	%rd91, %rd440;
	shl.b64 	%rd92, %rd90, 2;
	add.s64 	%rd16, %rd91, %rd92;
	@%p86 bra 	$L__BB27_142;
	st.global.f32 	[%rd16], %f235;
$L__BB27_142:
	add.s32 	%r598, %r596, 32;
	setp.ge.s32 	%p87, %r598, %r132;
	@%p87 bra 	$L__BB27_144;
	st.global.f32 	[%rd16+128], %f234;
$L__BB27_144:
	add.s32 	%r600, %r596, 64;
	setp.ge.s32 	%p88, %r600, %r132;
	@%p88 bra 	$L__BB27_146;
	st.global.f32 	[%rd16+256], %f233;
$L__BB27_146:
	add.s32 	%r602, %r596, 96;
	setp.ge.s32 	%p89, %r602, %r132;
	@%p89 bra 	$L__BB27_148;
	st.global.f32 	[%rd16+384], %f232;
$L__BB27_148:
	add.s32 	%r604, %r596, 128;
	setp.ge.s32 	%p90, %r604, %r132;
	@%p90 bra 	$L__BB27_150;
	st.global.f32 	[%rd16+512], %f231;
$L__BB27_150:
	add.s32 	%r606, %r596, 160;
	setp.ge.s32 	%p91, %r606, %r132;
	@%p91 bra 	$L__BB27_152;
	st.global.f32 	[%rd16+640], %f230;
$L__BB27_152:
	add.s32 	%r608, %r596, 192;
	setp.ge.s32 	%p92, %r608, %r132;
	@%p92 bra 	$L__BB27_154;
	st.global.f32 	[%rd16+768], %f229;
$L__BB27_154:
	add.s32 	%r610, %r596, 224;
	setp.ge.s32 	%p93, %r610, %r132;
	@%p93 bra 	$L__BB27_156;
	st.global.f32 	[%rd16+896], %f228;
$L__BB27_156:
	add.s32 	%r612, %r596, 256;
	setp.ge.s32 	%p94, %r612, %r132;
	@%p94 bra 	$L__BB27_158;
	st.global.f32 	[%rd16+1024], %f227;
$L__BB27_158:
	add.s32 	%r614, %r596, 288;
	setp.ge.s32 	%p95, %r614, %r132;
	@%p95 bra 	$L__BB27_160;
	st.global.f32 	[%rd16+1152], %f226;
$L__BB27_160:
	add.s32 	%r616, %r596, 320;
	setp.ge.s32 	%p96, %r616, %r132;
	@%p96 bra 	$L__BB27_162;
	st.global.f32 	[%rd16+1280], %f225;
$L__BB27_162:
	add.s32 	%r618, %r596, 352;
	setp.ge.s32 	%p97, %r618, %r132;
	@%p97 bra 	$L__BB27_164;
	st.global.f32 	[%rd16+1408], %f224;
$L__BB27_164:
	add.s32 	%r620, %r596, 384;
	setp.ge.s32 	%p98, %r620, %r132;
	@%p98 bra 	$L__BB27_166;
	st.global.f32 	[%rd16+1536], %f223;
$L__BB27_166:
	add.s32 	%r622, %r596, 416;
	setp.ge.s32 	%p99, %r622, %r132;
	@%p99 bra 	$L__BB27_168;
	st.global.f32 	[%rd16+1664], %f222;
$L__BB27_168:
	add.s32 	%r624, %r596, 448;
	setp.ge.s32 	%p100, %r624, %r132;
	@%p100 bra 	$L__BB27_170;
	st.global.f32 	[%rd16+1792], %f221;
$L__BB27_170:
	add.s32 	%r626, %r596, 480;
	setp.ge.s32 	%p101, %r626, %r132;
	@%p101 bra 	$L__BB27_172;
	st.global.f32 	[%rd16+1920], %f220;
$L__BB27_172:
	add.s32 	%r628, %r596, 512;
	setp.ge.s32 	%p102, %r628, %r132;
	@%p102 bra 	$L__BB27_174;
	st.global.f32 	[%rd16+2048], %f219;
$L__BB27_174:
	// begin inline asm
	exit;
	// end inline asm
	mov.u32 	%r1977, %r1947;
	mov.u32 	%r1978, %r1948;
	mov.u32 	%r1979, %r1949;
	mov.u32 	%r1980, %r1950;
	mov.u32 	%r1981, %r1951;
	mov.u32 	%r1982, %r1952;
	mov.u32 	%r1983, %r1953;
	mov.u32 	%r1984, %r1954;
	mov.u32 	%r1985, %r1955;
	mov.u32 	%r1986, %r1956;
	mov.u32 	%r1987, %r1957;
	mov.u32 	%r1988, %r1958;
	mov.u32 	%r1989, %r1959;
	mov.u32 	%r1990, %r1960;
	mov.u32 	%r1991, %r1961;
	mov.u32 	%r1992, %r1962;
	mov.u32 	%r1993, %r1963;
$L__BB27_175:
	mul.hi.u32 	%r629, %r1, 357913942;
	add.s32 	%r630, %r629, %r1;
	shl.b32 	%r631, %r630, 2;
	mov.u32 	%r632, _ZZN3cub18CUB_300001_SM_10006detail10radix_sort29DeviceRadixSortOnesweepKernelINS1_5radix10policy_hubIifyE10Policy1000ELNS0_9SortOrderE0EifyiiNS1_21identity_decomposer_tEEEvPT5_SB_PT3_PKSC_PT1_PKSG_PT2_PKSK_T4_iiT6_E1s;
	add.s32 	%r633, %r632, %r631;
	add.s32 	%r150, %r633, 13328;
	st.shared.u32 	[%r633+13328], %r1972;
	bar.sync 	0;
	setp.gt.u32 	%p103, %r1, 31;
	@%p103 bra 	$L__BB27_177;
	mad.lo.s32 	%r665, %r1, 52, %r632;
	ld.shared.u32 	%r666, [%r665+13328];
	ld.shared.u32 	%r667, [%r665+13332];
	ld.shared.u32 	%r668, [%r665+13336];
	ld.shared.u32 	%r669, [%r665+13340];
	ld.shared.u32 	%r670, [%r665+13344];
	ld.shared.u32 	%r671, [%r665+13348];
	ld.shared.u32 	%r672, [%r665+13352];
	ld.shared.u32 	%r673, [%r665+13356];
	ld.shared.u32 	%r674, [%r665+13360];
	ld.shared.u32 	%r675, [%r665+13364];
	ld.shared.u32 	%r676, [%r665+13368];
	ld.shared.u32 	%r677, [%r665+13372];
	add.s32 	%r678, %r667, %r666;
	add.s32 	%r679, %r678, %r668;
	add.s32 	%r680, %r679, %r669;
	add.s32 	%r681, %r680, %r670;
	add.s32 	%r682, %r681, %r671;
	add.s32 	%r683, %r682, %r672;
	add.s32 	%r684, %r683, %r673;
	add.s32 	%r685, %r684, %r674;
	add.s32 	%r686, %r685, %r675;
	add.s32 	%r687, %r686, %r676;
	add.s32 	%r638, %r687, %r677;
	mov.b32 	%r636, 1;
	mov.b32 	%r661, 0;
	mov.b32 	%r663, -1;
	// begin inline asm
	{  .reg .s32 r0;  .reg .pred p;  shfl.sync.up.b32 r0|p, %r638, %r636, %r661, %r663;  @p add.s32 r0, r0, %r638;  mov.s32 %r634, r0;}
	// end inline asm
	mov.b32 	%r642, 2;
	// begin inline asm
	{  .reg .s32 r0;  .reg .pred p;  shfl.sync.up.b32 r0|p, %r634, %r642, %r661, %r663;  @p add.s32 r0, r0, %r634;  mov.s32 %r640, r0;}
	// end inline asm
	mov.b32 	%r648, 4;
	// begin inline asm
	{  .reg .s32 r0;  .reg .pred p;  shfl.sync.up.b32 r0|p, %r640, %r648, %r661, %r663;  @p add.s32 r0, r0, %r640;  mov.s32 %r646, r0;}
	// end inline asm
	mov.b32 	%r654, 8;
	// begin inline asm
	{  .reg .s32 r0;  .reg .pred p;  shfl.sync.up.b32 r0|p, %r646, %r654, %r661, %r663;  @p add.s32 r0, r0, %r646;  mov.s32 %r652, r0;}
	// end inline asm
	mov.b32 	%r660, 16;
	// begin inline asm
	{  .reg .s32 r0;  .reg .pred p;  shfl.sync.up.b32 r0|p, %r652, %r660, %r661, %r663;  @p add.s32 r0, r0, %r652;  mov.s32 %r658, r0;}
	// end inline asm
	sub.s32 	%r688, %r658, %r638;
	add.s32 	%r689, %r666, %r688;
	add.s32 	%r690, %r667, %r689;
	add.s32 	%r691, %r668, %r690;
	add.s32 	%r692, %r669, %r691;
	add.s32 	%r693, %r670, %r692;
	add.s32 	%r694, %r671, %r693;
	add.s32 	%r695, %r672, %r694;
	add.s32 	%r696, %r673, %r695;
	add.s32 	%r697, %r674, %r696;
	add.s32 	%r698, %r675, %r697;
	add.s32 	%r699, %r676, %r698;
	st.shared.u32 	[%r665+13328], %r688;
	st.shared.u32 	[%r665+13332], %r689;
	st.shared.u32 	[%r665+13336], %r690;
	st.shared.u32 	[%r665+13340], %r691;
	st.shared.u32 	[%r665+13344], %r692;
	st.shared.u32 	[%r665+13348], %r693;
	st.shared.u32 	[%r665+13352], %r694;
	st.shared.u32 	[%r665+13356], %r695;
	st.shared.u32 	[%r665+13360], %r696;
	st.shared.u32 	[%r665+13364], %r697;
	st.shared.u32 	[%r665+13368], %r698;
	st.shared.u32 	[%r665+13372], %r699;
$L__BB27_177:
	setp.gt.u32 	%p104, %r1, 255;
	bar.sync 	0;
	ld.shared.u32 	%r151, [%r150];
	@%p104 bra 	$L__BB27_179;
	shl.b32 	%r700, %r1, 2;
	add.s32 	%r702, %r632, %r700;
	ld.shared.u32 	%r703, [%r702];
	add.s32 	%r704, %r703, %r151;
	st.shared.u32 	[%r702], %r704;
	ld.shared.u32 	%r705, [%r702+1024];
	add.s32 	%r706, %r705, %r151;
	st.shared.u32 	[%r702+1024], %r706;
	ld.shared.u32 	%r707, [%r702+2048];
	add.s32 	%r708, %r707, %r151;
	st.shared.u32 	[%r702+2048], %r708;
	ld.shared.u32 	%r709, [%r702+3072];
	add.s32 	%r710, %r709, %r151;
	st.shared.u32 	[%r702+3072], %r710;
	ld.shared.u32 	%r711, [%r702+4096];
	add.s32 	%r712, %r711, %r151;
	st.shared.u32 	[%r702+4096], %r712;
	ld.shared.u32 	%r713, [%r702+5120];
	add.s32 	%r714, %r713, %r151;
	st.shared.u32 	[%r702+5120], %r714;
	ld.shared.u32 	%r715, [%r702+6144];
	add.s32 	%r716, %r715, %r151;
	st.shared.u32 	[%r702+6144], %r716;
	ld.shared.u32 	%r717, [%r702+7168];
	add.s32 	%r718, %r717, %r151;
	st.shared.u32 	[%r702+7168], %r718;
	ld.shared.u32 	%r719, [%r702+8192];
	add.s32 	%r720, %r719, %r151;
	st.shared.u32 	[%r702+8192], %r720;
	ld.shared.u32 	%r721, [%r702+9216];
	add.s32 	%r722, %r721, %r151;
	st.shared.u32 	[%r702+9216], %r722;
	ld.shared.u32 	%r723, [%r702+10240];
	add.s32 	%r724, %r723, %r151;
	st.shared.u32 	[%r702+10240], %r724;
	ld.shared.u32 	%r725, [%r702+11264];
	add.s32 	%r726, %r725, %r151;
	st.shared.u32 	[%r702+11264], %r726;
$L__BB27_179:
	ld.param.u32 	%r1930, [_ZN3cub18CUB_300001_SM_10006detail10radix_sort29DeviceRadixSortOnesweepKernelINS1_5radix10policy_hubIifyE10Policy1000ELNS0_9SortOrderE0EifyiiNS1_21identity_decomposer_tEEEvPT5_SB_PT3_PKSC_PT1_PKSG_PT2_PKSK_T4_iiT6__param_10];
	ld.param.u32 	%r1893, [_ZN3cub18CUB_300001_SM_10006detail10radix_sort29DeviceRadixSortOnesweepKernelINS1_5radix10policy_hubIifyE10Policy1000ELNS0_9SortOrderE0EifyiiNS1_21identity_decomposer_tEEEvPT5_SB_PT3_PKSC_PT1_PKSG_PT2_PKSK_T4_iiT6__param_9];
	shl.b32 	%r753, %r1, 5;
	and.b32  	%r754, %r753, 31744;
	add.s32 	%r152, %r632, %r754;
	bar.sync 	0;
	// begin inline asm
	mov.u32 %r727, %lanemask_le;
	// end inline asm
	shr.u32 	%r756, %r1993, %r1893;
	mov.b32 	%r757, -1;
	shl.b32 	%r758, %r757, %r1930;
	not.b32 	%r154, %r758;
	and.b32  	%r750, %r756, %r154;
	mov.b32 	%r730, 1;
	// begin inline asm
	{
    .reg .pred p;
    and.b32 %r728, %r750, %r730;    setp.ne.u32 p, %r728, 0;
    vote.ballot.sync.b32 %r728, p, 0xffffffff;
    @!p not.b32 %r728, %r728;
}

	// end inline asm
	mov.b32 	%r733, 2;
	// begin inline asm
	{
    .reg .pred p;
    and.b32 %r731, %r750, %r733;    setp.ne.u32 p, %r731, 0;
    vote.ballot.sync.b32 %r731, p, 0xffffffff;
    @!p not.b32 %r731, %r731;
}

	// end inline asm
	and.b32  	%r759, %r731, %r728;
	mov.b32 	%r736, 4;
	// begin inline asm
	{
    .reg .pred p;
    and.b32 %r734, %r750, %r736;    setp.ne.u32 p, %r734, 0;
    vote.ballot.sync.b32 %r734, p, 0xffffffff;
    @!p not.b32 %r734, %r734;
}

	// end inline asm
	and.b32  	%r760, %r734, %r759;
	mov.b32 	%r739, 8;
	// begin inline asm
	{
    .reg .pred p;
    and.b32 %r737, %r750, %r739;    setp.ne.u32 p, %r737, 0;
    vote.ballot.sync.b32 %r737, p, 0xffffffff;
    @!p not.b32 %r737, %r737;
}

	// end inline asm
	and.b32  	%r761, %r737, %r760;
	mov.b32 	%r742, 16;
	// begin inline asm
	{
    .reg .pred p;
    and.b32 %r740, %r750, %r742;    setp.ne.u32 p, %r740, 0;
    vote.ballot.sync.b32 %r740, p, 0xffffffff;
    @!p not.b32 %r740, %r740;
}

	// end inline asm
	and.b32  	%r762, %r740, %r761;
	mov.b32 	%r745, 32;
	// begin inline asm
	{
    .reg .pred p;
    and.b32 %r743, %r750, %r745;    setp.ne.u32 p, %r743, 0;
    vote.ballot.sync.b32 %r743, p, 0xffffffff;
    @!p not.b32 %r743, %r743;
}

	// end inline asm
	and.b32  	%r763, %r743, %r762;
	mov.b32 	%r748, 64;
	// begin inline asm
	{
    .reg .pred p;
    and.b32 %r746, %r750, %r748;    setp.ne.u32 p, %r746, 0;
    vote.ballot.sync.b32 %r746, p, 0xffffffff;
    @!p not.b32 %r746, %r746;
}

	// end inline asm
	and.b32  	%r764, %r746, %r763;
	mov.b32 	%r751, 128;
	// begin inline asm
	{
    .reg .pred p;
    and.b32 %r749, %r750, %r751;    setp.ne.u32 p, %r749, 0;
    vote.ballot.sync.b32 %r749, p, 0xffffffff;
    @!p not.b32 %r749, %r749;
}

	// end inline asm
	and.b32  	%r765, %r749, %r764;
	clz.b32 	%r766, %r765;
	sub.s32 	%r156, 31, %r766;
	and.b32  	%r767, %r727, %r765;
	popc.b32 	%r157, %r767;
	setp.ne.s32 	%p105, %r309, %r156;
	mov.b32 	%r1994, 0;
	@%p105 bra 	$L__BB27_181;
	shl.b32 	%r768, %r750, 2;
	add.s32 	%r769, %r152, %r768;
	atom.shared.add.u32 	%r1994, [%r769], %r157;
$L__BB27_181:
	ld.param.u32 	%r1894, [_ZN3cub18CUB_300001_SM_10006detail10radix_sort29DeviceRadixSortOnesweepKernelINS1_5radix10policy_hubIifyE10Policy1000ELNS0_9SortOrderE0EifyiiNS1_21identity_decomposer_tEEEvPT5_SB_PT3_PKSC_PT1_PKSG_PT2_PKSK_T4_iiT6__param_9];
	shfl.sync.idx.b32	%r795|%p106, %r1994, %r156, 31, -1;
	add.s32 	%r160, %r157, %r795;
	shr.u32 	%r796, %r1992, %r1894;
	and.b32  	%r792, %r796, %r154;
	mov.b32 	%r772, 1;
	// begin inline asm
	{
    .reg .pred p;
    and.b32 %r770, %r792, %r772;    setp.ne.u32 p, %r770, 0;
    vote.ballot.sync.b32 %r770, p, 0xffffffff;
    @!p not.b32 %r770, %r770;
}

	// end inline asm
	mov.b32 	%r775, 2;
	// begin inline asm
	{
    .reg .pred p;
    and.b32 %r773, %r792, %r775;    setp.ne.u32 p, %r773, 0;
    vote.ballot.sync.b32 %r773, p, 0xffffffff;
    @!p not.b32 %r773, %r773;
}

	// end inline asm
	and.b32  	%r797, %r773, %r770;
	mov.b32 	%r778, 4;
	// begin inline asm
	{
    .reg .pred p;
    and.b32 %r776, %r792, %r778;    setp.ne.u32 p, %r776, 0;
    vote.ballot.sync.b32 %r776, p, 0xffffffff;
    @!p not.b32 %r776, %r776;
}

	// end inline asm
	and.b32  	%r798, %r776, %r797;
	mov.b32 	%r781, 8;
	// begin inline asm
	{
    .reg .pred p;
    and.b32 %r779, %r792, %r781;    setp.ne.u32 p, %r779, 0;
    vote.ballot.sync.b32 %r779, p, 0xffffffff;
    @!p not.b32 %r779, %r779;
}

	// end inline asm
	and.b32  	%r799, %r779, %r798;
	mov.b32 	%r784, 16;
	// begin inline asm
	{
    .reg .pred p;
    and.b32 %r782, %r792, %r784;    setp.ne.u32 p, %r782, 0;
    vote.ballot.sync.b32 %r782, p, 0xffffffff;
    @!p not.b32 %r782, %r782;
}

	// end inline asm
	and.b32  	%r800, %r782, %r799;
	mov.b32 	%r787, 32;
	// begin inline asm
	{
    .reg .pred p;
    and.b32 %r785, %r792, %r787;    setp.ne.u32 p, %r785, 0;
    vote.ballot.sync.b32 %r785, p, 0xffffffff;
    @!p not.b32 %r785, %r785;
}

	// end inline asm
	and.b32  	%r801, %r785, %r800;
	mov.b32 	%r790, 64;
	// begin inline asm
	{
    .reg .pred p;
    and.b32 %r788, %r792, %r790;    setp.ne.u32 p, %r788, 0;
    vote.ballot.sync.b32 %r788, p, 0xffffffff;
    @!p not.b32 %r788, %r788;
}

	// end inline asm
	and.b32  	%r802, %r788, %r801;
	mov.b32 	%r793, 128;
	// begin inline asm
	{
    .reg .pred p;
    and.b32 %r791, %r792, %r793;    setp.ne.u32 p, %r791, 0;
    vote.ballot.sync.b32 %r791, p, 0xffffffff;
    @!p not.b32 %r791, %r791;
}

	// end inline asm
	and.b32  	%r803, %r791, %r802;
	clz.b32 	%r804, %r803;
	sub.s32 	%r162, 31, %r804;
	and.b32  	%r805, %r727, %r803;
	popc.b32 	%r163, %r805;
	setp.ne.s32 	%p107, %r309, %r162;
	mov.b32 	%r1995, 0;
	@%p107 bra 	$L__BB27_183;
	shl.b32 	%r806, %r792, 2;
	add.s32 	%r807, %r152, %r806;
	atom.shared.add.u32 	%r1995, [%r807], %r163;
$L__BB27_183:
	ld.param.u32 	%r1895, [_ZN3cub18CUB_300001_SM_10006detail10radix_sort29DeviceRadixSortOnesweepKernelINS1_5radix10policy_hubIifyE10Policy1000ELNS0_9SortOrderE0EifyiiNS1_21identity_decomposer_tEEEvPT5_SB_PT3_PKSC_PT1_PKSG_PT2_PKSK_T4_iiT6__param_9];
	shfl.sync.idx.b32	%r833|%p108, %r1995, %r162, 31, -1;
	add.s32 	%r166, %r163, %r833;
	shr.u32 	%r834, %r1991, %r1895;
	and.b32  	%r830, %r834, %r154;
	mov.b32 	%r810, 1;
	// begin inline asm
	{
    .reg .pred p;
    and.b32 %r808, %r830, %r810;    setp.ne.u32 p, %r808, 0;
    vote.ballot.sync.b32 %r808, p, 0xffffffff;
    @!p not.b32 %r808, %r808;
}

	// end inline asm
	mov.b32 	%r813, 2;
	// begin inline asm
	{
    .reg .pred p;
    and.b32 %r811, %r830, %r813;    setp.ne.u32 p, %r811, 0;
    vote.ballot.sync.b32 %r811, p, 0xffffffff;
    @!p not.b32 %r811, %r811;
}

	// end inline asm
	and.b32  	%r835, %r811, %r808;
	mov.b32 	%r816, 4;
	// begin inline asm
	{
    .reg .pred p;
    and.b32 %r814, %r830, %r816;    setp.ne.u32 p, %r814, 0;
    vote.ballot.sync.b32 %r814, p, 0xffffffff;
    @!p not.b32 %r814, %r814;
}

	// end inline asm
	and.b32  	%r836, %r814, %r835;
	mov.b32 	%r819, 8;
	// begin inline asm
	{
    .reg .pred p;
    and.b32 %r817, %r830, %r819;    setp.ne.u32 p, %r817, 0;
    vote.ballot.sync.b32 %r817, p, 0xffffffff;
    @!p not.b32 %r817, %r817;
}

	// end inline asm
	and.b32  	%r837, %r817, %r836;
	mov.b32 	%r822, 16;
	// begin inline asm
	{
    .reg .pred p;
    and.b32 %r820, %r830, %r822;    setp.ne.u32 p, %r820, 0;
    vote.ballot.sync.b32 %r820, p, 0xffffffff;
    @!p not.b32 %r820, %r820;
}

	// end inline asm
	and.b32  	%r838, %r820, %r837;
	mov.b32 	%r825, 32;
	// begin inline asm
	{
    .reg .pred p;
    and.b32 %r823, %r830, %r825;    setp.ne.u32 p, %r823, 0;
    vote.ballot.sync.b32 %r823, p, 0xffffffff;
    @!p not.b32 %r823, %r823;
}

	// end inline asm
	and.b32  	%r839, %r823, %r838;
	mov.b32 	%r828, 64;
	// begin inline asm
	{
    .reg .pred p;
    and.b32 %r826, %r830, %r828;    setp.ne.u32 p, %r826, 0;
    vote.ballot.sync.b32 %r826, p, 0xffffffff;
    @!p not.b32 %r826, %r826;
}

	// end inline asm
	and.b32  	%r840, %r826, %r839;
	mov.b32 	%r831, 128;
	// begin inline asm
	{
    .reg .pred p;
    and.b32 %r829, %r830, %r831;    setp.ne.u32 p, %r829, 0;
    vote.ballot.sync.b32 %r829, p, 0xffffffff;
    @!p not.b32 %r829, %r829;
}

	// end inline asm
	and.b32  	%r841, %r829, %r840;
	clz.b32 	%r842, %r841;
	sub.s32 	%r168, 31, %r842;
	and.b32  	%r843, %r727, %r841;
	popc.b32 	%r169, %r843;
	setp.ne.s32 	%p109, %r309, %r168;
	mov.b32 	%r1996, 0;
	@%p109 bra 	$L__BB27_185;
	shl.b32 	%r844, %r830, 2;
	add.s32 	%r845, %r152, %r844;
	atom.shared.add.u32 	%r1996, [%r845], %r169;
$L__BB27_185:
	ld.param.u32 	%r1896, [_ZN3cub18CUB_300001_SM_10006detail10radix_sort29DeviceRadixSortOnesweepKernelINS1_5radix10policy_hubIifyE10Policy1000ELNS0_9SortOrderE0EifyiiNS1_21identity_decomposer_tEEEvPT5_SB_PT3_PKSC_PT1_PKSG_PT2_PKSK_T4_iiT6__param_9];
	shfl.sync.idx.b32	%r871|%p110, %r1996, %r168, 31, -1;
	add.s32 	%r172, %r169, %r871;
	shr.u32 	%r872, %r1990, %r1896;
	and.b32  	%r868, %r872, %r154;
	mov.b32 	%r848, 1;
	// begin inline asm
	{
    .reg .pred p;
    and.b32 %r846, %r868, %r848;    setp.ne.u32 p, %r846, 0;
    vote.ballot.sync.b32 %r846, p, 0xffffffff;
    @!p not.b32 %r846, %r846;
}

	// end inline asm
	mov.b32 	%r851, 2;
	// begin inline asm
	{
    .reg .pred p;
    and.b32 %r849, %r868, %r851;    setp.ne.u32 p, %r849, 0;
    vote.ballot.sync.b32 %r849, p, 0xffffffff;
    @!p not.b32 %r849, %r849;
}

	// end inline asm
	and.b32  	%r873, %r849, %r846;
	mov.b32 	%r854, 4;
	// begin inline asm
	{
    .reg .pred p;
    and.b32 %r852, %r868, %r854;    setp.ne.u32 p, %r852, 0;
    vote.ballot.sync.b32 %r852, p, 0xffffffff;
    @!p not.b32 %r852, %r852;
}

	// end inline asm
	and.b32  	%r874, %r852, %r873;
	mov.b32 	%r857, 8;
	// begin inline asm
	{
    .reg .pred p;
    and.b32 %r855, %r868, %r857;    setp.ne.u32 p, %r855, 0;
    vote.ballot.sync.b32 %r855, p, 0xffffffff;
    @!p not.b32 %r855, %r855;
}

	// end inline asm
	and.b32  	%r875, %r855, %r874;
	mov.b32 	%r860, 16;
	// begin inline asm
	{
    .reg .pred p;
    and.b32 %r858, %r868, %r860;    setp.ne.u32 p, %r858, 0;
    vote.ballot.sync.b32 %r858, p, 0xffffffff;
    @!p not.b32 %r858, %r858;
}

	// end inline asm
	and.b32  	%r876, %r858, %r875;
	mov.b32 	%r863, 32;
	// begin inline asm
	{
    .reg .pred p;
    and.b32 %r861, %r868, %r863;    setp.ne.u32 p, %r861, 0;
    vote.ballot.sync.b32 %r861, p, 0xffffffff;
    @!p not.b32 %r861, %r861;
}

	// end inline asm
	and.b32  	%r877, %r861, %r876;
	mov.b32 	%r866, 64;
	// begin inline asm
	{
    .reg .pred p;
    and.b32 %r864, %r868, %r866;    setp.ne.u32 p, %r864, 0;
    vote.ballot.sync.b32 %r864, p, 0xffffffff;
    @!p not.b32 %r864, %r864;
}

	// end inline asm
	and.b32  	%r878, %r864, %r877;
	mov.b32 	%r869, 128;
	// begin inline asm
	{
    .reg .pred p;
    and.b32 %r867, %r868, %r869;    setp.ne.u32 p, %r867, 0;
    vote.ballot.sync.b32 %r867, p, 0xffffffff;
    @!p not.b32 %r867, %r867;
}

	// end inline asm
	and.b32  	%r879, %r867, %r878;
	clz.b32 	%r880, %r879;
	sub.s32 	%r174, 31, %r880;
	and.b32  	%r881, %r727, %r879;
	popc.b32 	%r175, %r881;
	setp.ne.s32 	%p111, %r309, %r174;
	mov.b32 	%r1997, 0;
	@%p111 bra 	$L__BB27_187;
	shl.b32 	%r882, %r868, 2;
	add.s32 	%r883, %r152, %r882;
	atom.shared.add.u32 	%r1997, [%r883], %r175;
$L__BB27_187:
	ld.param.u32 	%r1897, [_ZN3cub18CUB_300001_SM_10006detail10radix_sort29DeviceRadixSortOnesweepKernelINS1_5radix10policy_hubIifyE10Policy1000ELNS0_9SortOrderE0EifyiiNS1_21identity_decomposer_tEEEvPT5_SB_PT3_PKSC_PT1_PKSG_PT2_PKSK_T4_iiT6__param_9];
	shfl.sync.idx.b32	%r909|%p112, %r1997, %r174, 31, -1;
	add.s32 	%r178, %r175, %r909;
	shr.u32 	%r910, %r1989, %r1897;
	and.b32  	%r906, %r910, %r154;
	mov.b32 	%r886, 1;
	// begin inline asm
	{
    .reg .pred p;
    and.b32 %r884, %r906, %r886;    setp.ne.u32 p, %r884, 0;
    vote.ballot.sync.b32 %r884, p, 0xffffffff;
    @!p not.b32 %r884, %r884;
}

	// end inline asm
	mov.b32 	%r889, 2;
	// begin inline asm
	{
    .reg .pred p;
    and.b32 %r887, %r906, %r889;    setp.ne.u32 p, %r887, 0;
    vote.ballot.sync.b32 %r887, p, 0xffffffff;
    @!p not.b32 %r887, %r887;
}

	// end inline asm
	and.b32  	%r911, %r887, %r884;
	mov.b32 	%r892, 4;
	// begin inline asm
	{
    .reg .pred p;
    and.b32 %r890, %r906, %r892;    setp.ne.u32 p, %r890, 0;
    vote.ballot.sync.b32 %r890, p, 0xffffffff;
    @!p not.b32 %r890, %r890;
}

	// end inline asm
	and.b32  	%r912, %r890, %r911;
	mov.b32 	%r895, 8;
	// begin inline asm
	{
    .reg .pred p;
    and.b32 %r893, %r906, %r895;    setp.ne.u32 p, %r893, 0;
    vote.ballot.sync.b32 %r893, p, 0xffffffff;
    @!p not.b32 %r893, %r893;
}

	// end inline asm
	and.b32  	%r913, %r893, %r912;
	mov.b32 	%r898, 16;
	// begin inline asm
	{
    .reg .pred p;
    and.b32 %r896, %r906, %r898;    setp.ne.u32 p, %r896, 0;
    vote.ballot.sync.b32 %r896, p, 0xffffffff;
    @!p not.b32 %r896, %r896;
}

	// end inline asm
	and.b32  	%r914, %r896, %r913;
	mov.b32 	%r901, 32;
	// begin inline asm
	{
    .reg .pred p;
    and.b32 %r899, %r906, %r901;    setp.ne.u32 p, %r899, 0;
    vote.ballot.sync.b32 %r899, p, 0xffffffff;
    @!p not.b32 %r899, %r899;
}

	// end inline asm
	and.b32  	%r915, %r899, %r914;
	mov.b32 	%r904, 64;
	// begin inline asm
	{
    .reg .pred p;
    and.b32 %r902, %r906, %r904;    setp.ne.u32 p, %r902, 0;
    vote.ballot.sync.b32 %r902, p, 0xffffffff;
    @!p not.b32 %r902, %r902;
}

	// end inline asm
	and.b32  	%r916, %r902, %r915;
	mov.b32 	%r907, 128;
	// begin inline asm
	{
    .reg .pred p;
    and.b32 %r905, %r906, %r907;    setp.ne.u32 p, %r905, 0;
    vote.ballot.sync.b32 %r905, p, 0xffffffff;
    @!p not.b32 %r905, %r905;
}

	// end inline asm
	and.b32  	%r917, %r905, %r916;
	clz.b32 	%r918, %r917;
	sub.s32 	%r180, 31, %r918;
	and.b32  	%r919, %r727, %r917;
	popc.b32 	%r181, %r919;
	setp.ne.s32 	%p113, %r309, %r180;
	mov.b32 	%r1998, 0;
	@%p113 bra 	$L__BB27_189;
	shl.b32 	%r920, %r906, 2;
	add.s32 	%r921, %r152, %r920;
	atom.shared.add.u32 	%r1998, [%r921], %r181;
$L__BB27_189:
	ld.param.u32 	%r1898, [_ZN3cub18CUB_300001_SM_10006detail10radix_sort29DeviceRadixSortOnesweepKernelINS1_5radix10policy_hubIifyE10Policy1000ELNS0_9SortOrderE0EifyiiNS1_21identity_decomposer_tEEEvPT5_SB_PT3_PKSC_PT1_PKSG_PT2_PKSK_T4_iiT6__param_9];
	shfl.sync.idx.b32	%r947|%p114, %r1998, %r180, 31, -1;
	add.s32 	%r184, %r181, %r947;
	shr.u32 	%r948, %r1988, %r1898;
	and.b32  	%r944, %r948, %r154;
	mov.b32 	%r924, 1;
	// begin inline asm
	{
    .reg .pred p;
    and.b32 %r922, %r944, %r924;    setp.ne.u32 p, %r922, 0;
    vote.ballot.sync.b32 %r922, p, 0xffffffff;
    @!p not.b32 %r922, %r922;
}

	// end inline asm
	mov.b32 	%r927, 2;
	// begin inline asm
	{
    .reg .pred p;
    and.b32 %r925, %r944, %r927;    setp.ne.u32 p, %r925, 0;
    vote.ballot.sync.b32 %r925, p, 0xffffffff;
    @!p not.b32 %r925, %r925;
}

	// end inline asm
	and.b32  	%r949, %r925, %r922;
	mov.b32 	%r930, 4;
	// begin inline asm
	{
    .reg .pred p;
    and.b32 %r928, %r944, %r930;    setp.ne.u32 p, %r928, 0;
    vote.ballot.sync.b32 %r928, p, 0xffffffff;
    @!p not.b32 %r928, %r928;
}

	// end inline asm
	and.b32  	%r950, %r928, %r949;
	mov.b32 	%r933, 8;
	// begin inline asm
	{
    .reg .pred p;
    and.b32 %r931, %r944, %r933;    setp.ne.u32 p, %r931, 0;
    vote.ballot.sync.b32 %r931, p, 0xffffffff;
    @!p not.b32 %r931, %r931;
}

	// end inline asm
	and.b32  	%r951, %r931, %r950;
	mov.b32 	%r936, 16;
	// begin inline asm
	{
    .reg .pred p;
    and.b32 %r934, %r944, %r936;    setp.ne.u32 p, %r934, 0;
    vote.ballot.sync.b32 %r934, p, 0xffffffff;
    @!p not.b32 %r934, %r934;
}

	// end inline asm
	and.b32  	%r952, %r934, %r951;
	mov.b32 	%r939, 32;
	// begin inline asm
	{
    .reg .pred p;
    and.b32 %r937, %r944, %r939;    setp.ne.u32 p, %r937, 0;
    vote.ballot.sync.b32 %r937, p, 0xffffffff;
    @!p not.b32 %r937, %r937;
}

	// end inline asm
	and.b32  	%r953, %r937, %r952;
	mov.b32 	%r942, 64;
	// begin inline asm
	{
    .reg .pred p;
    and.b32 %r940, %r944, %r942;    setp.ne.u32 p, %r940, 0;
    vote.ballot.sync.b32 %r940, p, 0xffffffff;
    @!p not.b32 %r940, %r940;
}

	// end inline asm
	and.b32  	%r954, %r940, %r953;
	mov.b32 	%r945, 128;
	// begin inline asm
	{
    .reg .pred p;
    and.b32 %r943, %r944, %r945;    setp.ne.u32 p, %r943, 0;
    vote.ballot.sync.b32 %r943, p, 0xffffffff;
    @!p not.b32 %r943, %r943;
}

	// end inline asm
	and.b32  	%r955, %r943, %r954;
	clz.b32 	%r956, %r955;
	sub.s32 	%r186, 31, %r956;
	and.b32  	%r957, %r727, %r955;
	popc.b32 	%r187, %r957;
	setp.ne.s32 	%p115, %r309, %r186;
	mov.b32 	%r1999, 0;
	@%p115 bra 	$L__BB27_191;
	shl.b32 	%r958, %r944, 2;
	add.s32 	%r959, %r152, %r958;
	atom.shared.add.u32 	%r1999, [%r959], %r187;
$L__BB27_191:
	ld.param.u32 	%r1899, [_ZN3cub18CUB_300001_SM_10006detail10radix_sort29DeviceRadixSortOnesweepKernelINS1_5radix10policy_hubIifyE10Policy1000ELNS0_9SortOrderE0EifyiiNS1_21identity_decomposer_tEEEvPT5_SB_PT3_PKSC_PT1_PKSG_PT2_PKSK_T4_iiT6__param_9];
	shfl.sync.idx.b32	%r985|%p116, %r1999, %r186, 31, -1;
	add.s32 	%r190, %r187, %r985;
	shr.u32 	%r986, %r1987, %r1899;
	and.b32  	%r982, %r986, %r154;
	mov.b32 	%r962, 1;
	// begin inline asm
	{
    .reg .pred p;
    and.b32 %r960, %r982, %r962;    setp.ne.u32 p, %r960, 0;
    vote.ballot.sync.b32 %r960, p, 0xffffffff;
    @!p not.b32 %r960, %r960;
}

	// end inline asm
	mov.b32 	%r965, 2;
	// begin inline asm
	{
    .reg .pred p;
    and.b32 %r963, %r982, %r965;    setp.ne.u32 p, %r963, 0;
    vote.ballot.sync.b32 %r963, p, 0xffffffff;
    @!p not.b32 %r963, %r963;
}

	// end inline asm
	and.b32  	%r987, %r963, %r960;
	mov.b32 	%r968, 4;
	// begin inline asm
	{
    .reg .pred p;
    and.b32 %r966, %r982, %r968;    setp.ne.u32 p, %r966, 0;
    vote.ballot.sync.b32 %r966, p, 0xffffffff;
    @!p not.b32 %r966, %r966;
}

	// end inline asm
	and.b32  	%r988, %r966, %r987;
	mov.b32 	%r971, 8;
	// begin inline asm
	{
    .reg .pred p;
    and.b32 %r969, %r982, %r971;    setp.ne.u32 p, %r969, 0;
    vote.ballot.sync.b32 %r969, p, 0xffffffff;
    @!p not.b32 %r969, %r969;
}

	// end inline asm
	and.b32  	%r989, %r969, %r988;
	mov.b32 	%r974, 16;
	// begin inline asm
	{
    .reg .pred p;
    and.b32 %r972, %r982, %r974;    setp.ne.u32 p, %r972, 0;
    vote.ballot.sync.b32 %r972, p, 0xffffffff;
    @!p not.b32 %r972, %r972;
}

	// end inline asm
	and.b32  	%r990, %r972, %r989;
	mov.b32 	%r977, 32;
	// begin inline asm
	{
    .reg .pred p;
    and.b32 %r975, %r982, %r977;    setp.ne.u32 p, %r975, 0;
    vote.ballot.sync.b32 %r975, p, 0xffffffff;
    @!p not.b32 %r975, %r975;
}

	// end inline asm
	and.b32  	%r991, %r975, %r990;
	mov.b32 	%r980, 64;
	// begin inline asm
	{
    .reg .pred p;
    and.b32 %r978, %r982, %r980;    setp.ne.u32 p, %r978, 0;
    vote.ballot.sync.b32 %r978, p, 0xffffffff;
    @!p not.b32 %r978, %r978;
}

	// end inline asm
	and.b32  	%r992, %r978, %r991;
	mov.b32 	%r983, 128;
	// begin inline asm
	{
    .reg .pred p;
    and.b32 %r981, %r982, %r983;    setp.ne.u32 p, %r981, 0;
    vote.ballot.sync.b32 %r981, p, 0xffffffff;
    @!p not.b32 %r981, %r981;
}

	// end inline asm
	and.b32  	%r993, %r981, %r992;
	clz.b32 	%r994, %r993;
	sub.s32 	%r192, 31, %r994;
	and.b32  	%r995, %r727, %r993;
	popc.b32 	%r193, %r995;
	setp.ne.s32 	%p117, %r309, %r192;
	mov.b32 	%r2000, 0;
	@%p117 bra 	$L__BB27_193;
	shl.b32 	%r996, %r982, 2;
	add.s32 	%r997, %r152, %r996;
	atom.shared.add.u32 	%r2000, [%r997], %r193;
$L__BB27_193:
	ld.param.u32 	%r1900, [_ZN3cub18CUB_300001_SM_10006detail10radix_sort29DeviceRadixSortOnesweepKernelINS1_5radix10policy_hubIifyE10Policy1000ELNS0_9SortOrderE0EifyiiNS1_21identity_decomposer_tEEEvPT5_SB_PT3_PKSC_PT1_PKSG_PT2_PKSK_T4_iiT6__param_9];
	shfl.sync.idx.b32	%r1023|%p118, %r2000, %r192, 31, -1;
	add.s32 	%r196, %r193, %r1023;
	shr.u32 	%r1024, %r1986, %r1900;
	and.b32  	%r1020, %r1024, %r154;
	mov.b32 	%r1000, 1;
	// begin inline asm
	{
    .reg .pred p;
    and.b32 %r998, %r1020, %r1000;    setp.ne.u32 p, %r998, 0;
    vote.ballot.sync.b32 %r998, p, 0xffffffff;
    @!p not.b32 %r998, %r998;
}

	// end inline asm
	mov.b32 	%r1003, 2;
	// begin inline asm
	{
    .reg .pred p;
    and.b32 %r1001, %r1020, %r1003;    setp.ne.u32 p, %r1001, 0;
    vote.ballot.sync.b32 %r1001, p, 0xffffffff;
    @!p not.b32 %r1001, %r1001;
}

	// end inline asm
	and.b32  	%r1025, %r1001, %r998;
	mov.b32 	%r1006, 4;
	// begin inline asm
	{
    .reg .pred p;
    and.b32 %r1004, %r1020, %r1006;    setp.ne.u32 p, %r1004, 0;
    vote.ballot.sync.b32 %r1004, p, 0xffffffff;
    @!p not.b32 %r1004, %r1004;
}

	// end inline asm
	and.b32  	%r1026, %r1004, %r1025;
	mov.b32 	%r1009, 8;
	// begin inline asm
	{
    .reg .pred p;
    and.b32 %r1007, %r1020, %r1009;    setp.ne.u32 p, %r1007, 0;
    vote.ballot.sync.b32 %r1007, p, 0xffffffff;
    @!p not.b32 %r1007, %r1007;
}

	// end inline asm
	and.b32  	%r1027, %r1007, %r1026;
	mov.b32 	%r1012, 16;
	// begin inline asm
	{
    .reg .pred p;
    and.b32 %r1010, %r1020, %r1012;    setp.ne.u32 p, %r1010, 0;
    vote.ballot.sync.b32 %r1010, p, 0xffffffff;
    @!p not.b32 %r1010, %r1010;
}

	// end inline asm
	and.b32  	%r1028, %r1010, %r1027;
	mov.b32 	%r1015, 32;
	// begin inline asm
	{
    .reg .pred p;
    and.b32 %r1013, %r1020, %r1015;    setp.ne.u32 p, %r1013, 0;
    vote.ballot.sync.b32 %r1013, p, 0xffffffff;
    @!p not.b32 %r1013, %r1013;
}

	// end inline asm
	and.b32  	%r1029, %r1013, %r1028;
	mov.b32 	%r1018, 64;
	// begin inline asm
	{
    .reg .pred p;
    and.b32 %r1016, %r1020, %r1018;    setp.ne.u32 p, %r1016, 0;
    vote.ballot.sync.b32 %r1016, p, 0xffffffff;
    @!p not.b32 %r1016, %r1016;
}

	// end inline asm
	and.b32  	%r1030, %r1016, %r1029;
	mov.b32 	%r1021, 128;
	// begin inline asm
	{
    .reg .pred p;
    and.b32 %r1019, %r1020, %r1021;    setp.ne.u32 p, %r1019, 0;
    vote.ballot.sync.b32 %r1019, p, 0xffffffff;
    @!p not.b32 %r1019, %r1019;
}

	// end inline asm
	and.b32  	%r1031, %r1019, %r1030;
	clz.b32 	%r1032, %r1031;
	sub.s32 	%r198, 31, %r1032;
	and.b32  	%r1033, %r727, %r1031;
	popc.b32 	%r199, %r1033;
	setp.ne.s32 	%p119, %r309, %r198;
	mov.b32 	%r2001, 0;
	@%p119 bra 	$L__BB27_195;
	shl.b32 	%r1034, %r1020, 2;
	add.s32 	%r1035, %r152, %r1034;
	atom.shared.add.u32 	%r2001, [%r1035], %r199;
$L__BB27_195:
	ld.param.u32 	%r1901, [_ZN3cub18CUB_300001_SM_10006detail10radix_sort29DeviceRadixSortOnesweepKernelINS1_5radix10policy_hubIifyE10Policy1000ELNS0_9SortOrderE0EifyiiNS1_21identity_decomposer_tEEEvPT5_SB_PT3_PKSC_PT1_PKSG_PT2_PKSK_T4_iiT6__param_9];
	shfl.sync.idx.b32	%r1061|%p120, %r2001, %r198, 31, -1;
	add.s32 	%r202, %r199, %r1061;
	shr.u32 	%r1062, %r1985, %r1901;
	and.b32  	%r1058, %r1062, %r154;
	mov.b32 	%r1038, 1;
	// begin inline asm
	{
    .reg .pred p;
    and.b32 %r1036, %r1058, %r1038;    setp.ne.u32 p, %r1036, 0;
    vote.ballot.sync.b32 %r1036, p, 0xffffffff;
    @!p not.b32 %r1036, %r1036;
}

	// end inline asm
	mov.b32 	%r1041, 2;
	// begin inline asm
	{
    .reg .pred p;
    and.b32 %r1039, %r1058, %r1041;    setp.ne.u32 p, %r1039, 0;
    vote.ballot.sync.b32 %r1039, p, 0xffffffff;
    @!p not.b32 %r1039, %r1039;
}

	// end inline asm
	and.b32  	%r1063, %r1039, %r1036;
	mov.b32 	%r1044, 4;
	// begin inline asm
	{
    .reg .pred p;
    and.b32 %r1042, %r1058, %r1044;    setp.ne.u32 p, %r1042, 0;
    vote.ballot.sync.b32 %r1042, p, 0xffffffff;
    @!p not.b32 %r1042, %r1042;
}

	// end inline asm
	and.b32  	%r1064, %r1042, %r1063;
	mov.b32 	%r1047, 8;
	// begin inline asm
	{
    .reg .pred p;
    and.b32 %r1045, %r1058, %r1047;    setp.ne.u32 p, %r1045, 0;
    vote.ballot.sync.b32 %r1045, p, 0xffffffff;
    @!p not.b32 %r1045, %r1045;
}

	// end inline asm
	and.b32  	%r1065, %r1045, %r1064;
	mov.b32 	%r1050, 16;
	// begin inline asm
	{
    .reg .pred p;
    and.b32 %r1048, %r1058, %r1050;    setp.ne.u32 p, %r1048, 0;
    vote.ballot.sync.b32 %r1048, p, 0xffffffff;
    @!p not.b32 %r1048, %r1048;
}

	// end inline asm
	and.b32  	%r1066, %r1048, %r1065;
	mov.b32 	%r1053, 32;
	// begin inline asm
	{
    .reg .pred p;
    and.b32 %r1051, %r1058, %r1053;    setp.ne.u32 p, %r1051, 0;
    vote.ballot.sync.b32 %r1051, p, 0xffffffff;
    @!p not.b32 %r1051, %r1051;
}

	// end inline asm
	and.b32  	%r1067, %r1051, %r1066;
	mov.b32 	%r1056, 64;
	// begin inline asm
	{
    .reg .pred p;
    and.b32 %r1054, %r1058, %r1056;    setp.ne.u32 p, %r1054, 0;
    vote.ballot.sync.b32 %r1054, p, 0xffffffff;
    @!p not.b32 %r1054, %r1054;
}

	// end inline asm
	and.b32  	%r1068, %r1054, %r1067;
	mov.b32 	%r1059, 128;
	// begin inline asm
	{
    .reg .pred p;
    and.b32 %r1057, %r1058, %r1059;    setp.ne.u32 p, %r1057, 0;
    vote.ballot.sync.b32 %r1057, p, 0xffffffff;
    @!p not.b32 %r1057, %r1057;
}

	// end inline asm
	and.b32  	%r1069, %r1057, %r1068;
	clz.b32 	%r1070, %r1069;
	sub.s32 	%r204, 31, %r1070;
	and.b32  	%r1071, %r727, %r1069;
	popc.b32 	%r205, %r1071;
	setp.ne.s32 	%p121, %r309, %r204;
	mov.b32 	%r2002, 0;
	@%p121 bra 	$L__BB27_197;
	shl.b32 	%r1072, %r1058, 2;
	add.s32 	%r1073, %r152, %r1072;
	atom.shared.add.u32 	%r2002, [%r1073], %r205;
$L__BB27_197:
	ld.param.u32 	%r1902, [_ZN3cub18CUB_300001_SM_10006detail10radix_sort29DeviceRadixSortOnesweepKernelINS1_5radix10policy_hubIifyE10Policy1000ELNS0_9SortOrderE0EifyiiNS1_21identity_decomposer_tEEEvPT5_SB_PT3_PKSC_PT1_PKSG_PT2_PKSK_T4_iiT6__param_9];
	shfl.sync.idx.b32	%r1099|%p122, %r2002, %r204, 31, -1;
	add.s32 	%r208, %r205, %r1099;
	shr.u32 	%r1100, %r1984, %r1902;
	and.b32  	%r1096, %r1100, %r154;
	mov.b32 	%r1076, 1;
	// begin inline asm
	{
    .reg .pred p;
    and.b32 %r1074, %r1096, %r1076;    setp.ne.u32 p, %r1074, 0;
    vote.ballot.sync.b32 %r1074, p, 0xffffffff;
    @!p not.b32 %r1074, %r1074;
}

	// end inline asm
	mov.b32 	%r1079, 2;
	// begin inline asm
	{
    .reg .pred p;
    and.b32 %r1077, %r1096, %r1079;    setp.ne.u32 p, %r1077, 0;
    vote.ballot.sync.b32 %r1077, p, 0xffffffff;
    @!p not.b32 %r1077, %r1077;
}

	// end inline asm
	and.b32  	%r1101, %r1077, %r1074;
	mov.b32 	%r1082, 4;
	// begin inline asm
	{
    .reg .pred p;
    and.b32 %r1080, %r1096, %r1082;    setp.ne.u32 p, %r1080, 0;
    vote.ballot.sync.b32 %r1080, p, 0xffffffff;
    @!p not.b32 %r1080, %r1080;
}

	// end inline asm
	and.b32  	%r1102, %r1080, %r1101;
	mov.b32 	%r1085, 8;
	// begin inline asm
	{
    .reg .pred p;
    and.b32 %r1083, %r1096, %r1085;    setp.ne.u32 p, %r1083, 0;
    vote.ballot.sync.b32 %r1083, p, 0xffffffff;
    @!p not.b32 %r1083, %r1083;
}

	// end inline asm
	and.b32  	%r1103, %r1083, %r1102;
	mov.b32 	%r1088, 16;
	// begin inline asm
	{
    .reg .pred p;
    and.b32 %r1086, %r1096, %r1088;    setp.ne.u32 p, %r1086, 0;
    vote.ballot.sync.b32 %r1086, p, 0xffffffff;
    @!p not.b32 %r1086, %r1086;
}

	// end inline asm
	and.b32  	%r1104, %r1086, %r1103;
	mov.b32 	%r1091, 32;
	// begin inline asm
	{
    .reg .pred p;
    and.b32 %r1089, %r1096, %r1091;    setp.ne.u32 p, %r1089, 0;
    vote.ballot.sync.b32 %r1089, p, 0xffffffff;
    @!p not.b32 %r1089, %r1089;
}

	// end inline asm
	and.b32  	%r1105, %r1089, %r1104;
	mov.b32 	%r1094, 64;
	// begin inline asm
	{
    .reg .pred p;
    and.b32 %r1092, %r1096, %r1094;    setp.ne.u32 p, %r1092, 0;
    vote.ballot.sync.b32 %r1092, p, 0xffffffff;
    @!p not.b32 %r1092, %r1092;
}

	// end inline asm
	and.b32  	%r1106, %r1092, %r1105;
	mov.b32 	%r1097, 128;
	// begin inline asm
	{
    .reg .pred p;
    and.b32 %r1095, %r1096, %r1097;    setp.ne.u32 p, %r1095, 0;
    vote.ballot.sync.b32 %r1095, p, 0xffffffff;
    @!p not.b32 %r1095, %r1095;
}

	// end inline asm
	and.b32  	%r1107, %r1095, %r1106;
	clz.b32 	%r1108, %r1107;
	sub.s32 	%r210, 31, %r1108;
	and.b32  	%r1109, %r727, %r1107;
	popc.b32 	%r211, %r1109;
	setp.ne.s32 	%p123, %r309, %r210;
	mov.b32 	%r2003, 0;
	@%p123 bra 	$L__BB27_199;
	shl.b32 	%r1114, %r1096, 2;
	add.s32 	%r1115, %r152, %r1114;
	atom.shared.add.u32 	%r2003, [%r1115], %r211;
$L__BB27_199:
	ld.param.u32 	%r1903, [_ZN3cub18CUB_300001_SM_10006detail10radix_sort29DeviceRadixSortOnesweepKernelINS1_5radix10policy_hubIifyE10Policy1000ELNS0_9SortOrderE0EifyiiNS1_21identity_decomposer_tEEEvPT5_SB_PT3_PKSC_PT1_PKSG_PT2_PKSK_T4_iiT6__param_9];
	shfl.sync.idx.b32	%r1141|%p124, %r2003, %r210, 31, -1;
	add.s32 	%r214, %r211, %r1141;
	shr.u32 	%r1142, %r1983, %r1903;
	and.b32  	%r1138, %r1142, %r154;
	mov.b32 	%r1118, 1;
	// begin inline asm
	{
    .reg .pred p;
    and.b32 %r1116, %r1138, %r1118;    setp.ne.u32 p, %r1116, 0;
    vote.ballot.sync.b32 %r1116, p, 0xffffffff;
    @!p not.b32 %r1116, %r1116;
}

	// end inline asm
	mov.b32 	%r1121, 2;
	// begin inline asm
	{
    .reg .pred p;
    and.b32 %r1119, %r1138, %r1121;    setp.ne.u32 p, %r1119, 0;
    vote.ballot.sync.b32 %r1119, p, 0xffffffff;
    @!p not.b32 %r1119, %r1119;
}

	// end inline asm
	and.b32  	%r1143, %r1119, %r1116;
	mov.b32 	%r1124, 4;
	// begin inline asm
	{
    .reg .pred p;
    and.b32 %r1122, %r1138, %r1124;    setp.ne.u32 p, %r1122, 0;
    vote.ballot.sync.b32 %r1122, p, 0xffffffff;
    @!p not.b32 %r1122, %r1122;
}

	// end inline asm
	and.b32  	%r1144, %r1122, %r1143;
	mov.b32 	%r1127, 8;
	// begin inline asm
	{
    .reg .pred p;
    and.b32 %r1125, %r1138, %r1127;    setp.ne.u32 p, %r1125, 0;
    vote.ballot.sync.b32 %r1125, p, 0xffffffff;
    @!p not.b32 %r1125, %r1125;
}

	// end inline asm
	and.b32  	%r1145, %r1125, %r1144;
	mov.b32 	%r1130, 16;
	// begin inline asm
	{
    .reg .pred p;
    and.b32 %r1128, %r1138, %r1130;    setp.ne.u32 p, %r1128, 0;
    vote.ballot.sync.b32 %r1128, p, 0xffffffff;
    @!p not.b32 %r1128, %r1128;
}

	// end inline asm
	and.b32  	%r1146, %r1128, %r1145;
	mov.b32 	%r1133, 32;
	// begin inline asm
	{
    .reg .pred p;
    and.b32 %r1131, %r1138, %r1133;    setp.ne.u32 p, %r1131, 0;
    vote.ballot.sync.b32 %r1131, p, 0xffffffff;
    @!p not.b32 %r1131, %r1131;
}

	// end inline asm
	and.b32  	%r1147, %r1131, %r1146;
	mov.b32 	%r1136, 64;
	// begin inline asm
	{
    .reg .pred p;
    and.b32 %r1134, %r1138, %r1136;    setp.ne.u32 p, %r1134, 0;
    vote.ballot.sync.b32 %r1134, p, 0xffffffff;
    @!p not.b32 %r1134, %r1134;
}

	// end inline asm
	and.b32  	%r1148, %r1134, %r1147;
	mov.b32 	%r1139, 128;
	// begin inline asm
	{
    .reg .pred p;
    and.b32 %r1137, %r1138, %r1139;    setp.ne.u32 p, %r1137, 0;
    vote.ballot.sync.b32 %r1137, p, 0xffffffff;
    @!p not.b32 %r1137, %r1137;
}

	// end inline asm
	and.b32  	%r1149, %r1137, %r1148;
	clz.b32 	%r1150, %r1149;
	sub.s32 	%r216, 31, %r1150;
	and.b32  	%r1151, %r727, %r1149;
	popc.b32 	%r217, %r1151;
	setp.ne.s32 	%p125, %r309, %r216;
	mov.b32 	%r2004, 0;
	@%p125 bra 	$L__BB27_201;
	shl.b32 	%r1156, %r1138, 2;
	add.s32 	%r1157, %r152, %r1156;
	atom.shared.add.u32 	%r2004, [%r1157], %r217;
$L__BB27_201:
	ld.param.u32 	%r1904, [_ZN3cub18CUB_300001_SM_10006detail10radix_sort29DeviceRadixSortOnesweepKernelINS1_5radix10policy_hubIifyE10Policy1000ELNS0_9SortOrderE0EifyiiNS1_21identity_decomposer_tEEEvPT5_SB_PT3_PKSC_PT1_PKSG_PT2_PKSK_T4_iiT6__param_9];
	shfl.sync.idx.b32	%r1183|%p126, %r2004, %r216, 31, -1;
	add.s32 	%r220, %r217, %r1183;
	shr.u32 	%r1184, %r1982, %r1904;
	and.b32  	%r1180, %r1184, %r154;
	mov.b32 	%r1160, 1;
	// begin inline asm
	{
    .reg .pred p;
    and.b32 %r1158, %r1180, %r1160;    setp.ne.u32 p, %r1158, 0;
    vote.ballot.sync.b32 %r1158, p, 0xffffffff;
    @!p not.b32 %r1158, %r1158;
}

	// end inline asm
	mov.b32 	%r1163, 2;
	// begin inline asm
	{
    .reg .pred p;
    and.b32 %r1161, %r1180, %r1163;    setp.ne.u32 p, %r1161, 0;
    vote.ballot.sync.b32 %r1161, p, 0xffffffff;
    @!p not.b32 %r1161, %r1161;
}

	// end inline asm
	and.b32  	%r1185, %r1161, %r1158;
	mov.b32 	%r1166, 4;
	// begin inline asm
	{
    .reg .pred p;
    and.b32 %r1164, %r1180, %r1166;    setp.ne.u32 p, %r1164, 0;
    vote.ballot.sync.b32 %r1164, p, 0xffffffff;
    @!p not.b32 %r1164, %r1164;
}

	// end inline asm
	and.b32  	%r1186, %r1164, %r1185;
	mov.b32 	%r1169, 8;
	// begin inline asm
	{
    .reg .pred p;
    and.b32 %r1167, %r1180, %r1169;    setp.ne.u32 p, %r1167, 0;
    vote.ballot.sync.b32 %r1167, p, 0xffffffff;
    @!p not.b32 %r1167, %r1167;
}

	// end inline asm
	and.b32  	%r1187, %r1167, %r1186;
	mov.b32 	%r1172, 16;
	// begin inline asm
	{
    .reg .pred p;
    and.b32 %r1170, %r1180, %r1172;    setp.ne.u32 p, %r1170, 0;
    vote.ballot.sync.b32 %r1170, p, 0xffffffff;
    @!p not.b32 %r1170, %r1170;
}

	// end inline asm
	and.b32  	%r1188, %r1170, %r1187;
	mov.b32 	%r1175, 32;
	// begin inline asm
	{
    .reg .pred p;
    and.b32 %r1173, %r1180, %r1175;    setp.ne.u32 p, %r1173, 0;
    vote.ballot.sync.b32 %r1173, p, 0xffffffff;
    @!p not.b32 %r1173, %r1173;
}

	// end inline asm
	and.b32  	%r1189, %r1173, %r1188;
	mov.b32 	%r1178, 64;
	// begin inline asm
	{
    .reg .pred p;
    and.b32 %r1176, %r1180, %r1178;    setp.ne.u32 p, %r1176, 0;
    vote.ballot.sync.b32 %r1176, p, 0xffffffff;
    @!p not.b32 %r1176, %r1176;
}

	// end inline asm
	and.b32  	%r1190, %r1176, %r1189;
	mov.b32 	%r1181, 128;
	// begin inline asm
	{
    .reg .pred p;
    and.b32 %r1179, %r1180, %r1181;    setp.ne.u32 p, %r1179, 0;
    vote.ballot.sync.b32 %r1179, p, 0xffffffff;
    @!p not.b32 %r1179, %r1179;
}

	// end inline asm
	and.b32  	%r1191, %r1179, %r1190;
	clz.b32 	%r1192, %r1191;
	sub.s32 	%r222, 31, %r1192;
	and.b32  	%r1193, %r727, %r1191;
	popc.b32 	%r223, %r1193;
	setp.ne.s32 	%p127, %r309, %r222;
	mov.b32 	%r2005, 0;
	@%p127 bra 	$L__BB27_203;
	shl.b32 	%r1198, %r1180, 2;
	add.s32 	%r1199, %r152, %r1198;
	atom.shared.add.u32 	%r2005, [%r1199], %r223;
$L__BB27_203:
	ld.param.u32 	%r1905, [_ZN3cub18CUB_300001_SM_10006detail10radix_sort29DeviceRadixSortOnesweepKernelINS1_5radix10policy_hubIifyE10Policy1000ELNS0_9SortOrderE0EifyiiNS1_21identity_decomposer_tEEEvPT5_SB_PT3_PKSC_PT1_PKSG_PT2_PKSK_T4_iiT6__param_9];
	shfl.sync.idx.b32	%r1225|%p128, %r2005, %r222, 31, -1;
	add.s32 	%r226, %r223, %r1225;
	shr.u32 	%r1226, %r1981, %r1905;
	and.b32  	%r1222, %r1226, %r154;
	mov.b32 	%r1202, 1;
	// begin inline asm
	{
    .reg .pred p;
    and.b32 %r1200, %r1222, %r1202;    setp.ne.u32 p, %r1200, 0;
    vote.ballot.sync.b32 %r1200, p, 0xffffffff;
    @!p not.b32 %r1200, %r1200;
}

	// end inline asm
	mov.b32 	%r1205, 2;
	// begin inline asm
	{
    .reg .pred p;
    and.b32 %r1203, %r1222, %r1205;    setp.ne.u32 p, %r1203, 0;
    vote.ballot.sync.b32 %r1203, p, 0xffffffff;
    @!p not.b32 %r1203, %r1203;
}

	// end inline asm
	and.b32  	%r1227, %r1203, %r1200;
	mov.b32 	%r1208, 4;
	// begin inline asm
	{
    .reg .pred p;
    and.b32 %r1206, %r1222, %r1208;    setp.ne.u32 p, %r1206, 0;
    vote.ballot.sync.b32 %r1206, p, 0xffffffff;
    @!p not.b32 %r1206, %r1206;
}

	// end inline asm
	and.b32  	%r1228, %r1206, %r1227;
	mov.b32 	%r1211, 8;
	// begin inline asm
	{
    .reg .pred p;
    and.b32 %r1209, %r1222, %r1211;    setp.ne.u32 p, %r1209, 0;
    vote.ballot.sync.b32 %r1209, p, 0xffffffff;
    @!p not.b32 %r1209, %r1209;
}

	// end inline asm
	and.b32  	%r1229, %r1209, %r1228;
	mov.b32 	%r1214, 16;
	// begin inline asm
	{
    .reg .pred p;
    and.b32 %r1212, %r1222, %r1214;    setp.ne.u32 p, %r1212, 0;
    vote.ballot.sync.b32 %r1212, p, 0xffffffff;
    @!p not.b32 %r1212, %r1212;
}

	// end inline asm
	and.b32  	%r1230, %r1212, %r1229;
	mov.b32 	%r1217, 32;
	// begin inline asm
	{
    .reg .pred p;
    and.b32 %r1215, %r1222, %r1217;    setp.ne.u32 p, %r1215, 0;
    vote.ballot.sync.b32 %r1215, p, 0xffffffff;
    @!p not.b32 %r1215, %r1215;
}

	// end inline asm
	and.b32  	%r1231, %r1215, %r1230;
	mov.b32 	%r1220, 64;
	// begin inline asm
	{
    .reg .pred p;
    and.b32 %r1218, %r1222, %r1220;    setp.ne.u32 p, %r1218, 0;
    vote.ballot.sync.b32 %r1218, p, 0xffffffff;
    @!p not.b32 %r1218, %r1218;
}

	// end inline asm
	and.b32  	%r1232, %r1218, %r1231;
	mov.b32 	%r1223, 128;
	// begin inline asm
	{
    .reg .pred p;
    and.b32 %r1221, %r1222, %r1223;    setp.ne.u32 p, %r1221, 0;
    vote.ballot.sync.b32 %r1221, p, 0xffffffff;
    @!p not.b32 %r1221, %r1221;
}

	// end inline asm
	and.b32  	%r1233, %r1221, %r1232;
	clz.b32 	%r1234, %r1233;
	sub.s32 	%r228, 31, %r1234;
	and.b32  	%r1235, %r727, %r1233;
	popc.b32 	%r229, %r1235;
	setp.ne.s32 	%p129, %r309, %r228;
	mov.b32 	%r2006, 0;
	@%p129 bra 	$L__BB27_205;
	shl.b32 	%r1240, %r1222, 2;
	add.s32 	%r1241, %r152, %r1240;
	atom.shared.add.u32 	%r2006, [%r1241], %r229;
$L__BB27_205:
	ld.param.u32 	%r1906, [_ZN3cub18CUB_300001_SM_10006detail10radix_sort29DeviceRadixSortOnesweepKernelINS1_5radix10policy_hubIifyE10Policy1000ELNS0_9SortOrderE0EifyiiNS1_21identity_decomposer_tEEEvPT5_SB_PT3_PKSC_PT1_PKSG_PT2_PKSK_T4_iiT6__param_9];
	shfl.sync.idx.b32	%r1267|%p130, %r2006, %r228, 31, -1;
	add.s32 	%r232, %r229, %r1267;
	shr.u32 	%r1268, %r1980, %r1906;
	and.b32  	%r1264, %r1268, %r154;
	mov.b32 	%r1244, 1;
	// begin inline asm
	{
    .reg .pred p;
    and.b32 %r1242, %r1264, %r1244;    setp.ne.u32 p, %r1242, 0;
    vote.ballot.sync.b32 %r1242, p, 0xffffffff;
    @!p not.b32 %r1242, %r1242;
}

	// end inline asm
	mov.b32 	%r1247, 2;
	// begin inline asm
	{
    .reg .pred p;
    and.b32 %r1245, %r1264, %r1247;    setp.ne.u32 p, %r1245, 0;
    vote.ballot.sync.b32 %r1245, p, 0xffffffff;
    @!p not.b32 %r1245, %r1245;
}

	// end inline asm
	and.b32  	%r1269, %r1245, %r1242;
	mov.b32 	%r1250, 4;
	// begin inline asm
	{
    .reg .pred p;
    and.b32 %r1248, %r1264, %r1250;    setp.ne.u32 p, %r1248, 0;
    vote.ballot.sync.b32 %r1248, p, 0xffffffff;
    @!p not.b32 %r1248, %r1248;
}

	// end inline asm
	and.b32  	%r1270, %r1248, %r1269;
	mov.b32 	%r1253, 8;
	// begin inline asm
	{
    .reg .pred p;
    and.b32 %r1251, %r1264, %r1253;    setp.ne.u32 p, %r1251, 0;
    vote.ballot.sync.b32 %r1251, p, 0xffffffff;
    @!p not.b32 %r1251, %r1251;
}

	// end inline asm
	and.b32  	%r1271, %r1251, %r1270;
	mov.b32 	%r1256, 16;
	// begin inline asm
	{
    .reg .pred p;
    and.b32 %r1254, %r1264, %r1256;    setp.ne.u32 p, %r1254, 0;
    vote.ballot.sync.b32 %r1254, p, 0xffffffff;
    @!p not.b32 %r1254, %r1254;
}

	// end inline asm
	and.b32  	%r1272, %r1254, %r1271;
	mov.b32 	%r1259, 32;
	// begin inline asm
	{
    .reg .pred p;
    and.b32 %r1257, %r1264, %r1259;    setp.ne.u32 p, %r1257, 0;
    vote.ballot.sync.b32 %r1257, p, 0xffffffff;
    @!p not.b32 %r1257, %r1257;
}

	// end inline asm
	and.b32  	%r1273, %r1257, %r1272;
	mov.b32 	%r1262, 64;
	// begin inline asm
	{
    .reg .pred p;
    and.b32 %r1260, %r1264, %r1262;    setp.ne.u32 p, %r1260, 0;
    vote.ballot.sync.b32 %r1260, p, 0xffffffff;
    @!p not.b32 %r1260, %r1260;
}

	// end inline asm
	and.b32  	%r1274, %r1260, %r1273;
	mov.b32 	%r1265, 128;
	// begin inline asm
	{
    .reg .pred p;
    and.b32 %r1263, %r1264, %r1265;    setp.ne.u32 p, %r1263, 0;
    vote.ballot.sync.b32 %r1263, p, 0xffffffff;
    @!p not.b32 %r1263, %r1263;
}

	// end inline asm
	and.b32  	%r1275, %r1263, %r1274;
	clz.b32 	%r1276, %r1275;
	sub.s32 	%r234, 31, %r1276;
	and.b32  	%r1277, %r727, %r1275;
	popc.b32 	%r235, %r1277;
	setp.ne.s32 	%p131, %r309, %r234;
	mov.b32 	%r2007, 0;
	@%p131 bra 	$L__BB27_207;
	shl.b32 	%r1282, %r1264, 2;
	add.s32 	%r1283, %r152, %r1282;
	atom.shared.add.u32 	%r2007, [%r1283], %r235;
$L__BB27_207:
	ld.param.u32 	%r1907, [_ZN3cub18CUB_300001_SM_10006detail10radix_sort29DeviceRadixSortOnesweepKernelINS1_5radix10policy_hubIifyE10Policy1000ELNS0_9SortOrderE0EifyiiNS1_21identity_decomposer_tEEEvPT5_SB_PT3_PKSC_PT1_PKSG_PT2_PKSK_T4_iiT6__param_9];
	shfl.sync.idx.b32	%r1309|%p132, %r2007, %r234, 31, -1;
	add.s32 	%r238, %r235, %r1309;
	shr.u32 	%r1310, %r1979, %r1907;
	and.b32  	%r1306, %r1310, %r154;
	mov.b32 	%r1286, 1;
	// begin inline asm
	{
    .reg .pred p;
    and.b32 %r1284, %r1306, %r1286;    setp.ne.u32 p, %r1284, 0;
    vote.ballot.sync.b32 %r1284, p, 0xffffffff;
    @!p not.b32 %r1284, %r1284;
}

	// end inline asm
	mov.b32 	%r1289, 2;
	// begin inline asm
	{
    .reg .pred p;
    and.b32 %r1287, %r1306, %r1289;    setp.ne.u32 p, %r1287, 0;
    vote.ballot.sync.b32 %r1287, p, 0xffffffff;
    @!p not.b32 %r1287, %r1287;
}

	// end inline asm
	and.b32  	%r1311, %r1287, %r1284;
	mov.b32 	%r1292, 4;
	// begin inline asm
	{
    .reg .pred p;
    and.b32 %r1290, %r1306, %r1292;    setp.ne.u32 p, %r1290, 0;
    vote.ballot.sync.b32 %r1290, p, 0xffffffff;
    @!p not.b32 %r1290, %r1290;
}

	// end inline asm
	and.b32  	%r1312, %r1290, %r1311;
	mov.b32 	%r1295, 8;
	// begin inline asm
	{
    .reg .pred p;
    and.b32 %r1293, %r1306, %r1295;    setp.ne.u32 p, %r1293, 0;
    vote.ballot.sync.b32 %r1293, p, 0xffffffff;
    @!p not.b32 %r1293, %r1293;
}

	// end inline asm
	and.b32  	%r1313, %r1293, %r1312;
	mov.b32 	%r1298, 16;
	// begin inline asm
	{
    .reg .pred p;
    and.b32 %r1296, %r1306, %r1298;    setp.ne.u32 p, %r1296, 0;
    vote.ballot.sync.b32 %r1296, p, 0xffffffff;
    @!p not.b32 %r1296, %r1296;
}

	// end inline asm
	and.b32  	%r1314, %r1296, %r1313;
	mov.b32 	%r1301, 32;
	// begin inline asm
	{
    .reg .pred p;
    and.b32 %r1299, %r1306, %r1301;    setp.ne.u32 p, %r1299, 0;
    vote.ballot.sync.b32 %r1299, p, 0xffffffff;
    @!p not.b32 %r1299, %r1299;
}

	// end inline asm
	and.b32  	%r1315, %r1299, %r1314;
	mov.b32 	%r1304, 64;
	// begin inline asm
	{
    .reg .pred p;
    and.b32 %r1302, %r1306, %r1304;    setp.ne.u32 p, %r1302, 0;
    vote.ballot.sync.b32 %r1302, p, 0xffffffff;
    @!p not.b32 %r1302, %r1302;
}

	// end inline asm
	and.b32  	%r1316, %r1302, %r1315;
	mov.b32 	%r1307, 128;
	// begin inline asm
	{
    .reg .pred p;
    and.b32 %r1305, %r1306, %r1307;    setp.ne.u32 p, %r1305, 0;
    vote.ballot.sync.b32 %r1305, p, 0xffffffff;
    @!p not.b32 %r1305, %r1305;
}

	// end inline asm
	and.b32  	%r1317, %r1305, %r1316;
	clz.b32 	%r1318, %r1317;
	sub.s32 	%r240, 31, %r1318;
	and.b32  	%r1319, %r727, %r1317;
	popc.b32 	%r241, %r1319;
	setp.ne.s32 	%p133, %r309, %r240;
	mov.b32 	%r2008, 0;
	@%p133 bra 	$L__BB27_209;
	shl.b32 	%r1324, %r1306, 2;
	add.s32 	%r1325, %r152, %r1324;
	atom.shared.add.u32 	%r2008, [%r1325], %r241;
$L__BB27_209:
	ld.param.u32 	%r1908, [_ZN3cub18CUB_300001_SM_10006detail10radix_sort29DeviceRadixSortOnesweepKernelINS1_5radix10policy_hubIifyE10Policy1000ELNS0_9SortOrderE0EifyiiNS1_21identity_decomposer_tEEEvPT5_SB_PT3_PKSC_PT1_PKSG_PT2_PKSK_T4_iiT6__param_9];
	shfl.sync.idx.b32	%r1351|%p134, %r2008, %r240, 31, -1;
	add.s32 	%r244, %r241, %r1351;
	shr.u32 	%r1352, %r1978, %r1908;
	and.b32  	%r1348, %r1352, %r154;
	mov.b32 	%r1328, 1;
	// begin inline asm
	{
    .reg .pred p;
    and.b32 %r1326, %r1348, %r1328;    setp.ne.u32 p, %r1326, 0;
    vote.ballot.sync.b32 %r1326, p, 0xffffffff;
    @!p not.b32 %r1326, %r1326;
}

	// end inline asm
	mov.b32 	%r1331, 2;
	// begin inline asm
	{
    .reg .pred p;
    and.b32 %r1329, %r1348, %r1331;    setp.ne.u32 p, %r1329, 0;
    vote.ballot.sync.b32 %r1329, p, 0xffffffff;
    @!p not.b32 %r1329, %r1329;
}

	// end inline asm
	and.b32  	%r1353, %r1329, %r1326;
	mov.b32 	%r1334, 4;
	// begin inline asm
	{
    .reg .pred p;
    and.b32 %r1332, %r1348, %r1334;    setp.ne.u32 p, %r1332, 0;
    vote.ballot.sync.b32 %r1332, p, 0xffffffff;
    @!p not.b32 %r1332, %r1332;
}

	// end inline asm
	and.b32  	%r1354, %r1332, %r1353;
	mov.b32 	%r1337, 8;
	// begin inline asm
	{
    .reg .pred p;
    and.b32 %r1335, %r1348, %r1337;    setp.ne.u32 p, %r1335, 0;
    vote.ballot.sync.b32 %r1335, p, 0xffffffff;
    @!p not.b32 %r1335, %r1335;
}

	// end inline asm
	and.b32  	%r1355, %r1335, %r1354;
	mov.b32 	%r1340, 16;
	// begin inline asm
	{
    .reg .pred p;
    and.b32 %r1338, %r1348, %r1340;    setp.ne.u32 p, %r1338, 0;
    vote.ballot.sync.b32 %r1338, p, 0xffffffff;
    @!p not.b32 %r1338, %r1338;
}

	// end inline asm
	and.b32  	%r1356, %r1338, %r1355;
	mov.b32 	%r1343, 32;
	// begin inline asm
	{
    .reg .pred p;
    and.b32 %r1341, %r1348, %r1343;    setp.ne.u32 p, %r1341, 0;
    vote.ballot.sync.b32 %r1341, p, 0xffffffff;
    @!p not.b32 %r1341, %r1341;
}

	// end inline asm
	and.b32  	%r1357, %r1341, %r1356;
	mov.b32 	%r1346, 64;
	// begin inline asm
	{
    .reg .pred p;
    and.b32 %r1344, %r1348, %r1346;    setp.ne.u32 p, %r1344, 0;
    vote.ballot.sync.b32 %r1344, p, 0xffffffff;
    @!p not.b32 %r1344, %r1344;
}

	// end inline asm
	and.b32  	%r1358, %r1344, %r1357;
	mov.b32 	%r1349, 128;
	// begin inline asm
	{
    .reg .pred p;
    and.b32 %r1347, %r1348, %r1349;    setp.ne.u32 p, %r1347, 0;
    vote.ballot.sync.b32 %r1347, p, 0xffffffff;
    @!p not.b32 %r1347, %r1347;
}

	// end inline asm
	and.b32  	%r1359, %r1347, %r1358;
	clz.b32 	%r1360, %r1359;
	sub.s32 	%r246, 31, %r1360;
	and.b32  	%r1361, %r727, %r1359;
	popc.b32 	%r247, %r1361;
	setp.ne.s32 	%p135, %r309, %r246;
	mov.b32 	%r2009, 0;
	@%p135 bra 	$L__BB27_211;
	shl.b32 	%r1366, %r1348, 2;
	add.s32 	%r1367, %r152, %r1366;
	atom.shared.add.u32 	%r2009, [%r1367], %r247;
$L__BB27_211:
	ld.param.u32 	%r1909, [_ZN3cub18CUB_300001_SM_10006detail10radix_sort29DeviceRadixSortOnesweepKernelINS1_5radix10policy_hubIifyE10Policy1000ELNS0_9SortOrderE0EifyiiNS1_21identity_decomposer_tEEEvPT5_SB_PT3_PKSC_PT1_PKSG_PT2_PKSK_T4_iiT6__param_9];
	shfl.sync.idx.b32	%r1393|%p136, %r2009, %r246, 31, -1;
	add.s32 	%r250, %r247, %r1393;
	shr.u32 	%r1394, %r1977, %r1909;
	and.b32  	%r1390, %r1394, %r154;
	mov.b32 	%r1370, 1;
	// begin inline asm
	{
    .reg .pred p;
    and.b32 %r1368, %r1390, %r1370;    setp.ne.u32 p, %r1368, 0;
    vote.ballot.sync.b32 %r1368, p, 0xffffffff;
    @!p not.b32 %r1368, %r1368;
}

	// end inline asm
	mov.b32 	%r1373, 2;
	// begin inline asm
	{
    .reg .pred p;
    and.b32 %r1371, %r1390, %r1373;    setp.ne.u32 p, %r1371, 0;
    vote.ballot.sync.b32 %r1371, p, 0xffffffff;
    @!p not.b32 %r1371, %r1371;
}

	// end inline asm
	and.b32  	%r1395, %r1371, %r1368;
	mov.b32 	%r1376, 4;
	// begin inline asm
	{
    .reg .pred p;
    and.b32 %r1374, %r1390, %r1376;    setp.ne.u32 p, %r1374, 0;
    vote.ballot.sync.b32 %r1374, p, 0xffffffff;
    @!p not.b32 %r1374, %r1374;
}

	// end inline asm
	and.b32  	%r1396, %r1374, %r1395;
	mov.b32 	%r1379, 8;
	// begin inline asm
	{
    .reg .pred p;
    and.b32 %r1377, %r1390, %r1379;    setp.ne.u32 p, %r1377, 0;
    vote.ballot.sync.b32 %r1377, p, 0xffffffff;
    @!p not.b32 %r1377, %r1377;
}

	// end inline asm
	and.b32  	%r1397, %r1377, %r1396;
	mov.b32 	%r1382, 16;
	// begin inline asm
	{
    .reg .pred p;
    and.b32 %r1380, %r1390, %r1382;    setp.ne.u32 p, %r1380, 0;
    vote.ballot.sync.b32 %r1380, p, 0xffffffff;
    @!p not.b32 %r1380, %r1380;
}

	// end inline asm
	and.b32  	%r1398, %r1380, %r1397;
	mov.b32 	%r1385, 32;
	// begin inline asm
	{
    .reg .pred p;
    and.b32 %r1383, %r1390, %r1385;    setp.ne.u32 p, %r1383, 0;
    vote.ballot.sync.b32 %r1383, p, 0xffffffff;
    @!p not.b32 %r1383, %r1383;
}

	// end inline asm
	and.b32  	%r1399, %r1383, %r1398;
	mov.b32 	%r1388, 64;
	// begin inline asm
	{
    .reg .pred p;
    and.b32 %r1386, %r1390, %r1388;    setp.ne.u32 p, %r1386, 0;
    vote.ballot.sync.b32 %r1386, p, 0xffffffff;
    @!p not.b32 %r1386, %r1386;
}

	// end inline asm
	and.b32  	%r1400, %r1386, %r1399;
	mov.b32 	%r1391, 128;
	// begin inline asm
	{
    .reg .pred p;
    and.b32 %r1389, %r1390, %r1391;    setp.ne.u32 p, %r1389, 0;
    vote.ballot.sync.b32 %r1389, p, 0xffffffff;
    @!p not.b32 %r1389, %r1389;
}

	// end inline asm
	and.b32  	%r1401, %r1389, %r1400;
	clz.b32 	%r1402, %r1401;
	sub.s32 	%r252, 31, %r1402;
	and.b32  	%r1403, %r727, %r1401;
	popc.b32 	%r253, %r1403;
	setp.ne.s32 	%p137, %r309, %r252;
	mov.b32 	%r2010, 0;
	@%p137 bra 	$L__BB27_213;
	shl.b32 	%r1408, %r1390, 2;
	add.s32 	%r1409, %r152, %r1408;
	atom.shared.add.u32 	%r2010, [%r1409], %r253;
$L__BB27_213:
	setp.gt.u32 	%p138, %r1, 255;
	shfl.sync.idx.b32	%r1410|%p139, %r2010, %r252, 31, -1;
	add.s32 	%r1411, %r253, %r1410;
	bar.sync 	0;
	shl.b32 	%r1412, %r160, 2;
	add.s32 	%r256, %r632, %r1412;
	st.shared.u32 	[%r256+-4], %r1993;
	shl.b32 	%r1414, %r166, 2;
	add.s32 	%r257, %r632, %r1414;
	st.shared.u32 	[%r257+-4], %r1992;
	shl.b32 	%r1415, %r172, 2;
	add.s32 	%r258, %r632, %r1415;
	st.shared.u32 	[%r258+-4], %r1991;
	shl.b32 	%r1416, %r178, 2;
	add.s32 	%r259, %r632, %r1416;
	st.shared.u32 	[%r259+-4], %r1990;
	shl.b32 	%r1417, %r184, 2;
	add.s32 	%r260, %r632, %r1417;
	st.shared.u32 	[%r260+-4], %r1989;
	shl.b32 	%r1418, %r190, 2;
	add.s32 	%r261, %r632, %r1418;
	st.shared.u32 	[%r261+-4], %r1988;
	shl.b32 	%r1419, %r196, 2;
	add.s32 	%r262, %r632, %r1419;
	st.shared.u32 	[%r262+-4], %r1987;
	shl.b32 	%r1420, %r202, 2;
	add.s32 	%r263, %r632, %r1420;
	st.shared.u32 	[%r263+-4], %r1986;
	shl.b32 	%r1421, %r208, 2;
	add.s32 	%r264, %r632, %r1421;
	st.shared.u32 	[%r264+-4], %r1985;
	shl.b32 	%r1422, %r214, 2;
	add.s32 	%r265, %r632, %r1422;
	st.shared.u32 	[%r265+-4], %r1984;
	shl.b32 	%r1423, %r220, 2;
	add.s32 	%r266, %r632, %r1423;
	st.shared.u32 	[%r266+-4], %r1983;
	shl.b32 	%r1424, %r226, 2;
	add.s32 	%r267, %r632, %r1424;
	st.shared.u32 	[%r267+-4], %r1982;
	shl.b32 	%r1425, %r232, 2;
	add.s32 	%r268, %r632, %r1425;
	st.shared.u32 	[%r268+-4], %r1981;
	shl.b32 	%r1426, %r238, 2;
	add.s32 	%r269, %r632, %r1426;
	st.shared.u32 	[%r269+-4], %r1980;
	shl.b32 	%r1427, %r244, 2;
	add.s32 	%r270, %r632, %r1427;
	st.shared.u32 	[%r270+-4], %r1979;
	shl.b32 	%r1428, %r250, 2;
	add.s32 	%r271, %r632, %r1428;
	st.shared.u32 	[%r271+-4], %r1978;
	shl.b32 	%r1429, %r1411, 2;
	add.s32 	%r272, %r632, %r1429;
	st.shared.u32 	[%r272+-4], %r1977;
	shl.b32 	%r1430, %r1, 3;
	add.s32 	%r1431, %r632, %r1430;
	add.s32 	%r273, %r1431, 26112;
	@%p138 bra 	$L__BB27_221;
	ld.param.u64 	%rd437, [_ZN3cub18CUB_300001_SM_10006detail10radix_sort29DeviceRadixSortOnesweepKernelINS1_5radix10policy_hubIifyE10Policy1000ELNS0_9SortOrderE0EifyiiNS1_21identity_decomposer_tEEEvPT5_SB_PT3_PKSC_PT1_PKSG_PT2_PKSK_T4_iiT6__param_3];
	cvta.to.global.u64 	%rd93, %rd437;
	shl.b64 	%rd94, %rd9, 3;
	add.s64 	%rd95, %rd93, %rd94;
	ld.global.u64 	%rd96, [%rd95];
	cvt.s64.s32 	%rd97, %r151;
	sub.s64 	%rd456, %rd96, %rd97;
	st.shared.u64 	[%r273], %rd456;
	setp.lt.s32 	%p140, %r3, 1;
	mov.u32 	%r2014, %r1972;
	@%p140 bra 	$L__BB27_220;
	mov.b32 	%r2012, -1;
	mov.u32 	%r2011, %r3;
	mov.u32 	%r2014, %r1972;
$L__BB27_216:
	ld.param.u64 	%rd430, [_ZN3cub18CUB_300001_SM_10006detail10radix_sort29DeviceRadixSortOnesweepKernelINS1_5radix10policy_hubIifyE10Policy1000ELNS0_9SortOrderE0EifyiiNS1_21identity_decomposer_tEEEvPT5_SB_PT3_PKSC_PT1_PKSG_PT2_PKSK_T4_iiT6__param_0];
	add.s32 	%r277, %r2011, -1;
	shl.b32 	%r1433, %r277, 8;
	add.s32 	%r1434, %r1433, %r1;
	cvta.to.global.u64 	%rd98, %rd430;
	mul.wide.s32 	%rd99, %r1434, 4;
	add.s64 	%rd19, %rd98, %rd99;
$L__BB27_217:
	membar.cta;
	ld.volatile.global.u32 	%r278, [%rd19];
	setp.eq.s32 	%p141, %r278, 0;
	@%p141 bra 	$L__BB27_217;
	and.b32  	%r1435, %r278, 1073741823;
	add.s32 	%r2014, %r1435, %r2014;
	setp.gt.s32 	%p142, %r278, -1;
	vote.sync.ballot.b32 	%r2012, %p142, %r2012;
	setp.gt.u32 	%p144, %r2011, 1;
	and.pred  	%p145, %p142, %p144;
	mov.u32 	%r2011, %r277;
	@%p145 bra 	$L__BB27_216;
	ld.shared.u64 	%rd456, [%r273];
$L__BB27_220:
	ld.param.u64 	%rd431, [_ZN3cub18CUB_300001_SM_10006detail10radix_sort29DeviceRadixSortOnesweepKernelINS1_5radix10policy_hubIifyE10Policy1000ELNS0_9SortOrderE0EifyiiNS1_21identity_decomposer_tEEEvPT5_SB_PT3_PKSC_PT1_PKSG_PT2_PKSK_T4_iiT6__param_0];
	or.b32  	%r1436, %r2014, -2147483648;
	cvta.to.global.u64 	%rd100, %rd431;
	shl.b32 	%r1437, %r3, 8;
	add.s32 	%r1438, %r1437, %r1;
	mul.wide.s32 	%rd101, %r1438, 4;
	add.s64 	%rd102, %rd100, %rd101;
	st.volatile.global.u32 	[%rd102], %r1436;
	sub.s32 	%r1439, %r2014, %r1972;
	cvt.s64.s32 	%rd103, %r1439;
	add.s64 	%rd104, %rd456, %rd103;
	st.shared.u64 	[%r273], %rd104;
$L__BB27_221:
	ld.param.u32 	%r1885, [_ZN3cub18CUB_300001_SM_10006detail10radix_sort29DeviceRadixSortOnesweepKernelINS1_5radix10policy_hubIifyE10Policy1000ELNS0_9SortOrderE0EifyiiNS1_21identity_decomposer_tEEEvPT5_SB_PT3_PKSC_PT1_PKSG_PT2_PKSK_T4_iiT6__param_8];
	ld.param.u64 	%rd434, [_ZN3cub18CUB_300001_SM_10006detail10radix_sort29DeviceRadixSortOnesweepKernelINS1_5radix10policy_hubIifyE10Policy1000ELNS0_9SortOrderE0EifyiiNS1_21identity_decomposer_tEEEvPT5_SB_PT3_PKSC_PT1_PKSG_PT2_PKSK_T4_iiT6__param_2];
	setp.gt.u32 	%p146, %r1, 255;
	mad.lo.s32 	%r282, %r3, 6528, 6528;
	setp.lt.s32 	%p147, %r282, %r1885;
	setp.eq.s64 	%p148, %rd434, 0;
	or.pred  	%p149, %p148, %p147;
	or.pred  	%p150, %p146, %p149;
	@%p150 bra 	$L__BB27_223;
	ld.param.u64 	%rd435, [_ZN3cub18CUB_300001_SM_10006detail10radix_sort29DeviceRadixSortOnesweepKernelINS1_5radix10policy_hubIifyE10Policy1000ELNS0_9SortOrderE0EifyiiNS1_21identity_decomposer_tEEEvPT5_SB_PT3_PKSC_PT1_PKSG_PT2_PKSK_T4_iiT6__param_2];
	ld.shared.u64 	%rd105, [%r273];
	cvt.s64.s32 	%rd106, %r1972;
	cvt.s64.s32 	%rd107, %r151;
	add.s64 	%rd108, %rd107, %rd106;
	add.s64 	%rd109, %rd108, %rd105;
	cvta.to.global.u64 	%rd110, %rd435;
	shl.b64 	%rd111, %rd9, 3;
	add.s64 	%rd112, %rd110, %rd111;
	st.global.u64 	[%rd112], %rd109;
$L__BB27_223:
	ld.param.u32 	%r1886, [_ZN3cub18CUB_300001_SM_10006detail10radix_sort29DeviceRadixSortOnesweepKernelINS1_5radix10policy_hubIifyE10Policy1000ELNS0_9SortOrderE0EifyiiNS1_21identity_decomposer_tEEEvPT5_SB_PT3_PKSC_PT1_PKSG_PT2_PKSK_T4_iiT6__param_8];
	ld.param.u64 	%rd438, [_ZN3cub18CUB_300001_SM_10006detail10radix_sort29DeviceRadixSortOnesweepKernelINS1_5radix10policy_hubIifyE10Policy1000ELNS0_9SortOrderE0EifyiiNS1_21identity_decomposer_tEEEvPT5_SB_PT3_PKSC_PT1_PKSG_PT2_PKSK_T4_iiT6__param_4];
	cvta.to.global.u64 	%rd22, %rd438;
	shl.b32 	%r1440, %r1, 2;
	add.s32 	%r283, %r632, %r1440;
	setp.gt.s32 	%p151, %r282, %r1886;
	bar.sync 	0;
	@%p151 bra 	$L__BB27_225;
	ld.param.u32 	%r1910, [_ZN3cub18CUB_300001_SM_10006detail10radix_sort29DeviceRadixSortOnesweepKernelINS1_5radix10policy_hubIifyE10Policy1000ELNS0_9SortOrderE0EifyiiNS1_21identity_decomposer_tEEEvPT5_SB_PT3_PKSC_PT1_PKSG_PT2_PKSK_T4_iiT6__param_9];
	ld.shared.u32 	%r1442, [%r283];
	shr.u32 	%r1443, %r1442, %r1910;
	and.b32  	%r1444, %r1443, %r154;
	shl.b32 	%r1445, %r1444, 3;
	add.s32 	%r1447, %r632, 26112;
	add.s32 	%r1448, %r1447, %r1445;
	ld.shared.u64 	%rd113, [%r1448];
	add.s64 	%rd114, %rd113, %rd9;
	xor.b32  	%r1449, %r1442, -2147483648;
	shl.b64 	%rd115, %rd114, 2;
	add.s64 	%rd116, %rd22, %rd115;
	st.global.u32 	[%rd116], %r1449;
	bar.warp.sync 	-1;
	ld.shared.u32 	%r1450, [%r283+1536];
	shr.u32 	%r1451, %r1450, %r1910;
	and.b32  	%r1452, %r1451, %r154;
	shl.b32 	%r1453, %r1452, 3;
	add.s32 	%r1454, %r1447, %r1453;
	ld.shared.u64 	%rd117, [%r1454];
	add.s64 	%rd118, %rd117, %rd9;
	xor.b32  	%r1455, %r1450, -2147483648;
	shl.b64 	%rd119, %rd118, 2;
	add.s64 	%rd120, %rd22, %rd119;
	st.global.u32 	[%rd120+1536], %r1455;
	bar.warp.sync 	-1;
	ld.shared.u32 	%r1456, [%r283+3072];
	shr.u32 	%r1457, %r1456, %r1910;
	and.b32  	%r1458, %r1457, %r154;
	shl.b32 	%r1459, %r1458, 3;
	add.s32 	%r1460, %r1447, %r1459;
	ld.shared.u64 	%rd121, [%r1460];
	add.s64 	%rd122, %rd121, %rd9;
	xor.b32  	%r1461, %r1456, -2147483648;
	shl.b64 	%rd123, %rd122, 2;
	add.s64 	%rd124, %rd22, %rd123;
	st.global.u32 	[%rd124+3072], %r1461;
	bar.warp.sync 	-1;
	ld.shared.u32 	%r1462, [%r283+4608];
	shr.u32 	%r1463, %r1462, %r1910;
	and.b32  	%r1464, %r1463, %r154;
	shl.b32 	%r1465, %r1464, 3;
	add.s32 	%r1466, %r1447, %r1465;
	ld.shared.u64 	%rd125, [%r1466];
	add.s64 	%rd126, %rd125, %rd9;
	xor.b32  	%r1467, %r1462, -2147483648;
	shl.b64 	%rd127, %rd126, 2;
	add.s64 	%rd128, %rd22, %rd127;
	st.global.u32 	[%rd128+4608], %r1467;
	bar.warp.sync 	-1;
	ld.shared.u32 	%r1468, [%r283+6144];
	shr.u32 	%r1469, %r1468, %r1910;
	and.b32  	%r1470, %r1469, %r154;
	shl.b32 	%r1471, %r1470, 3;
	add.s32 	%r1472, %r1447, %r1471;
	ld.shared.u64 	%rd129, [%r1472];
	add.s64 	%rd130, %rd129, %rd9;
	xor.b32  	%r1473, %r1468, -2147483648;
	shl.b64 	%rd131, %rd130, 2;
	add.s64 	%rd132, %rd22, %rd131;
	st.global.u32 	[%rd132+6144], %r1473;
	bar.warp.sync 	-1;
	ld.shared.u32 	%r1474, [%r283+7680];
	shr.u32 	%r1475, %r1474, %r1910;
	and.b32  	%r1476, %r1475, %r154;
	shl.b32 	%r1477, %r1476, 3;
	add.s32 	%r1478, %r1447, %r1477;
	ld.shared.u64 	%rd133, [%r1478];
	add.s64 	%rd134, %rd133, %rd9;
	xor.b32  	%r1479, %r1474, -2147483648;
	shl.b64 	%rd135, %rd134, 2;
	add.s64 	%rd136, %rd22, %rd135;
	st.global.u32 	[%rd136+7680], %r1479;
	bar.warp.sync 	-1;
	ld.shared.u32 	%r1480, [%r283+9216];
	shr.u32 	%r1481, %r1480, %r1910;
	and.b32  	%r1482, %r1481, %r154;
	shl.b32 	%r1483, %r1482, 3;
	add.s32 	%r1484, %r1447, %r1483;
	ld.shared.u64 	%rd137, [%r1484];
	add.s64 	%rd138, %rd137, %rd9;
	xor.b32  	%r1485, %r1480, -2147483648;
	shl.b64 	%rd139, %rd138, 2;
	add.s64 	%rd140, %rd22, %rd139;
	st.global.u32 	[%rd140+9216], %r1485;
	bar.warp.sync 	-1;
	ld.shared.u32 	%r1486, [%r283+10752];
	shr.u32 	%r1487, %r1486, %r1910;
	and.b32  	%r1488, %r1487, %r154;
	shl.b32 	%r1489, %r1488, 3;
	add.s32 	%r1490, %r1447, %r1489;
	ld.shared.u64 	%rd141, [%r1490];
	add.s64 	%rd142, %rd141, %rd9;
	xor.b32  	%r1491, %r1486, -2147483648;
	shl.b64 	%rd143, %rd142, 2;
	add.s64 	%rd144, %rd22, %rd143;
	st.global.u32 	[%rd144+10752], %r1491;
	bar.warp.sync 	-1;
	ld.shared.u32 	%r1492, [%r283+12288];
	shr.u32 	%r1493, %r1492, %r1910;
	and.b32  	%r1494, %r1493, %r154;
	shl.b32 	%r1495, %r1494, 3;
	add.s32 	%r1496, %r1447, %r1495;
	ld.shared.u64 	%rd145, [%r1496];
	add.s64 	%rd146, %rd145, %rd9;
	xor.b32  	%r1497, %r1492, -2147483648;
	shl.b64 	%rd147, %rd146, 2;
	add.s64 	%rd148, %rd22, %rd147;
	st.global.u32 	[%rd148+12288], %r1497;
	bar.warp.sync 	-1;
	ld.shared.u32 	%r1498, [%r283+13824];
	shr.u32 	%r1499, %r1498, %r1910;
	and.b32  	%r1500, %r1499, %r154;
	shl.b32 	%r1501, %r1500, 3;
	add.s32 	%r1502, %r1447, %r1501;
	ld.shared.u64 	%rd149, [%r1502];
	add.s64 	%rd150, %rd149, %rd9;
	xor.b32  	%r1503, %r1498, -2147483648;
	shl.b64 	%rd151, %rd150, 2;
	add.s64 	%rd152, %rd22, %rd151;
	st.global.u32 	[%rd152+13824], %r1503;
	bar.warp.sync 	-1;
	ld.shared.u32 	%r1504, [%r283+15360];
	shr.u32 	%r1505, %r1504, %r1910;
	and.b32  	%r1506, %r1505, %r154;
	shl.b32 	%r1507, %r1506, 3;
	add.s32 	%r1508, %r1447, %r1507;
	ld.shared.u64 	%rd153, [%r1508];
	add.s64 	%rd154, %rd153, %rd9;
	xor.b32  	%r1509, %r1504, -2147483648;
	shl.b64 	%rd155, %rd154, 2;
	add.s64 	%rd156, %rd22, %rd155;
	st.global.u32 	[%rd156+15360], %r1509;
	bar.warp.sync 	-1;
	ld.shared.u32 	%r1510, [%r283+16896];
	shr.u32 	%r1511, %r1510, %r1910;
	and.b32  	%r1512, %r1511, %r154;
	shl.b32 	%r1513, %r1512, 3;
	add.s32 	%r1514, %r1447, %r1513;
	ld.shared.u64 	%rd157, [%r1514];
	add.s64 	%rd158, %rd157, %rd9;
	xor.b32  	%r1515, %r1510, -2147483648;
	shl.b64 	%rd159, %rd158, 2;
	add.s64 	%rd160, %rd22, %rd159;
	st.global.u32 	[%rd160+16896], %r1515;
	bar.warp.sync 	-1;
	ld.shared.u32 	%r1516, [%r283+18432];
	shr.u32 	%r1517, %r1516, %r1910;
	and.b32  	%r1518, %r1517, %r154;
	shl.b32 	%r1519, %r1518, 3;
	add.s32 	%r1520, %r1447, %r1519;
	ld.shared.u64 	%rd161, [%r1520];
	add.s64 	%rd162, %rd161, %rd9;
	xor.b32  	%r1521, %r1516, -2147483648;
	shl.b64 	%rd163, %rd162, 2;
	add.s64 	%rd164, %rd22, %rd163;
	st.global.u32 	[%rd164+18432], %r1521;
	bar.warp.sync 	-1;
	ld.shared.u32 	%r1522, [%r283+19968];
	shr.u32 	%r1523, %r1522, %r1910;
	and.b32  	%r1524, %r1523, %r154;
	shl.b32 	%r1525, %r1524, 3;
	add.s32 	%r1526, %r1447, %r1525;
	ld.shared.u64 	%rd165, [%r1526];
	add.s64 	%rd166, %rd165, %rd9;
	xor.b32  	%r1527, %r1522, -2147483648;
	shl.b64 	%rd167, %rd166, 2;
	add.s64 	%rd168, %rd22, %rd167;
	st.global.u32 	[%rd168+19968], %r1527;
	bar.warp.sync 	-1;
	ld.shared.u32 	%r1528, [%r283+21504];
	shr.u32 	%r1529, %r1528, %r1910;
	and.b32  	%r1530, %r1529, %r154;
	shl.b32 	%r1531, %r1530, 3;
	add.s32 	%r1532, %r1447, %r1531;
	ld.shared.u64 	%rd169, [%r1532];
	add.s64 	%rd170, %rd169, %rd9;
	xor.b32  	%r1533, %r1528, -2147483648;
	shl.b64 	%rd171, %rd170, 2;
	add.s64 	%rd172, %rd22, %rd171;
	st.global.u32 	[%rd172+21504], %r1533;
	bar.warp.sync 	-1;
	ld.shared.u32 	%r1534, [%r283+23040];
	shr.u32 	%r1535, %r1534, %r1910;
	and.b32  	%r1536, %r1535, %r154;
	shl.b32 	%r1537, %r1536, 3;
	add.s32 	%r1538, %r1447, %r1537;
	ld.shared.u64 	%rd173, [%r1538];
	add.s64 	%rd174, %rd173, %rd9;
	xor.b32  	%r1539, %r1534, -2147483648;
	shl.b64 	%rd175, %rd174, 2;
	add.s64 	%rd176, %rd22, %rd175;
	st.global.u32 	[%rd176+23040], %r1539;
	bar.warp.sync 	-1;
	ld.shared.u32 	%r1540, [%r283+24576];
	shr.u32 	%r1541, %r1540, %r1910;
	and.b32  	%r1542, %r1541, %r154;
	shl.b32 	%r1543, %r1542, 3;
	add.s32 	%r1544, %r1447, %r1543;
	ld.shared.u64 	%rd177, [%r1544];
	add.s64 	%rd178, %rd177, %rd9;
	xor.b32  	%r1545, %r1540, -2147483648;
	shl.b64 	%rd179, %rd178, 2;
	add.s64 	%rd180, %rd22, %rd179;
	st.global.u32 	[%rd180+24576], %r1545;
	bar.warp.sync 	-1;
	bra.uni 	$L__BB27_260;
$L__BB27_225:
	ld.param.u32 	%r1887, [_ZN3cub18CUB_300001_SM_10006detail10radix_sort29DeviceRadixSortOnesweepKernelINS1_5radix10policy_hubIifyE10Policy1000ELNS0_9SortOrderE0EifyiiNS1_21identity_decomposer_tEEEvPT5_SB_PT3_PKSC_PT1_PKSG_PT2_PKSK_T4_iiT6__param_8];
	mad.lo.s32 	%r284, %r3, -6528, %r1887;
	setp.ge.s32 	%p152, %r1, %r284;
	@%p152 bra 	$L__BB27_227;
	ld.param.u32 	%r1911, [_ZN3cub18CUB_300001_SM_10006detail10radix_sort29DeviceRadixSortOnesweepKernelINS1_5radix10policy_hubIifyE10Policy1000ELNS0_9SortOrderE0EifyiiNS1_21identity_decomposer_tEEEvPT5_SB_PT3_PKSC_PT1_PKSG_PT2_PKSK_T4_iiT6__param_9];
	ld.shared.u32 	%r1546, [%r283];
	shr.u32 	%r1547, %r1546, %r1911;
	and.b32  	%r1548, %r1547, %r154;
	shl.b32 	%r1549, %r1548, 3;
	add.s32 	%r1551, %r632, %r1549;
	ld.shared.u64 	%rd181, [%r1551+26112];
	xor.b32  	%r1552, %r1546, -2147483648;
	add.s64 	%rd182, %rd181, %rd9;
	shl.b64 	%rd183, %rd182, 2;
	add.s64 	%rd184, %rd22, %rd183;
	st.global.u32 	[%rd184], %r1552;
$L__BB27_227:
	bar.warp.sync 	-1;
	add.s32 	%r1553, %r1, 384;
	setp.ge.s32 	%p153, %r1553, %r284;
	@%p153 bra 	$L__BB27_229;
	ld.param.u32 	%r1912, [_ZN3cub18CUB_300001_SM_10006detail10radix_sort29DeviceRadixSortOnesweepKernelINS1_5radix10policy_hubIifyE10Policy1000ELNS0_9SortOrderE0EifyiiNS1_21identity_decomposer_tEEEvPT5_SB_PT3_PKSC_PT1_PKSG_PT2_PKSK_T4_iiT6__param_9];
	ld.shared.u32 	%r1554, [%r283+1536];
	shr.u32 	%r1555, %r1554, %r1912;
	and.b32  	%r1556, %r1555, %r154;
	shl.b32 	%r1557, %r1556, 3;
	add.s32 	%r1559, %r632, %r1557;
	ld.shared.u64 	%rd185, [%r1559+26112];
	xor.b32  	%r1560, %r1554, -2147483648;
	add.s64 	%rd186, %rd185, %rd9;
	shl.b64 	%rd187, %rd186, 2;
	add.s64 	%rd188, %rd22, %rd187;
	st.global.u32 	[%rd188+1536], %r1560;
$L__BB27_229:
	bar.warp.sync 	-1;
	add.s32 	%r1561, %r1, 768;
	setp.ge.s32 	%p154, %r1561, %r284;
	@%p154 bra 	$L__BB27_231;
	ld.param.u32 	%r1913, [_ZN3cub18CUB_300001_SM_10006detail10radix_sort29DeviceRadixSortOnesweepKernelINS1_5radix10policy_hubIifyE10Policy1000ELNS0_9SortOrderE0EifyiiNS1_21identity_decomposer_tEEEvPT5_SB_PT3_PKSC_PT1_PKSG_PT2_PKSK_T4_iiT6__param_9];
	ld.shared.u32 	%r1562, [%r283+3072];
	shr.u32 	%r1563, %r1562, %r1913;
	and.b32  	%r1564, %r1563, %r154;
	shl.b32 	%r1565, %r1564, 3;
	add.s32 	%r1567, %r632, %r1565;
	ld.shared.u64 	%rd189, [%r1567+26112];
	xor.b32  	%r1568, %r1562, -2147483648;
	add.s64 	%rd190, %rd189, %rd9;
	shl.b64 	%rd191, %rd190, 2;
	add.s64 	%rd192, %rd22, %rd191;
	st.global.u32 	[%rd192+3072], %r1568;
$L__BB27_231:
	bar.warp.sync 	-1;
	add.s32 	%r1569, %r1, 1152;
	setp.ge.s32 	%p155, %r1569, %r284;
	@%p155 bra 	$L__BB27_233;
	ld.param.u32 	%r1914, [_ZN3cub18CUB_300001_SM_10006detail10radix_sort29DeviceRadixSortOnesweepKernelINS1_5radix10policy_hubIifyE10Policy1000ELNS0_9SortOrderE0EifyiiNS1_21identity_decomposer_tEEEvPT5_SB_PT3_PKSC_PT1_PKSG_PT2_PKSK_T4_iiT6__param_9];
	ld.shared.u32 	%r1570, [%r283+4608];
	shr.u32 	%r1571, %r1570, %r1914;
	and.b32  	%r1572, %r1571, %r154;
	shl.b32 	%r1573, %r1572, 3;
	add.s32 	%r1575, %r632, %r1573;
	ld.shared.u64 	%rd193, [%r1575+26112];
	xor.b32  	%r1576, %r1570, -2147483648;
	add.s64 	%rd194, %rd193, %rd9;
	shl.b64 	%rd195, %rd194, 2;
	add.s64 	%rd196, %rd22, %rd195;
	st.global.u32 	[%rd196+4608], %r1576;
$L__BB27_233:
	bar.warp.sync 	-1;
	add.s32 	%r1577, %r1, 1536;
	setp.ge.s32 	%p156, %r1577, %r284;
	@%p156 bra 	$L__BB27_235;
	ld.param.u32 	%r1915, [_ZN3cub18CUB_300001_SM_10006detail10radix_sort29DeviceRadixSortOnesweepKernelINS1_5radix10policy_hubIifyE10Policy1000ELNS0_9SortOrderE0EifyiiNS1_21identity_decomposer_tEEEvPT5_SB_PT3_PKSC_PT1_PKSG_PT2_PKSK_T4_iiT6__param_9];
	ld.shared.u32 	%r1578, [%r283+6144];
	shr.u32 	%r1579, %r1578, %r1915;
	and.b32  	%r1580, %r1579, %r154;
	shl.b32 	%r1581, %r1580, 3;
	add.s32 	%r1583, %r632, %r1581;
	ld.shared.u64 	%rd197, [%r1583+26112];
	xor.b32  	%r1584, %r1578, -2147483648;
	add.s64 	%rd198, %rd197, %rd9;
	shl.b64 	%rd199, %rd198, 2;
	add.s64 	%rd200, %rd22, %rd199;
	st.global.u32 	[%rd200+6144], %r1584;
$L__BB27_235:
	bar.warp.sync 	-1;
	add.s32 	%r1585, %r1, 1920;
	setp.ge.s32 	%p157, %r1585, %r284;
	@%p157 bra 	$L__BB27_237;
	ld.param.u32 	%r1916, [_ZN3cub18CUB_300001_SM_10006detail10radix_sort29DeviceRadixSortOnesweepKernelINS1_5radix10policy_hubIifyE10Policy1000ELNS0_9SortOrderE0EifyiiNS1_21identity_decomposer_tEEEvPT5_SB_PT3_PKSC_PT1_PKSG_PT2_PKSK_T4_iiT6__param_9];
	ld.shared.u32 	%r1586, [%r283+7680];
	shr.u32 	%r1587, %r1586, %r1916;
	and.b32  	%r1588, %r1587, %r154;
	shl.b32 	%r1589, %r1588, 3;
	add.s32 	%r1591, %r632, %r1589;
	ld.shared.u64 	%rd201, [%r1591+26112];
	xor.b32  	%r1592, %r1586, -2147483648;
	add.s64 	%rd202, %rd201, %rd9;
	shl.b64 	%rd203, %rd202, 2;
	add.s64 	%rd204, %rd22, %rd203;
	st.global.u32 	[%rd204+7680], %r1592;
$L__BB27_237:
	bar.warp.sync 	-1;
	add.s32 	%r1593, %r1, 2304;
	setp.ge.s32 	%p158, %r1593, %r284;
	@%p158 bra 	$L__BB27_239;
	ld.param.u32 	%r1917, [_ZN3cub18CUB_300001_SM_10006detail10radix_sort29DeviceRadixSortOnesweepKernelINS1_5radix10policy_hubIifyE10Policy1000ELNS0_9SortOrderE0EifyiiNS1_21identity_decomposer_tEEEvPT5_SB_PT3_PKSC_PT1_PKSG_PT2_PKSK_T4_iiT6__param_9];
	ld.shared.u32 	%r1594, [%r283+9216];
	shr.u32 	%r1595, %r1594, %r1917;
	and.b32  	%r1596, %r1595, %r154;
	shl.b32 	%r1597, %r1596, 3;
	add.s32 	%r1599, %r632, %r1597;
	ld.shared.u64 	%rd205, [%r1599+26112];
	xor.b32  	%r1600, %r1594, -2147483648;
	add.s64 	%rd206, %rd205, %rd9;
	shl.b64 	%rd207, %rd206, 2;
	add.s64 	%rd208, %rd22, %rd207;
	st.global.u32 	[%rd208+9216], %r1600;
$L__BB27_239:
	bar.warp.sync 	-1;
	add.s32 	%r1601, %r1, 2688;
	setp.ge.s32 	%p159, %r1601, %r284;
	@%p159 bra 	$L__BB27_241;
	ld.param.u32 	%r1918, [_ZN3cub18CUB_300001_SM_10006detail10radix_sort29DeviceRadixSortOnesweepKernelINS1_5radix10policy_hubIifyE10Policy1000ELNS0_9SortOrderE0EifyiiNS1_21identity_decomposer_tEEEvPT5_SB_PT3_PKSC_PT1_PKSG_PT2_PKSK_T4_iiT6__param_9];
	ld.shared.u32 	%r1602, [%r283+10752];
	shr.u32 	%r1603, %r1602, %r1918;
	and.b32  	%r1604, %r1603, %r154;
	shl.b32 	%r1605, %r1604, 3;
	add.s32 	%r1607, %r632, %r1605;
	ld.shared.u64 	%rd209, [%r1607+26112];
	xor.b32  	%r1608, %r1602, -2147483648;
	add.s64 	%rd210, %rd209, %rd9;
	shl.b64 	%rd211, %rd210, 2;
	add.s64 	%rd212, %rd22, %rd211;
	st.global.u32 	[%rd212+10752], %r1608;
$L__BB27_241:
	bar.warp.sync 	-1;
	or.b32  	%r1609, %r1, 3072;
	setp.ge.s32 	%p160, %r1609, %r284;
	@%p160 bra 	$L__BB27_243;
	ld.param.u32 	%r1919, [_ZN3cub18CUB_300001_SM_10006detail10radix_sort29DeviceRadixSortOnesweepKernelINS1_5radix10policy_hubIifyE10Policy1000ELNS0_9SortOrderE0EifyiiNS1_21identity_decomposer_tEEEvPT5_SB_PT3_PKSC_PT1_PKSG_PT2_PKSK_T4_iiT6__param_9];
	ld.shared.u32 	%r1610, [%r283+12288];
	shr.u32 	%r1611, %r1610, %r1919;
	and.b32  	%r1612, %r1611, %r154;
	shl.b32 	%r1613, %r1612, 3;
	add.s32 	%r1615, %r632, %r1613;
	ld.shared.u64 	%rd213, [%r1615+26112];
	xor.b32  	%r1616, %r1610, -2147483648;
	add.s64 	%rd214, %rd213, %rd9;
	shl.b64 	%rd215, %rd214, 2;
	add.s64 	%rd216, %rd22, %rd215;
	st.global.u32 	[%rd216+12288], %r1616;
$L__BB27_243:
	bar.warp.sync 	-1;
	add.s32 	%r1617, %r1, 3456;
	setp.ge.s32 	%p161, %r1617, %r284;
	@%p161 bra 	$L__BB27_245;
	ld.param.u32 	%r1920, [_ZN3cub18CUB_300001_SM_10006detail10radix_sort29DeviceRadixSortOnesweepKernelINS1_5radix10policy_hubIifyE10Policy1000ELNS0_9SortOrderE0EifyiiNS1_21identity_decomposer_tEEEvPT5_SB_PT3_PKSC_PT1_PKSG_PT2_PKSK_T4_iiT6__param_9];
	ld.shared.u32 	%r1618, [%r283+13824];
	shr.u32 	%r1619, %r1618, %r1920;
	and.b32  	%r1620, %r1619, %r154;
	shl.b32 	%r1621, %r1620, 3;
	add.s32 	%r1623, %r632, %r1621;
	ld.shared.u64 	%rd217, [%r1623+26112];
	xor.b32  	%r1624, %r1618, -2147483648;
	add.s64 	%rd218, %rd217, %rd9;
	shl.b64 	%rd219, %rd218, 2;
	add.s64 	%rd220, %rd22, %rd219;
	st.global.u32 	[%rd220+13824], %r1624;
$L__BB27_245:
	bar.warp.sync 	-1;
	add.s32 	%r1625, %r1, 3840;
	setp.ge.s32 	%p162, %r1625, %r284;
	@%p162 bra 	$L__BB27_247;
	ld.param.u32 	%r1921, [_ZN3cub18CUB_300001_SM_10006detail10radix_sort29DeviceRadixSortOnesweepKernelINS1_5radix10policy_hubIifyE10Policy1000ELNS0_9SortOrderE0EifyiiNS1_21identity_decomposer_tEEEvPT5_SB_PT3_PKSC_PT1_PKSG_PT2_PKSK_T4_iiT6__param_9];
	ld.shared.u32 	%r1626, [%r283+15360];
	shr.u32 	%r1627, %r1626, %r1921;
	and.b32  	%r1628, %r1627, %r154;
	shl.b32 	%r1629, %r1628, 3;
	add.s32 	%r1631, %r632, %r1629;
	ld.shared.u64 	%rd221, [%r1631+26112];
	xor.b32  	%r1632, %r1626, -2147483648;
	add.s64 	%rd222, %rd221, %rd9;
	shl.b64 	%rd223, %rd222, 2;
	add.s64 	%rd224, %rd22, %rd223;
	st.global.u32 	[%rd224+15360], %r1632;
$L__BB27_247:
	bar.warp.sync 	-1;
	add.s32 	%r1633, %r1, 4224;
	setp.ge.s32 	%p163, %r1633, %r284;
	@%p163 bra 	$L__BB27_249;
	ld.param.u32 	%r1922, [_ZN3cub18CUB_300001_SM_10006detail10radix_sort29DeviceRadixSortOnesweepKernelINS1_5radix10policy_hubIifyE10Policy1000ELNS0_9SortOrderE0EifyiiNS1_21identity_decomposer_tEEEvPT5_SB_PT3_PKSC_PT1_PKSG_PT2_PKSK_T4_iiT6__param_9];
	ld.shared.u32 	%r1634, [%r283+16896];
	shr.u32 	%r1635, %r1634, %r1922;
	and.b32  	%r1636, %r1635, %r154;
	shl.b32 	%r1637, %r1636, 3;
	add.s32 	%r1639, %r632, %r1637;
	ld.shared.u64 	%rd225, [%r1639+26112];
	xor.b32  	%r1640, %r1634, -2147483648;
	add.s64 	%rd226, %rd225, %rd9;
	shl.b64 	%rd227, %rd226, 2;
	add.s64 	%rd228, %rd22, %rd227;
	st.global.u32 	[%rd228+16896], %r1640;
$L__BB27_249:
	bar.warp.sync 	-1;
	add.s32 	%r1641, %r1, 4608;
	setp.ge.s32 	%p164, %r1641, %r284;
	@%p164 bra 	$L__BB27_251;
	ld.param.u32 	%r1923, [_ZN3cub18CUB_300001_SM_10006detail10radix_sort29DeviceRadixSortOnesweepKernelINS1_5radix10policy_hubIifyE10Policy1000ELNS0_9SortOrderE0EifyiiNS1_21identity_decomposer_tEEEvPT5_SB_PT3_PKSC_PT1_PKSG_PT2_PKSK_T4_iiT6__param_9];
	ld.shared.u32 	%r1642, [%r283+18432];
	shr.u32 	%r1643, %r1642, %r1923;
	and.b32  	%r1644, %r1643, %r154;
	shl.b32 	%r1645, %r1644, 3;
	add.s32 	%r1647, %r632, %r1645;
	ld.shared.u64 	%rd229, [%r1647+26112];
	xor.b32  	%r1648, %r1642, -2147483648;
	add.s64 	%rd230, %rd229, %rd9;
	shl.b64 	%rd231, %rd230, 2;
	add.s64 	%rd232, %rd22, %rd231;
	st.global.u32 	[%rd232+18432], %r1648;
$L__BB27_251:
	bar.warp.sync 	-1;
	add.s32 	%r1649, %r1, 4992;
	setp.ge.s32 	%p165, %r1649, %r284;
	@%p165 bra 	$L__BB27_253;
	ld.param.u32 	%r1924, [_ZN3cub18CUB_300001_SM_10006detail10radix_sort29DeviceRadixSortOnesweepKernelINS1_5radix10policy_hubIifyE10Policy1000ELNS0_9SortOrderE0EifyiiNS1_21identity_decomposer_tEEEvPT5_SB_PT3_PKSC_PT1_PKSG_PT2_PKSK_T4_iiT6__param_9];
	ld.shared.u32 	%r1650, [%r283+19968];
	shr.u32 	%r1651, %r1650, %r1924;
	and.b32  	%r1652, %r1651, %r154;
	shl.b32 	%r1653, %r1652, 3;
	add.s32 	%r1655, %r632, %r1653;
	ld.shared.u64 	%rd233, [%r1655+26112];
	xor.b32  	%r1656, %r1650, -2147483648;
	add.s64 	%rd234, %rd233, %rd9;
	shl.b64 	%rd235, %rd234, 2;
	add.s64 	%rd236, %rd22, %rd235;
	st.global.u32 	[%rd236+19968], %r1656;
$L__BB27_253:
	bar.warp.sync 	-1;
	add.s32 	%r1657, %r1, 5376;
	setp.ge.s32 	%p166, %r1657, %r284;
	@%p166 bra 	$L__BB27_255;
	ld.param.u32 	%r1925, [_ZN3cub18CUB_300001_SM_10006detail10radix_sort29DeviceRadixSortOnesweepKernelINS1_5radix10policy_hubIifyE10Policy1000ELNS0_9SortOrderE0EifyiiNS1_21identity_decomposer_tEEEvPT5_SB_PT3_PKSC_PT1_PKSG_PT2_PKSK_T4_iiT6__param_9];
	ld.shared.u32 	%r1658, [%r283+21504];
	shr.u32 	%r1659, %r1658, %r1925;
	and.b32  	%r1660, %r1659, %r154;
	shl.b32 	%r1661, %r1660, 3;
	add.s32 	%r1663, %r632, %r1661;
	ld.shared.u64 	%rd237, [%r1663+26112];
	xor.b32  	%r1664, %r1658, -2147483648;
	add.s64 	%rd238, %rd237, %rd9;
	shl.b64 	%rd239, %rd238, 2;
	add.s64 	%rd240, %rd22, %rd239;
	st.global.u32 	[%rd240+21504], %r1664;
$L__BB27_255:
	bar.warp.sync 	-1;
	add.s32 	%r1665, %r1, 5760;
	setp.ge.s32 	%p167, %r1665, %r284;
	@%p167 bra 	$L__BB27_257;
	ld.param.u32 	%r1926, [_ZN3cub18CUB_300001_SM_10006detail10radix_sort29DeviceRadixSortOnesweepKernelINS1_5radix10policy_hubIifyE10Policy1000ELNS0_9SortOrderE0EifyiiNS1_21identity_decomposer_tEEEvPT5_SB_PT3_PKSC_PT1_PKSG_PT2_PKSK_T4_iiT6__param_9];
	ld.shared.u32 	%r1666, [%r283+23040];
	shr.u32 	%r1667, %r1666, %r1926;
	and.b32  	%r1668, %r1667, %r154;
	shl.b32 	%r1669, %r1668, 3;
	add.s32 	%r1671, %r632, %r1669;
	ld.shared.u64 	%rd241, [%r1671+26112];
	xor.b32  	%r1672, %r1666, -2147483648;
	add.s64 	%rd242, %rd241, %rd9;
	shl.b64 	%rd243, %rd242, 2;
	add.s64 	%rd244, %rd22, %rd243;
	st.global.u32 	[%rd244+23040], %r1672;
$L__BB27_257:
	bar.warp.sync 	-1;
	or.b32  	%r1673, %r1, 6144;
	setp.ge.s32 	%p168, %r1673, %r284;
	@%p168 bra 	$L__BB27_259;
	ld.param.u32 	%r1927, [_ZN3cub18CUB_300001_SM_10006detail10radix_sort29DeviceRadixSortOnesweepKernelINS1_5radix10policy_hubIifyE10Policy1000ELNS0_9SortOrderE0EifyiiNS1_21identity_decomposer_tEEEvPT5_SB_PT3_PKSC_PT1_PKSG_PT2_PKSK_T4_iiT6__param_9];
	ld.shared.u32 	%r1674, [%r283+24576];
	shr.u32 	%r1675, %r1674, %r1927;
	and.b32  	%r1676, %r1675, %r154;
	shl.b32 	%r1677, %r1676, 3;
	add.s32 	%r1679, %r632, %r1677;
	ld.shared.u64 	%rd245, [%r1679+26112];
	xor.b32  	%r1680, %r1674, -2147483648;
	add.s64 	%rd246, %rd245, %rd9;
	shl.b64 	%rd247, %rd246, 2;
	add.s64 	%rd248, %rd22, %rd247;
	st.global.u32 	[%rd248+24576], %r1680;
$L__BB27_259:
	bar.warp.sync 	-1;
$L__BB27_260:
	ld.param.u32 	%r1928, [_ZN3cub18CUB_300001_SM_10006detail10radix_sort29DeviceRadixSortOnesweepKernelINS1_5radix10policy_hubIifyE10Policy1000ELNS0_9SortOrderE0EifyiiNS1_21identity_decomposer_tEEEvPT5_SB_PT3_PKSC_PT1_PKSG_PT2_PKSK_T4_iiT6__param_9];
	ld.param.u32 	%r1888, [_ZN3cub18CUB_300001_SM_10006detail10radix_sort29DeviceRadixSortOnesweepKernelINS1_5radix10policy_hubIifyE10Policy1000ELNS0_9SortOrderE0EifyiiNS1_21identity_decomposer_tEEEvPT5_SB_PT3_PKSC_PT1_PKSG_PT2_PKSK_T4_iiT6__param_8];
	setp.gt.s32 	%p169, %r282, %r1888;
	ld.shared.u32 	%r1681, [%r283];
	shr.u32 	%r1682, %r1681, %r1928;
	and.b32  	%r285, %r1682, %r154;
	ld.shared.u32 	%r1683, [%r283+1536];
	shr.u32 	%r1684, %r1683, %r1928;
	and.b32  	%r286, %r1684, %r154;
	ld.shared.u32 	%r1685, [%r283+3072];
	shr.u32 	%r1686, %r1685, %r1928;
	and.b32  	%r287, %r1686, %r154;
	ld.shared.u32 	%r1687, [%r283+4608];
	shr.u32 	%r1688, %r1687, %r1928;
	and.b32  	%r288, %r1688, %r154;
	ld.shared.u32 	%r1689, [%r283+6144];
	shr.u32 	%r1690, %r1689, %r1928;
	and.b32  	%r289, %r1690, %r154;
	ld.shared.u32 	%r1691, [%r283+7680];
	shr.u32 	%r1692, %r1691, %r1928;
	and.b32  	%r290, %r1692, %r154;
	ld.shared.u32 	%r1693, [%r283+9216];
	shr.u32 	%r1694, %r1693, %r1928;
	and.b32  	%r291, %r1694, %r154;
	ld.shared.u32 	%r1695, [%r283+10752];
	shr.u32 	%r1696, %r1695, %r1928;
	and.b32  	%r292, %r1696, %r154;
	ld.shared.u32 	%r1697, [%r283+12288];
	shr.u32 	%r1698, %r1697, %r1928;
	and.b32  	%r293, %r1698, %r154;
	ld.shared.u32 	%r1699, [%r283+13824];
	shr.u32 	%r1700, %r1699, %r1928;
	and.b32  	%r294, %r1700, %r154;
	ld.shared.u32 	%r1701, [%r283+15360];
	shr.u32 	%r1702, %r1701, %r1928;
	and.b32  	%r295, %r1702, %r154;
	ld.shared.u32 	%r1703, [%r283+16896];
	shr.u32 	%r1704, %r1703, %r1928;
	and.b32  	%r296, %r1704, %r154;
	ld.shared.u32 	%r1705, [%r283+18432];
	shr.u32 	%r1706, %r1705, %r1928;
	and.b32  	%r297, %r1706, %r154;
	ld.shared.u32 	%r1707, [%r283+19968];
	shr.u32 	%r1708, %r1707, %r1928;
	and.b32  	%r298, %r1708, %r154;
	ld.shared.u32 	%r1709, [%r283+21504];
	shr.u32 	%r1710, %r1709, %r1928;
	and.b32  	%r299, %r1710, %r154;
	ld.shared.u32 	%r1711, [%r283+23040];
	shr.u32 	%r1712, %r1711, %r1928;
	and.b32  	%r300, %r1712, %r154;
	ld.shared.u32 	%r1713, [%r283+24576];
	shr.u32 	%r1714, %r1713, %r1928;
	and.b32  	%r301, %r1714, %r154;
	@%p169 bra 	$L__BB27_262;
	ld.param.u64 	%rd443, [_ZN3cub18CUB_300001_SM_10006detail10radix_sort29DeviceRadixSortOnesweepKernelINS1_5radix10policy_hubIifyE10Policy1000ELNS0_9SortOrderE0EifyiiNS1_21identity_decomposer_tEEEvPT5_SB_PT3_PKSC_PT1_PKSG_PT2_PKSK_T4_iiT6__param_7];
	cvta.to.global.u64 	%rd249, %rd443;
	and.b32  	%r1718, %r1, 31;
	or.b32  	%r1719, %r513, %r1718;
	cvt.u64.u32 	%rd250, %r1719;
	mul.lo.s32 	%r1720, %r3, 6528;
	cvt.s64.s32 	%rd251, %r1720;
	add.s64 	%rd252, %rd250, %rd251;
	shl.b64 	%rd253, %rd252, 2;
	add.s64 	%rd254, %rd249, %rd253;
	ld.global.f32 	%f252, [%rd254];
	ld.global.f32 	%f253, [%rd254+128];
	ld.global.f32 	%f254, [%rd254+256];
	ld.global.f32 	%f255, [%rd254+384];
	ld.global.f32 	%f256, [%rd254+512];
	ld.global.f32 	%f257, [%rd254+640];
	ld.global.f32 	%f258, [%rd254+768];
	ld.global.f32 	%f259, [%rd254+896];
	ld.global.f32 	%f260, [%rd254+1024];
	ld.global.f32 	%f261, [%rd254+1152];
	ld.global.f32 	%f262, [%rd254+1280];
	ld.global.f32 	%f263, [%rd254+1408];
	ld.global.f32 	%f264, [%rd254+1536];
	ld.global.f32 	%f265, [%rd254+1664];
	ld.global.f32 	%f266, [%rd254+1792];
	ld.global.f32 	%f267, [%rd254+1920];
	ld.global.f32 	%f268, [%rd254+2048];
	bra.uni 	$L__BB27_296;
$L__BB27_262:
	ld.param.u32 	%r1889, [_ZN3cub18CUB_300001_SM_10006detail10radix_sort29DeviceRadixSortOnesweepKernelINS1_5radix10policy_hubIifyE10Policy1000ELNS0_9SortOrderE0EifyiiNS1_21identity_decomposer_tEEEvPT5_SB_PT3_PKSC_PT1_PKSG_PT2_PKSK_T4_iiT6__param_8];
	ld.param.u64 	%rd444, [_ZN3cub18CUB_300001_SM_10006detail10radix_sort29DeviceRadixSortOnesweepKernelINS1_5radix10policy_hubIifyE10Policy1000ELNS0_9SortOrderE0EifyiiNS1_21identity_decomposer_tEEEvPT5_SB_PT3_PKSC_PT1_PKSG_PT2_PKSK_T4_iiT6__param_7];
	cvta.to.global.u64 	%rd255, %rd444;
	add.s64 	%rd23, %rd255, %rd63;
	cvt.u32.u64 	%r1722, %rd7;
	sub.s32 	%r302, %r1889, %r515;
	setp.ge.s32 	%p170, %r1722, %r302;
	@%p170 bra 	$L__BB27_264;
	ld.global.f32 	%f252, [%rd23];
$L__BB27_264:
	add.s32 	%r1724, %r1722, 32;
	setp.ge.s32 	%p171, %r1724, %r302;
	@%p171 bra 	$L__BB27_266;
	ld.global.f32 	%f253, [%rd23+128];
$L__BB27_266:
	add.s32 	%r1726, %r1722, 64;
	setp.ge.s32 	%p172, %r1726, %r302;
	@%p172 bra 	$L__BB27_268;
	ld.global.f32 	%f254, [%rd23+256];
$L__BB27_268:
	add.s32 	%r1728, %r1722, 96;
	setp.ge.s32 	%p173, %r1728, %r302;
	@%p173 bra 	$L__BB27_270;
	ld.global.f32 	%f255, [%rd23+384];
$L__BB27_270:
	add.s32 	%r1730, %r1722, 128;
	setp.ge.s32 	%p174, %r1730, %r302;
	@%p174 bra 	$L__BB27_272;
	ld.global.f32 	%f256, [%rd23+512];
$L__BB27_272:
	add.s32 	%r1732, %r1722, 160;
	setp.ge.s32 	%p175, %r1732, %r302;
	@%p175 bra 	$L__BB27_274;
	ld.global.f32 	%f257, [%rd23+640];
$L__BB27_274:
	add.s32 	%r1734, %r1722, 192;
	setp.ge.s32 	%p176, %r1734, %r302;
	@%p176 bra 	$L__BB27_276;
	ld.global.f32 	%f258, [%rd23+768];
$L__BB27_276:
	add.s32 	%r1736, %r1722, 224;
	setp.ge.s32 	%p177, %r1736, %r302;
	@%p177 bra 	$L__BB27_278;
	ld.param.u64 	%rd445, [_ZN3cub18CUB_300001_SM_10006detail10radix_sort29DeviceRadixSortOnesweepKernelINS1_5radix10policy_hubIifyE10Policy1000ELNS0_9SortOrderE0EifyiiNS1_21identity_decomposer_tEEEvPT5_SB_PT3_PKSC_PT1_PKSG_PT2_PKSK_T4_iiT6__param_7];
	cvta.to.global.u64 	%rd259, %rd445;
	cvt.s64.s32 	%rd260, %r515;
	add.s64 	%rd261, %rd7, %rd260;
	shl.b64 	%rd262, %rd261, 2;
	add.s64 	%rd263, %rd259, %rd262;
	ld.global.f32 	%f259, [%rd263+896];
$L__BB27_278:
	add.s32 	%r1739, %r1722, 256;
	setp.ge.s32 	%p178, %r1739, %r302;
	@%p178 bra 	$L__BB27_280;
	ld.param.u64 	%rd446, [_ZN3cub18CUB_300001_SM_10006detail10radix_sort29DeviceRadixSortOnesweepKernelINS1_5radix10policy_hubIifyE10Policy1000ELNS0_9SortOrderE0EifyiiNS1_21identity_decomposer_tEEEvPT5_SB_PT3_PKSC_PT1_PKSG_PT2_PKSK_T4_iiT6__param_7];
	cvta.to.global.u64 	%rd264, %rd446;
	cvt.s64.s32 	%rd265, %r515;
	add.s64 	%rd266, %rd7, %rd265;
	shl.b64 	%rd267, %rd266, 2;
	add.s64 	%rd268, %rd264, %rd267;
	ld.global.f32 	%f260, [%rd268+1024];
$L__BB27_280:
	add.s32 	%r1742, %r1722, 288;
	setp.ge.s32 	%p179, %r1742, %r302;
	@%p179 bra 	$L__BB27_282;
	ld.param.u64 	%rd447, [_ZN3cub18CUB_300001_SM_10006detail10radix_sort29DeviceRadixSortOnesweepKernelINS1_5radix10policy_hubIifyE10Policy1000ELNS0_9SortOrderE0EifyiiNS1_21identity_decomposer_tEEEvPT5_SB_PT3_PKSC_PT1_PKSG_PT2_PKSK_T4_iiT6__param_7];
	cvta.to.global.u64 	%rd269, %rd447;
	cvt.s64.s32 	%rd270, %r515;
	add.s64 	%rd271, %rd7, %rd270;
	shl.b64 	%rd272, %rd271, 2;
	add.s64 	%rd273, %rd269, %rd272;
	ld.global.f32 	%f261, [%rd273+1152];
$L__BB27_282:
	add.s32 	%r1745, %r1722, 320;
	setp.ge.s32 	%p180, %r1745, %r302;
	@%p180 bra 	$L__BB27_284;
	ld.param.u64 	%rd448, [_ZN3cub18CUB_300001_SM_10006detail10radix_sort29DeviceRadixSortOnesweepKernelINS1_5radix10policy_hubIifyE10Policy1000ELNS0_9SortOrderE0EifyiiNS1_21identity_decomposer_tEEEvPT5_SB_PT3_PKSC_PT1_PKSG_PT2_PKSK_T4_iiT6__param_7];
	cvta.to.global.u64 	%rd274, %rd448;
	cvt.s64.s32 	%rd275, %r515;
	add.s64 	%rd276, %rd7, %rd275;
	shl.b64 	%rd277, %rd276, 2;
	add.s64 	%rd278, %rd274, %rd277;
	ld.global.f32 	%f262, [%rd278+1280];
$L__BB27_284:
	add.s32 	%r1748, %r1722, 352;
	setp.ge.s32 	%p181, %r1748, %r302;
	@%p181 bra 	$L__BB27_286;
	ld.param.u64 	%rd449, [_ZN3cub18CUB_300001_SM_10006detail10radix_sort29DeviceRadixSortOnesweepKernelINS1_5radix10policy_hubIifyE10Policy1000ELNS0_9SortOrderE0EifyiiNS1_21identity_decomposer_tEEEvPT5_SB_PT3_PKSC_PT1_PKSG_PT2_PKSK_T4_iiT6__param_7];
	cvta.to.global.u64 	%rd279, %rd449;
	mul.lo.s32 	%r1749, %r3, 6528;
	cvt.s64.s32 	%rd280, %r1749;
	add.s64 	%rd281, %rd7, %rd280;
	shl.b64 	%rd282, %rd281, 2;
	add.s64 	%rd283, %rd279, %rd282;
	ld.global.f32 	%f263, [%rd283+1408];
$L__BB27_286:
	add.s32 	%r1751, %r1722, 384;
	setp.ge.s32 	%p182, %r1751, %r302;
	@%p182 bra 	$L__BB27_288;
	ld.param.u64 	%rd450, [_ZN3cub18CUB_300001_SM_10006detail10radix_sort29DeviceRadixSortOnesweepKernelINS1_5radix10policy_hubIifyE10Policy1000ELNS0_9SortOrderE0EifyiiNS1_21identity_decomposer_tEEEvPT5_SB_PT3_PKSC_PT1_PKSG_PT2_PKSK_T4_iiT6__param_7];
	cvta.to.global.u64 	%rd284, %rd450;
	mul.lo.s32 	%r1752, %r3, 6528;
	cvt.s64.s32 	%rd285, %r1752;
	add.s64 	%rd286, %rd7, %rd285;
	shl.b64 	%rd287, %rd286, 2;
	add.s64 	%rd288, %rd284, %rd287;
	ld.global.f32 	%f264, [%rd288+1536];
$L__BB27_288:
	cvt.u32.u64 	%r1753, %rd7;
	add.s32 	%r1754, %r1753, 416;
	setp.ge.s32 	%p183, %r1754, %r302;
	@%p183 bra 	$L__BB27_290;
	ld.param.u64 	%rd451, [_ZN3cub18CUB_300001_SM_10006detail10radix_sort29DeviceRadixSortOnesweepKernelINS1_5radix10policy_hubIifyE10Policy1000ELNS0_9SortOrderE0EifyiiNS1_21identity_decomposer_tEEEvPT5_SB_PT3_PKSC_PT1_PKSG_PT2_PKSK_T4_iiT6__param_7];
	cvta.to.global.u64 	%rd289, %rd451;
	mul.lo.s32 	%r1755, %r3, 6528;
	cvt.s64.s32 	%rd290, %r1755;
	add.s64 	%rd291, %rd7, %rd290;
	shl.b64 	%rd292, %rd291, 2;
	add.s64 	%rd293, %rd289, %rd292;
	ld.global.f32 	%f265, [%rd293+1664];
$L__BB27_290:
	cvt.u32.u64 	%r1756, %rd7;
	add.s32 	%r1757, %r1756, 448;
	setp.ge.s32 	%p184, %r1757, %r302;
	@%p184 bra 	$L__BB27_292;
	ld.param.u64 	%rd452, [_ZN3cub18CUB_300001_SM_10006detail10radix_sort29DeviceRadixSortOnesweepKernelINS1_5radix10policy_hubIifyE10Policy1000ELNS0_9SortOrderE0EifyiiNS1_21identity_decomposer_tEEEvPT5_SB_PT3_PKSC_PT1_PKSG_PT2_PKSK_T4_iiT6__param_7];
	cvta.to.global.u64 	%rd294, %rd452;
	mul.lo.s32 	%r1758, %r3, 6528;
	cvt.s64.s32 	%rd295, %r1758;
	add.s64 	%rd296, %rd7, %rd295;
	shl.b64 	%rd297, %rd296, 2;
	add.s64 	%rd298, %rd294, %rd297;
	ld.global.f32 	%f266, [%rd298+1792];
$L__BB27_292:
	cvt.u32.u64 	%r1759, %rd7;
	add.s32 	%r1760, %r1759, 480;
	setp.ge.s32 	%p185, %r1760, %r302;
	@%p185 bra 	$L__BB27_294;
	ld.param.u64 	%rd453, [_ZN3cub18CUB_300001_SM_10006detail10radix_sort29DeviceRadixSortOnesweepKernelINS1_5radix10policy_hubIifyE10Policy1000ELNS0_9SortOrderE0EifyiiNS1_21identity_decomposer_tEEEvPT5_SB_PT3_PKSC_PT1_PKSG_PT2_PKSK_T4_iiT6__param_7];
	cvta.to.global.u64 	%rd299, %rd453;
	mul.lo.s32 	%r1761, %r3, 6528;
	cvt.s64.s32 	%rd300, %r1761;
	add.s64 	%rd301, %rd7, %rd300;
	shl.b64 	%rd302, %rd301, 2;
	add.s64 	%rd303, %rd299, %rd302;
	ld.global.f32 	%f267, [%rd303+1920];
$L__BB27_294:
	cvt.u32.u64 	%r1762, %rd7;
	add.s32 	%r1763, %r1762, 512;
	setp.ge.s32 	%p186, %r1763, %r302;
	@%p186 bra 	$L__BB27_296;
	ld.param.u64 	%rd454, [_ZN3cub18CUB_300001_SM_10006detail10radix_sort29DeviceRadixSortOnesweepKernelINS1_5radix10policy_hubIifyE10Policy1000ELNS0_9SortOrderE0EifyiiNS1_21identity_decomposer_tEEEvPT5_SB_PT3_PKSC_PT1_PKSG_PT2_PKSK_T4_iiT6__param_7];
	cvta.to.global.u64 	%rd304, %rd454;
	mov.u32 	%r1764, %tid.x;
	and.b32  	%r1765, %r1764, 992;
	mul.lo.s32 	%r1766, %r1765, 17;
	and.b32  	%r1767, %r1764, 31;
	or.b32  	%r1768, %r1766, %r1767;
	cvt.u64.u32 	%rd305, %r1768;
	mul.lo.s32 	%r1769, %r3, 6528;
	cvt.s64.s32 	%rd306, %r1769;
	add.s64 	%rd307, %rd305, %rd306;
	shl.b64 	%rd308, %rd307, 2;
	add.s64 	%rd309, %rd304, %rd308;
	ld.global.f32 	%f268, [%rd309+2048];
$L__BB27_296:
	ld.param.u32 	%r1890, [_ZN3cub18CUB_300001_SM_10006detail10radix_sort29DeviceRadixSortOnesweepKernelINS1_5radix10policy_hubIifyE10Policy1000ELNS0_9SortOrderE0EifyiiNS1_21identity_decomposer_tEEEvPT5_SB_PT3_PKSC_PT1_PKSG_PT2_PKSK_T4_iiT6__param_8];
	ld.param.u64 	%rd441, [_ZN3cub18CUB_300001_SM_10006detail10radix_sort29DeviceRadixSortOnesweepKernelINS1_5radix10policy_hubIifyE10Policy1000ELNS0_9SortOrderE0EifyiiNS1_21identity_decomposer_tEEEvPT5_SB_PT3_PKSC_PT1_PKSG_PT2_PKSK_T4_iiT6__param_6];
	cvta.to.global.u64 	%rd24, %rd441;
	mov.u32 	%r303, %tid.x;
	cvt.u64.u32 	%rd25, %r303;
	shl.b32 	%r1770, %r303, 2;
	mov.u32 	%r1771, _ZZN3cub18CUB_300001_SM_10006detail10radix_sort29DeviceRadixSortOnesweepKernelINS1_5radix10policy_hubIifyE10Policy1000ELNS0_9SortOrderE0EifyiiNS1_21identity_decomposer_tEEEvPT5_SB_PT3_PKSC_PT1_PKSG_PT2_PKSK_T4_iiT6_E1s;
	add.s32 	%r304, %r1771, %r1770;
	mad.lo.s32 	%r1772, %r3, 6528, 6528;
	setp.gt.s32 	%p187, %r1772, %r1890;
	bar.sync 	0;
	st.shared.f32 	[%r256+-4], %f252;
	st.shared.f32 	[%r257+-4], %f253;
	st.shared.f32 	[%r258+-4], %f254;
	st.shared.f32 	[%r259+-4], %f255;
	st.shared.f32 	[%r260+-4], %f256;
	st.shared.f32 	[%r261+-4], %f257;
	st.shared.f32 	[%r262+-4], %f258;
	st.shared.f32 	[%r263+-4], %f259;
	st.shared.f32 	[%r264+-4], %f260;
	st.shared.f32 	[%r265+-4], %f261;
	st.shared.f32 	[%r266+-4], %f262;
	st.shared.f32 	[%r267+-4], %f263;
	st.shared.f32 	[%r268+-4], %f264;
	st.shared.f32 	[%r269+-4], %f265;
	st.shared.f32 	[%r270+-4], %f266;
	st.shared.f32 	[%r271+-4], %f267;
	st.shared.f32 	[%r272+-4], %f268;
	bar.sync 	0;
	@%p187 bra 	$L__BB27_298;
	ld.shared.f32 	%f169, [%r304];
	shl.b32 	%r1773, %r285, 3;
	add.s32 	%r1775, %r1771, 26112;
	add.s32 	%r1776, %r1775, %r1773;
	ld.shared.u64 	%rd310, [%r1776];
	add.s64 	%rd311, %rd310, %rd25;
	shl.b64 	%rd312, %rd311, 2;
	add.s64 	%rd313, %rd24, %rd312;
	st.global.f32 	[%rd313], %f169;
	bar.warp.sync 	-1;
	ld.shared.f32 	%f170, [%r304+1536];
	shl.b32 	%r1777, %r286, 3;
	add.s32 	%r1778, %r1775, %r1777;
	ld.shared.u64 	%rd314, [%r1778];
	add.s64 	%rd315, %rd314, %rd25;
	shl.b64 	%rd316, %rd315, 2;
	add.s64 	%rd317, %rd24, %rd316;
	st.global.f32 	[%rd317+1536], %f170;
	bar.warp.sync 	-1;
	ld.shared.f32 	%f171, [%r304+3072];
	shl.b32 	%r1779, %r287, 3;
	add.s32 	%r1780, %r1775, %r1779;
	ld.shared.u64 	%rd318, [%r1780];
	add.s64 	%rd319, %rd318, %rd25;
	shl.b64 	%rd320, %rd319, 2;
	add.s64 	%rd321, %rd24, %rd320;
	st.global.f32 	[%rd321+3072], %f171;
	bar.warp.sync 	-1;
	ld.shared.f32 	%f172, [%r304+4608];
	shl.b32 	%r1781, %r288, 3;
	add.s32 	%r1782, %r1775, %r1781;
	ld.shared.u64 	%rd322, [%r1782];
	add.s64 	%rd323, %rd322, %rd25;
	shl.b64 	%rd324, %rd323, 2;
	add.s64 	%rd325, %rd24, %rd324;
	st.global.f32 	[%rd325+4608], %f172;
	bar.warp.sync 	-1;
	ld.shared.f32 	%f173, [%r304+6144];
	shl.b32 	%r1783, %r289, 3;
	add.s32 	%r1784, %r1775, %r1783;
	ld.shared.u64 	%rd326, [%r1784];
	add.s64 	%rd327, %rd326, %rd25;
	shl.b64 	%rd328, %rd327, 2;
	add.s64 	%rd329, %rd24, %rd328;
	st.global.f32 	[%rd329+6144], %f173;
	bar.warp.sync 	-1;
	ld.shared.f32 	%f174, [%r304+7680];
	shl.b32 	%r1785, %r290, 3;
	add.s32 	%r1786, %r1775, %r1785;
	ld.shared.u64 	%rd330, [%r1786];
	add.s64 	%rd331, %rd330, %rd25;
	shl.b64 	%rd332, %rd331, 2;
	add.s64 	%rd333, %rd24, %rd332;
	st.global.f32 	[%rd333+7680], %f174;
	bar.warp.sync 	-1;
	ld.shared.f32 	%f175, [%r304+9216];
	shl.b32 	%r1787, %r291, 3;
	add.s32 	%r1788, %r1775, %r1787;
	ld.shared.u64 	%rd334, [%r1788];
	add.s64 	%rd335, %rd334, %rd25;
	shl.b64 	%rd336, %rd335, 2;
	add.s64 	%rd337, %rd24, %rd336;
	st.global.f32 	[%rd337+9216], %f175;
	bar.warp.sync 	-1;
	ld.shared.f32 	%f176, [%r304+10752];
	shl.b32 	%r1789, %r292, 3;
	add.s32 	%r1790, %r1775, %r1789;
	ld.shared.u64 	%rd338, [%r1790];
	add.s64 	%rd339, %rd338, %rd25;
	shl.b64 	%rd340, %rd339, 2;
	add.s64 	%rd341, %rd24, %rd340;
	st.global.f32 	[%rd341+10752], %f176;
	bar.warp.sync 	-1;
	ld.shared.f32 	%f177, [%r304+12288];
	shl.b32 	%r1791, %r293, 3;
	add.s32 	%r1792, %r1775, %r1791;
	ld.shared.u64 	%rd342, [%r1792];
	add.s64 	%rd343, %rd342, %rd25;
	shl.b64 	%rd344, %rd343, 2;
	add.s64 	%rd345, %rd24, %rd344;
	st.global.f32 	[%rd345+12288], %f177;
	bar.warp.sync 	-1;
	ld.shared.f32 	%f178, [%r304+13824];
	shl.b32 	%r1793, %r294, 3;
	add.s32 	%r1794, %r1775, %r1793;
	ld.shared.u64 	%rd346, [%r1794];
	add.s64 	%rd347, %rd346, %rd25;
	shl.b64 	%rd348, %rd347, 2;
	add.s64 	%rd349, %rd24, %rd348;
	st.global.f32 	[%rd349+13824], %f178;
	bar.warp.sync 	-1;
	ld.shared.f32 	%f179, [%r304+15360];
	shl.b32 	%r1795, %r295, 3;
	add.s32 	%r1796, %r1775, %r1795;
	ld.shared.u64 	%rd350, [%r1796];
	add.s64 	%rd351, %rd350, %rd25;
	shl.b64 	%rd352, %rd351, 2;
	add.s64 	%rd353, %rd24, %rd352;
	st.global.f32 	[%rd353+15360], %f179;
	bar.warp.sync 	-1;
	ld.shared.f32 	%f180, [%r304+16896];
	shl.b32 	%r1797, %r296, 3;
	add.s32 	%r1798, %r1775, %r1797;
	ld.shared.u64 	%rd354, [%r1798];
	add.s64 	%rd355, %rd354, %rd25;
	shl.b64 	%rd356, %rd355, 2;
	add.s64 	%rd357, %rd24, %rd356;
	st.global.f32 	[%rd357+16896], %f180;
	bar.warp.sync 	-1;
	ld.shared.f32 	%f181, [%r304+18432];
	shl.b32 	%r1799, %r297, 3;
	add.s32 	%r1800, %r1775, %r1799;
	ld.shared.u64 	%rd358, [%r1800];
	add.s64 	%rd359, %rd358, %rd25;
	shl.b64 	%rd360, %rd359, 2;
	add.s64 	%rd361, %rd24, %rd360;
	st.global.f32 	[%rd361+18432], %f181;
	bar.warp.sync 	-1;
	ld.shared.f32 	%f182, [%r304+19968];
	shl.b32 	%r1801, %r298, 3;
	add.s32 	%r1802, %r1775, %r1801;
	ld.shared.u64 	%rd362, [%r1802];
	add.s64 	%rd363, %rd362, %rd25;
	shl.b64 	%rd364, %rd363, 2;
	add.s64 	%rd365, %rd24, %rd364;
	st.global.f32 	[%rd365+19968], %f182;
	bar.warp.sync 	-1;
	ld.shared.f32 	%f183, [%r304+21504];
	shl.b32 	%r1803, %r299, 3;
	add.s32 	%r1804, %r1775, %r1803;
	ld.shared.u64 	%rd366, [%r1804];
	add.s64 	%rd367, %rd366, %rd25;
	shl.b64 	%rd368, %rd367, 2;
	add.s64 	%rd369, %rd24, %rd368;
	st.global.f32 	[%rd369+21504], %f183;
	bar.warp.sync 	-1;
	ld.shared.f32 	%f184, [%r304+23040];
	shl.b32 	%r1805, %r300, 3;
	add.s32 	%r1806, %r1775, %r1805;
	ld.shared.u64 	%rd370, [%r1806];
	add.s64 	%rd371, %rd370, %rd25;
	shl.b64 	%rd372, %rd371, 2;
	add.s64 	%rd373, %rd24, %rd372;
	st.global.f32 	[%rd373+23040], %f184;
	bar.warp.sync 	-1;
	ld.shared.f32 	%f185, [%r304+24576];
	shl.b32 	%r1807, %r301, 3;
	add.s32 	%r1808, %r1775, %r1807;
	ld.shared.u64 	%rd374, [%r1808];
	add.s64 	%rd375, %rd374, %rd25;
	shl.b64 	%rd376, %rd375, 2;
	add.s64 	%rd377, %rd24, %rd376;
	st.global.f32 	[%rd377+24576], %f185;
	bar.warp.sync 	-1;
	bra.uni 	$L__BB27_333;
$L__BB27_298:
	ld.param.u32 	%r1891, [_ZN3cub18CUB_300001_SM_10006detail10radix_sort29DeviceRadixSortOnesweepKernelINS1_5radix10policy_hubIifyE10Policy1000ELNS0_9SortOrderE0EifyiiNS1_21identity_decomposer_tEEEvPT5_SB_PT3_PKSC_PT1_PKSG_PT2_PKSK_T4_iiT6__param_8];
	mad.lo.s32 	%r305, %r3, -6528, %r1891;
	shl.b32 	%r1809, %r285, 3;
	add.s32 	%r1811, %r1771, %r1809;
	ld.shared.u64 	%rd26, [%r1811+26112];
	setp.ge.s32 	%p188, %r303, %r305;
	@%p188 bra 	$L__BB27_300;
	ld.shared.f32 	%f186, [%r304];
	add.s64 	%rd378, %rd26, %rd25;
	shl.b64 	%rd379, %rd378, 2;
	add.s64 	%rd380, %rd24, %rd379;
	st.global.f32 	[%rd380], %f186;
$L__BB27_300:
	bar.warp.sync 	-1;
	shl.b32 	%r1812, %r286, 3;
	add.s32 	%r1814, %r1771, %r1812;
	ld.shared.u64 	%rd27, [%r1814+26112];
	add.s32 	%r1815, %r303, 384;
	setp.ge.s32 	%p189, %r1815, %r305;
	@%p189 bra 	$L__BB27_302;
	ld.shared.f32 	%f187, [%r304+1536];
	add.s64 	%rd381, %rd27, %rd25;
	shl.b64 	%rd382, %rd381, 2;
	add.s64 	%rd383, %rd24, %rd382;
	st.global.f32 	[%rd383+1536], %f187;
$L__BB27_302:
	bar.warp.sync 	-1;
	shl.b32 	%r1816, %r287, 3;
	add.s32 	%r1818, %r1771, %r1816;
	ld.shared.u64 	%rd28, [%r1818+26112];
	add.s32 	%r1819, %r303, 768;
	setp.ge.s32 	%p190, %r1819, %r305;
	@%p190 bra 	$L__BB27_304;
	ld.shared.f32 	%f188, [%r304+3072];
	add.s64 	%rd384, %rd28, %rd25;
	shl.b64 	%rd385, %rd384, 2;
	add.s64 	%rd386, %rd24, %rd385;
	st.global.f32 	[%rd386+3072], %f188;
$L__BB27_304:
	bar.warp.sync 	-1;
	shl.b32 	%r1820, %r288, 3;
	add.s32 	%r1822, %r1771, %r1820;
	ld.shared.u64 	%rd29, [%r1822+26112];
	add.s32 	%r1823, %r303, 1152;
	setp.ge.s32 	%p191, %r1823, %r305;
	@%p191 bra 	$L__BB27_306;
	ld.shared.f32 	%f189, [%r304+4608];
	add.s64 	%rd387, %rd29, %rd25;
	shl.b64 	%rd388, %rd387, 2;
	add.s64 	%rd389, %rd24, %rd388;
	st.global.f32 	[%rd389+4608], %f189;
$L__BB27_306:
	bar.warp.sync 	-1;
	shl.b32 	%r1824, %r289, 3;
	add.s32 	%r1826, %r1771, %r1824;
	ld.shared.u64 	%rd30, [%r1826+26112];
	add.s32 	%r1827, %r303, 1536;
	setp.ge.s32 	%p192, %r1827, %r305;
	@%p192 bra 	$L__BB27_308;
	ld.shared.f32 	%f190, [%r304+6144];
	add.s64 	%rd390, %rd30, %rd25;
	shl.b64 	%rd391, %rd390, 2;
	add.s64 	%rd392, %rd24, %rd391;
	st.global.f32 	[%rd392+6144], %f190;
$L__BB27_308:
	bar.warp.sync 	-1;
	shl.b32 	%r1828, %r290, 3;
	add.s32 	%r1830, %r1771, %r1828;
	ld.shared.u64 	%rd31, [%r1830+26112];
	add.s32 	%r1831, %r303, 1920;
	setp.ge.s32 	%p193, %r1831, %r305;
	@%p193 bra 	$L__BB27_310;
	ld.shared.f32 	%f191, [%r304+7680];
	add.s64 	%rd393, %rd31, %rd25;
	shl.b64 	%rd394, %rd393, 2;
	add.s64 	%rd395, %rd24, %rd394;
	st.global.f32 	[%rd395+7680], %f191;
$L__BB27_310:
	bar.warp.sync 	-1;
	shl.b32 	%r1832, %r291, 3;
	add.s32 	%r1834, %r1771, %r1832;
	ld.shared.u64 	%rd32, [%r1834+26112];
	add.s32 	%r1835, %r303, 2304;
	setp.ge.s32 	%p194, %r1835, %r305;
	@%p194 bra 	$L__BB27_312;
	ld.shared.f32 	%f192, [%r304+9216];
	add.s64 	%rd396, %rd32, %rd25;
	shl.b64 	%rd397, %rd396, 2;
	add.s64 	%rd398, %rd24, %rd397;
	st.global.f32 	[%rd398+9216], %f192;
$L__BB27_312:
	bar.warp.sync 	-1;
	shl.b32 	%r1836, %r292, 3;
	add.s32 	%r1838, %r1771, %r1836;
	ld.shared.u64 	%rd33, [%r1838+26112];
	add.s32 	%r1839, %r303, 2688;
	setp.ge.s32 	%p195, %r1839, %r305;
	@%p195 bra 	$L__BB27_314;
	ld.shared.f32 	%f193, [%r304+10752];
	add.s64 	%rd399, %rd33, %rd25;
	shl.b64 	%rd400, %rd399, 2;
	add.s64 	%rd401, %rd24, %rd400;
	st.global.f32 	[%rd401+10752], %f193;
$L__BB27_314:
	bar.warp.sync 	-1;
	shl.b32 	%r1840, %r293, 3;
	add.s32 	%r1842, %r1771, %r1840;
	ld.shared.u64 	%rd34, [%r1842+26112];
	or.b32  	%r1843, %r303, 3072;
	setp.ge.s32 	%p196, %r1843, %r305;
	@%p196 bra 	$L__BB27_316;
	ld.shared.f32 	%f194, [%r304+12288];
	add.s64 	%rd402, %rd34, %rd25;
	shl.b64 	%rd403, %rd402, 2;
	add.s64 	%rd404, %rd24, %rd403;
	st.global.f32 	[%rd404+12288], %f194;
$L__BB27_316:
	bar.warp.sync 	-1;
	shl.b32 	%r1844, %r294, 3;
	add.s32 	%r1846, %r1771, %r1844;
	ld.shared.u64 	%rd35, [%r1846+26112];
	add.s32 	%r1847, %r303, 3456;
	setp.ge.s32 	%p197, %r1847, %r305;
	@%p197 bra 	$L__BB27_318;
	ld.shared.f32 	%f195, [%r304+13824];
	add.s64 	%rd405, %rd35, %rd25;
	shl.b64 	%rd406, %rd405, 2;
	add.s64 	%rd407, %rd24, %rd406;
	st.global.f32 	[%rd407+13824], %f195;
$L__BB27_318:
	bar.warp.sync 	-1;
	shl.b32 	%r1848, %r295, 3;
	add.s32 	%r1850, %r1771, %r1848;
	ld.shared.u64 	%rd36, [%r1850+26112];
	add.s32 	%r1851, %r303, 3840;
	setp.ge.s32 	%p198, %r1851, %r305;
	@%p198 bra 	$L__BB27_320;
	ld.shared.f32 	%f196, [%r304+15360];
	add.s64 	%rd408, %rd36, %rd25;
	shl.b64 	%rd409, %rd408, 2;
	add.s64 	%rd410, %rd24, %rd409;
	st.global.f32 	[%rd410+15360], %f196;
$L__BB27_320:
	bar.warp.sync 	-1;
	shl.b32 	%r1852, %r296, 3;
	add.s32 	%r1854, %r1771, %r1852;
	ld.shared.u64 	%rd37, [%r1854+26112];
	add.s32 	%r1855, %r303, 4224;
	setp.ge.s32 	%p199, %r1855, %r305;
	@%p199 bra 	$L__BB27_322;
	ld.shared.f32 	%f197, [%r304+16896];
	add.s64 	%rd411, %rd37, %rd25;
	shl.b64 	%rd412, %rd411, 2;
	add.s64 	%rd413, %rd24, %rd412;
	st.global.f32 	[%rd413+16896], %f197;
$L__BB27_322:
	bar.warp.sync 	-1;
	shl.b32 	%r1856, %r297, 3;
	add.s32 	%r1858, %r1771, %r1856;
	ld.shared.u64 	%rd38, [%r1858+26112];
	add.s32 	%r1859, %r303, 4608;
	setp.ge.s32 	%p200, %r1859, %r305;
	@%p200 bra 	$L__BB27_324;
	ld.shared.f32 	%f198, [%r304+18432];
	add.s64 	%rd414, %rd38, %rd25;
	shl.b64 	%rd415, %rd414, 2;
	add.s64 	%rd416, %rd24, %rd415;
	st.global.f32 	[%rd416+18432], %f198;
$L__BB27_324:
	bar.warp.sync 	-1;
	shl.b32 	%r1860, %r298, 3;
	add.s32 	%r1862, %r1771, %r1860;
	ld.shared.u64 	%rd39, [%r1862+26112];
	add.s32 	%r1863, %r303, 4992;
	setp.ge.s32 	%p201, %r1863, %r305;
	@%p201 bra 	$L__BB27_326;
	ld.shared.f32 	%f199, [%r304+19968];
	add.s64 	%rd417, %rd39, %rd25;
	shl.b64 	%rd418, %rd417, 2;
	add.s64 	%rd419, %rd24, %rd418;
	st.global.f32 	[%rd419+19968], %f199;
$L__BB27_326:
	bar.warp.sync 	-1;
	shl.b32 	%r1864, %r299, 3;
	add.s32 	%r1866, %r1771, %r1864;
	ld.shared.u64 	%rd40, [%r1866+26112];
	add.s32 	%r1867, %r303, 5376;
	setp.ge.s32 	%p202, %r1867, %r305;
	@%p202 bra 	$L__BB27_328;
	ld.shared.f32 	%f200, [%r304+21504];
	add.s64 	%rd420, %rd40, %rd25;
	shl.b64 	%rd421, %rd420, 2;
	add.s64 	%rd422, %rd24, %rd421;
	st.global.f32 	[%rd422+21504], %f200;
$L__BB27_328:
	bar.warp.sync 	-1;
	shl.b32 	%r1868, %r300, 3;
	add.s32 	%r1870, %r1771, %r1868;
	ld.shared.u64 	%rd41, [%r1870+26112];
	add.s32 	%r1871, %r303, 5760;
	setp.ge.s32 	%p203, %r1871, %r305;
	@%p203 bra 	$L__BB27_330;
	ld.shared.f32 	%f201, [%r304+23040];
	add.s64 	%rd423, %rd41, %rd25;
	shl.b64 	%rd424, %rd423, 2;
	add.s64 	%rd425, %rd24, %rd424;
	st.global.f32 	[%rd425+23040], %f201;
$L__BB27_330:
	bar.warp.sync 	-1;
	shl.b32 	%r1872, %r301, 3;
	add.s32 	%r1874, %r1771, %r1872;
	ld.shared.u64 	%rd426, [%r1874+26112];
	add.s64 	%rd42, %rd426, %rd25;
	or.b32  	%r1875, %r303, 6144;
	setp.ge.s32 	%p204, %r1875, %r305;
	@%p204 bra 	$L__BB27_332;
	ld.shared.f32 	%f202, [%r304+24576];
	shl.b64 	%rd427, %rd42, 2;
	add.s64 	%rd428, %rd24, %rd427;
	st.global.f32 	[%rd428+24576], %f202;
$L__BB27_332:
	bar.warp.sync 	-1;
$L__BB27_333:
	ret;

}
	// .globl	_ZN3cub18CUB_300001_SM_10006detail10radix_sort31DeviceRadixSortSingleTileKernelINS1_5radix10policy_hubIiiyE10Policy1000ELNS0_9SortOrderE0EiiyNS1_21identity_decomposer_tEEEvPKT1_PSA_PKT2_PSE_T3_iiT4_
.visible .entry _ZN3cub18CUB_300001_SM_10006detail10radix_sort31DeviceRadixSortSingleTileKernelINS1_5radix10policy_hubIiiyE10Policy1000ELNS0_9SortOrderE0EiiyNS1_21identity_decomposer_tEEEvPKT1_PSA_PKT2_PSE_T3_iiT4_(
	.param .u64 .ptr .align 1 _ZN3cub18CUB_300001_SM_10006detail10radix_sort31DeviceRadixSortSingleTileKernelINS1_5radix10policy_hubIiiyE10Policy1000ELNS0_9SortOrderE0EiiyNS1_21identity_decomposer_tEEEvPKT1_PSA_PKT2_PSE_T3_iiT4__param_0,
	.param .u64 .ptr .align 1 _ZN3cub18CUB_300001_SM_10006detail10radix_sort31DeviceRadixSortSingleTileKernelINS1_5radix10policy_hubIiiyE10Policy1000ELNS0_9SortOrderE0EiiyNS1_21identity_decomposer_tEEEvPKT1_PSA_PKT2_PSE_T3_iiT4__param_1,
	.param .u64 .ptr .align 1 _ZN3cub18CUB_300001_SM_10006detail10radix_sort31DeviceRadixSortSingleTileKernelINS1_5radix10policy_hubIiiyE10Policy1000ELNS0_9SortOrderE0EiiyNS1_21identity_decomposer_tEEEvPKT1_PSA_PKT2_PSE_T3_iiT4__param_2,
	.param .u64 .ptr .align 1 _ZN3cub18CUB_300001_SM_10006detail10radix_sort31DeviceRadixSortSingleTileKernelINS1_5radix10policy_hubIiiyE10Policy1000ELNS0_9SortOrderE0EiiyNS1_21identity_decomposer_tEEEvPKT1_PSA_PKT2_PSE_T3_iiT4__param_3,
	.param .u64 _ZN3cub18CUB_300001_SM_10006detail10radix_sort31DeviceRadixSortSingleTileKernelINS1_5radix10policy_hubIiiyE10Policy1000ELNS0_9SortOrderE0EiiyNS1_21identity_decomposer_tEEEvPKT1_PSA_PKT2_PSE_T3_iiT4__param_4,
	.param .u32 _ZN3cub18CUB_300001_SM_10006detail10radix_sort31DeviceRadixSortSingleTileKernelINS1_5radix10policy_hubIiiyE10Policy1000ELNS0_9SortOrderE0EiiyNS1_21identity_decomposer_tEEEvPKT1_PSA_PKT2_PSE_T3_iiT4__param_5,
	.param .u32 _ZN3cub18CUB_300001_SM_10006detail10radix_sort31DeviceRadixSortSingleTileKernelINS1_5radix10policy_hubIiiyE10Policy1000ELNS0_9SortOrderE0EiiyNS1_21identity_decomposer_tEEEvPKT1_PSA_PKT2_PSE_T3_iiT4__param_6,
	.param .align 1 .b8 _ZN3cub18CUB_300001_SM_10006detail10radix_sort31DeviceRadixSortSingleTileKernelINS1_5radix10policy_hubIiiyE10Policy1000ELNS0_9SortOrderE0EiiyNS1_21identity_decomposer_tEEEvPKT1_PSA_PKT2_PSE_T3_iiT4__param_7[1]
)
.maxntid 256
.minnctapersm 1
{
	.reg .pred 	%p<73>;
	.reg .b16 	%rs<39>;
	.reg .b32 	%r<900>;
	.reg .b64 	%rd<37>;
	// demoted variable
	.shared .align 16 .b8 _ZZN3cub18CUB_300001_SM_10006detail10radix_sort31DeviceRadixSortSingleTileKernelINS1_5radix10policy_hubIiiyE10Policy1000ELNS0_9SortOrderE0EiiyNS1_21identity_decomposer_tEEEvPKT1_PSA_PKT2_PSE_T3_iiT4_E12temp_storage[33856];
	ld.param.u64 	%rd10, [_ZN3cub18CUB_300001_SM_10006detail10radix_sort31DeviceRadixSortSingleTileKernelINS1_5radix10policy_hubIiiyE10Policy1000ELNS0_9SortOrderE0EiiyNS1_21identity_decomposer_tEEEvPKT1_PSA_PKT2_PSE_T3_iiT4__param_0];
	ld.param.u64 	%rd6, [_ZN3cub18CUB_300001_SM_10006detail10radix_sort31DeviceRadixSortSingleTileKernelINS1_5radix10policy_hubIiiyE10Policy1000ELNS0_9SortOrderE0EiiyNS1_21identity_decomposer_tEEEvPKT1_PSA_PKT2_PSE_T3_iiT4__param_1];
	ld.param.u64 	%rd7, [_ZN3cub18CUB_300001_SM_10006detail10radix_sort31DeviceRadixSortSingleTileKernelINS1_5radix10policy_hubIiiyE10Policy1000ELNS0_9SortOrderE0EiiyNS1_21identity_decomposer_tEEEvPKT1_PSA_PKT2_PSE_T3_iiT4__param_2];
	ld.param.u64 	%rd8, [_ZN3cub18CUB_300001_SM_10006detail10radix_sort31DeviceRadixSortSingleTileKernelINS1_5radix10policy_hubIiiyE10Policy1000ELNS0_9SortOrderE0EiiyNS1_21identity_decomposer_tEEEvPKT1_PSA_PKT2_PSE_T3_iiT4__param_3];
	ld.param.u64 	%rd9, [_ZN3cub18CUB_300001_SM_10006detail10radix_sort31DeviceRadixSortSingleTileKernelINS1_5radix10policy_hubIiiyE10Policy1000ELNS0_9SortOrderE0EiiyNS1_21identity_decomposer_tEEEvPKT1_PSA_PKT2_PSE_T3_iiT4__param_4];
	ld.param.u32 	%r303, [_ZN3cub18CUB_300001_SM_10006detail10radix_sort31DeviceRadixSortSingleTileKernelINS1_5radix10policy_hubIiiyE10Policy1000ELNS0_9SortOrderE0EiiyNS1_21identity_decomposer_tEEEvPKT1_PSA_PKT2_PSE_T3_iiT4__param_5];
	ld.param.u32 	%r304, [_ZN3cub18CUB_300001_SM_10006detail10radix_sort31DeviceRadixSortSingleTileKernelINS1_5radix10policy_hubIiiyE10Policy1000ELNS0_9SortOrderE0EiiyNS1_21identity_decomposer_tEEEvPKT1_PSA_PKT2_PSE_T3_iiT4__param_6];
	cvta.to.global.u64 	%rd11, %rd10;
	cvt.u32.u64 	%r1, %rd9;
	mov.u32 	%r2, %tid.x;
	mul.lo.s32 	%r3, %r2, 19;
	setp.ge.s32 	%p1, %r3, %r1;
	mul.wide.u32 	%rd12, %r3, 4;
	add.s64 	%rd1, %rd11, %rd12;
	mov.b32 	%r878, -1;
	@%p1 bra 	$L__BB28_2;
	ld.global.u32 	%r306, [%rd1];
	xor.b32  	%r878, %r306, -2147483648;
$L__BB28_2:
	add.s32 	%r6, %r3, 1;
	setp.ge.s32 	%p2, %r6, %r1;
	mov.b32 	%r877, -1;
	@%p2 bra 	$L__BB28_4;
	ld.global.u32 	%r308, [%rd1+4];
	xor.b32  	%r877, %r308, -2147483648;
$L__BB28_4:
	add.s32 	%r9, %r3, 2;
	setp.ge.s32 	%p3, %r9, %r1;
	mov.b32 	%r876, -1;
	@%p3 bra 	$L__BB28_6;
	ld.global.u32 	%r310, [%rd1+8];
	xor.b32  	%r876, %r310, -2147483648;
$L__BB28_6:
	add.s32 	%r12, %r3, 3;
	setp.ge.s32 	%p4, %r12, %r1;
	mov.b32 	%r875, -1;
	@%p4 bra 	$L__BB28_8;
	ld.global.u32 	%r312, [%rd1+12];
	xor.b32  	%r875, %r312, -2147483648;
$L__BB28_8:
	add.s32 	%r15, %r3, 4;
	setp.ge.s32 	%p5, %r15, %r1;
	mov.b32 	%r874, -1;
	@%p5 bra 	$L__BB28_10;
	ld.global.u32 	%r314, [%rd1+16];
	xor.b32  	%r874, %r314, -2147483648;
$L__BB28_10:
	add.s32 	%r18, %r3, 5;
	setp.ge.s32 	%p6, %r18, %r1;
	mov.b32 	%r873, -1;
	@%p6 bra 	$L__BB28_12;
	ld.global.u32 	%r316, [%rd1+20];
	xor.b32  	%r873, %r316, -2147483648;
$L__BB28_12:
	add.s32 	%r21, %r3, 6;
	setp.ge.s32 	%p7, %r21, %r1;
	mov.b32 	%r872, -1;
	@%p7 bra 	$L__BB28_14;
	ld.global.u32 	%r318, [%rd1+24];
	xor.b32  	%r872, %r318, -2147483648;
$L__BB28_14:
	add.s32 	%r24, %r3, 7;
	setp.ge.s32 	%p8, %r24, %r1;
	mov.b32 	%r871, -1;
	@%p8 bra 	$L__BB28_16;
	ld.global.u32 	%r320, [%rd1+28];
	xor.b32  	%r871, %r320, -2147483648;
$L__BB28_16:
	add.s32 	%r27, %r3, 8;
	setp.ge.s32 	%p9, %r27, %r1;
	mov.b32 	%r870, -1;
	@%p9 bra 	$L__BB28_18;
	ld.global.u32 	%r322, [%rd1+32];
	xor.b32  	%r870, %r322, -2147483648;
$L__BB28_18:
	add.s32 	%r30, %r3, 9;
	setp.ge.s32 	%p10, %r30, %r1;
	mov.b32 	%r869, -1;
	@%p10 bra 	$L__BB28_20;
	ld.global.u32 	%r324, [%rd1+36];
	xor.b32  	%r869, %r324, -2147483648;
$L__BB28_20:
	add.s32 	%r33, %r3, 10;
	setp.ge.s32 	%p11, %r33, %r1;
	mov.b32 	%r868, -1;
	@%p11 bra 	$L__BB28_22;
	ld.global.u32 	%r326, [%rd1+40];
	xor.b32  	%r868, %r326, -2147483648;
$L__BB28_22:
	add.s32 	%r36, %r3, 11;
	setp.ge.s32 	%p12, %r36, %r1;
	mov.b32 	%r867, -1;
	@%p12 bra 	$L__BB28_24;
	ld.global.u32 	%r328, [%rd1+44];
	xor.b32  	%r867, %r328, -2147483648;
$L__BB28_24:
	add.s32 	%r39, %r3, 12;
	setp.ge.s32 	%p13, %r39, %r1;
	mov.b32 	%r866, -1;
	@%p13 bra 	$L__BB28_26;
	ld.global.u32 	%r330, [%rd1+48];
	xor.b32  	%r866, %r330, -2147483648;
$L__BB28_26:
	add.s32 	%r42, %r3, 13;
	setp.ge.s32 	%p14, %r42, %r1;
	mov.b32 	%r865, -1;
	@%p14 bra 	$L__BB28_28;
	ld.global.u32 	%r332, [%rd1+52];
	xor.b32  	%r865, %r332, -2147483648;
$L__BB28_28:
	add.s32 	%r45, %r3, 14;
	setp.ge.s32 	%p15, %r45, %r1;
	mov.b32 	%r864, -1;
	@%p15 bra 	$L__BB28_30;
	ld.global.u32 	%r334, [%rd1+56];
	xor.b32  	%r864, %r334, -2147483648;
$L__BB28_30:
	add.s32 	%r48, %r3, 15;
	setp.ge.s32 	%p16, %r48, %r1;
	mov.b32 	%r863, -1;
	@%p16 bra 	$L__BB28_32;
	ld.global.u32 	%r336, [%rd1+60];
	xor.b32  	%r863, %r336, -2147483648;
$L__BB28_32:
	add.s32 	%r51, %r3, 16;
	setp.ge.s32 	%p17, %r51, %r1;
	mov.b32 	%r862, -1;
	@%p17 bra 	$L__BB28_34;
	ld.global.u32 	%r338, [%rd1+64];
	xor.b32  	%r862, %r338, -2147483648;
$L__BB28_34:
	add.s32 	%r54, %r3, 17;
	setp.ge.s32 	%p18, %r54, %r1;
	mov.b32 	%r861, -1;
	@%p18 bra 	$L__BB28_36;
	ld.global.u32 	%r340, [%rd1+68];
	xor.b32  	%r861, %r340, -2147483648;
$L__BB28_36:
	add.s32 	%r57, %r3, 18;
	setp.ge.s32 	%p19, %r57, %r1;
	mov.b32 	%r860, -1;
	@%p19 bra 	$L__BB28_38;
	ld.global.u32 	%r342, [%rd1+72];
	xor.b32  	%r860, %r342, -2147483648;
$L__BB28_38:
	bar.sync 	0;
	mov.b64 	{%r344, %r345}, %rd9;
	shfl.sync.idx.b32	%r60|%p20, %r344, 0, 31, -1;
	shfl.sync.idx.b32	%r346|%p21, %r345, 0, 31, -1;
	mov.b64 	%rd2, {%r60, %r346};
	setp.ge.s32 	%p22, %r3, %r60;
	cvta.to.global.u64 	%rd13, %rd7;
	add.s64 	%rd3, %rd13, %rd12;
	@%p22 bra 	$L__BB28_40;
	ld.global.u32 	%r897, [%rd3];
$L__BB28_40:
	setp.ge.s32 	%p23, %r6, %r60;
	@%p23 bra 	$L__BB28_42;
	ld.global.u32 	%r896, [%rd3+4];
$L__BB28_42:
	setp.ge.s32 	%p24, %r9, %r60;
	@%p24 bra 	$L__BB28_44;
	ld.global.u32 	%r895, [%rd3+8];
$L__BB28_44:
	setp.ge.s32 	%p25, %r12, %r60;
	@%p25 bra 	$L__BB28_46;
	ld.global.u32 	%r894, [%rd3+12];
$L__BB28_46:
	setp.ge.s32 	%p26, %r15, %r60;
	@%p26 bra 	$L__BB28_48;
	ld.global.u32 	%r893, [%rd3+16];
$L__BB28_48:
	setp.ge.s32 	%p27, %r18, %r60;
	@%p27 bra 	$L__BB28_50;
	ld.global.u32 	%r892, [%rd3+20];
$L__BB28_50:
	setp.ge.s32 	%p28, %r21, %r60;
	@%p28 bra 	$L__BB28_52;
	ld.global.u32 	%r891, [%rd3+24];
$L__BB28_52:
	setp.ge.s32 	%p29, %r24, %r60;
	@%p29 bra 	$L__BB28_54;
	ld.global.u32 	%r890, [%rd3+28];
$L__BB28_54:
	setp.ge.s32 	%p30, %r27, %r60;
	@%p30 bra 	$L__BB28_56;
	ld.global.u32 	%r889, [%rd3+32];
$L__BB28_56:
	setp.ge.s32 	%p31, %r30, %r60;
	@%p31 bra 	$L__BB28_58;
	ld.global.u32 	%r888, [%rd3+36];
$L__BB28_58:
	setp.ge.s32 	%p32, %r33, %r60;
	@%p32 bra 	$L__BB28_60;
	ld.global.u32 	%r887, [%rd3+40];
$L__BB28_60:
	setp.ge.s32 	%p33, %r36, %r60;
	@%p33 bra 	$L__BB28_62;
	ld.global.u32 	%r886, [%rd3+44];
$L__BB28_62:
	setp.ge.s32 	%p34, %r39, %r60;
	@%p34 bra 	$L__BB28_64;
	ld.global.u32 	%r885, [%rd3+48];
$L__BB28_64:
	setp.ge.s32 	%p35, %r42, %r60;
	@%p35 bra 	$L__BB28_66;
	ld.global.u32 	%r884, [%rd3+52];
$L__BB28_66:
	setp.ge.s32 	%p36, %r45, %r60;
	@%p36 bra 	$L__BB28_68;
	ld.global.u32 	%r883, [%rd3+56];
$L__BB28_68:
	setp.ge.s32 	%p37, %r48, %r60;
	@%p37 bra 	$L__BB28_70;
	ld.global.u32 	%r882, [%rd3+60];
$L__BB28_70:
	setp.ge.s32 	%p38, %r51, %r60;
	@%p38 bra 	$L__BB28_72;
	ld.global.u32 	%r881, [%rd3+64];
$L__BB28_72:
	setp.ge.s32 	%p39, %r54, %r60;
	@%p39 bra 	$L__BB28_74;
	ld.global.u32 	%r880, [%rd3+68];
$L__BB28_74:
	setp.ge.s32 	%p40, %r57, %r60;
	@%p40 bra 	$L__BB28_76;
	ld.global.u32 	%r879, [%rd3+72];
$L__BB28_76:
	bar.sync 	0;
	shr.u32 	%r99, %r2, 5;
	shl.b32 	%r366, %r2, 2;
	mov.u32 	%r367, _ZZN3cub18CUB_300001_SM_10006detail10radix_sort31DeviceRadixSortSingleTileKernelINS1_5radix10policy_hubIiiyE10Policy1000ELNS0_9SortOrderE0EiiyNS1_21identity_decomposer_tEEEvPKT1_PSA_PKT2_PSE_T3_iiT4_E12temp_storage;
	add.s32 	%r100, %r367, %r366;
	shl.b32 	%r368, %r2, 7;
	add.s32 	%r101, %r100, %r368;
	shl.b32 	%r369, %r99, 2;
	add.s32 	%r370, %r367, %r369;
	add.s32 	%r102, %r370, 33792;
	mad.lo.s32 	%r103, %r2, -56, %r101;
	add.s32 	%r859, %r303, 6;
	sub.s32 	%r858, %r304, %r303;
$L__BB28_77:
	add.s32 	%r430, %r859, -6;
	min.s32 	%r373, %r858, 6;
	mov.b32 	%r459, 0;
	st.shared.u32 	[%r100], %r459;
	st.shared.u32 	[%r100+1024], %r459;
	st.shared.u32 	[%r100+2048], %r459;
	st.shared.u32 	[%r100+3072], %r459;
	st.shared.u32 	[%r100+4096], %r459;
	st.shared.u32 	[%r100+5120], %r459;
	st.shared.u32 	[%r100+6144], %r459;
	st.shared.u32 	[%r100+7168], %r459;
	st.shared.u32 	[%r100+8192], %r459;
	st.shared.u32 	[%r100+9216], %r459;
	st.shared.u32 	[%r100+10240], %r459;
	st.shared.u32 	[%r100+11264], %r459;
	st.shared.u32 	[%r100+12288], %r459;
	st.shared.u32 	[%r100+13312], %r459;
	st.shared.u32 	[%r100+14336], %r459;
	st.shared.u32 	[%r100+15360], %r459;
	st.shared.u32 	[%r100+16384], %r459;
	st.shared.u32 	[%r100+17408], %r459;
	st.shared.u32 	[%r100+18432], %r459;
	st.shared.u32 	[%r100+19456], %r459;
	st.shared.u32 	[%r100+20480], %r459;
	st.shared.u32 	[%r100+21504], %r459;
	st.shared.u32 	[%r100+22528], %r459;
	st.shared.u32 	[%r100+23552], %r459;
	st.shared.u32 	[%r100+24576], %r459;
	st.shared.u32 	[%r100+25600], %r459;
	st.shared.u32 	[%r100+26624], %r459;
	st.shared.u32 	[%r100+27648], %r459;
	st.shared.u32 	[%r100+28672], %r459;
	st.shared.u32 	[%r100+29696], %r459;
	st.shared.u32 	[%r100+30720], %r459;
	st.shared.u32 	[%r100+31744], %r459;
	st.shared.u32 	[%r100+32768], %r459;
	// begin inline asm
	bmsk.clamp.b32 %r371, %r459, %r373;
	// end inline asm
	// begin inline asm
	shr.b32 %r374, %r878, %r430;
	// end inline asm
	and.b32  	%r462, %r371, %r374;
	shl.b32 	%r463, %r462, 10;
	and.b32  	%r464, %r463, 31744;
	add.s32 	%r465, %r100, %r464;
	shr.u32 	%r466, %r462, 4;
	and.b32  	%r467, %r466, 268435454;
	add.s32 	%r147, %r465, %r467;
	ld.shared.u16 	%rs1, [%r147];
	add.s16 	%rs20, %rs1, 1;
	st.shared.u16 	[%r147], %rs20;
	// begin inline asm
	shr.b32 %r377, %r877, %r430;
	// end inline asm
	and.b32  	%r468, %r371, %r377;
	shl.b32 	%r469, %r468, 10;
	and.b32  	%r470, %r469, 31744;
	add.s32 	%r471, %r100, %r470;
	shr.u32 	%r472, %r468, 4;
	and.b32  	%r473, %r472, 268435454;
	add.s32 	%r148, %r471, %r473;
	ld.shared.u16 	%rs2, [%r148];
	add.s16 	%rs21, %rs2, 1;
	st.shared.u16 	[%r148], %rs21;
	// begin inline asm
	shr.b32 %r380, %r876, %r430;
	// end inline asm
	and.b32  	%r474, %r371, %r380;
	shl.b32 	%r475, %r474, 10;
	and.b32  	%r476, %r475, 31744;
	add.s32 	%r477, %r100, %r476;
	shr.u32 	%r478, %r474, 4;
	and.b32  	%r479, %r478, 268435454;
	add.s32 	%r149, %r477, %r479;
	ld.shared.u16 	%rs3, [%r149];
	add.s16 	%rs22, %rs3, 1;
	st.shared.u16 	[%r149], %rs22;
	// begin inline asm
	shr.b32 %r383, %r875, %r430;
	// end inline asm
	and.b32  	%r480, %r371, %r383;
	shl.b32 	%r481, %r480, 10;
	and.b32  	%r482, %r481, 31744;
	add.s32 	%r483, %r100, %r482;
	shr.u32 	%r484, %r480, 4;
	and.b32  	%r485, %r484, 268435454;
	add.s32 	%r150, %r483, %r485;
	ld.shared.u16 	%rs4, [%r150];
	add.s16 	%rs23, %rs4, 1;
	st.shared.u16 	[%r150], %rs23;
	// begin inline asm
	shr.b32 %r386, %r874, %r430;
	// end inline asm
	and.b32  	%r486, %r371, %r386;
	shl.b32 	%r487, %r486, 10;
	and.b32  	%r488, %r487, 31744;
	add.s32 	%r489, %r100, %r488;
	shr.u32 	%r490, %r486, 4;
	and.b32  	%r491, %r490, 268435454;
	add.s32 	%r151, %r489, %r491;
	ld.shared.u16 	%rs5, [%r151];
	add.s16 	%rs24, %rs5, 1;
	st.shared.u16 	[%r151], %rs24;
	// begin inline asm
	shr.b32 %r389, %r873, %r430;
	// end inline asm
	and.b32  	%r492, %r371, %r389;
	shl.b32 	%r493, %r492, 10;
	and.b32  	%r494, %r493, 31744;
	add.s32 	%r495, %r100, %r494;
	shr.u32 	%r496, %r492, 4;
	and.b32  	%r497, %r496, 268435454;
	add.s32 	%r152, %r495, %r497;
	ld.shared.u16 	%rs6, [%r152];
	add.s16 	%rs25, %rs6, 1;
	st.shared.u16 	[%r152], %rs25;
	// begin inline asm
	shr.b32 %r392, %r872, %r430;
	// end inline asm
	and.b32  	%r498, %r371, %r392;
	shl.b32 	%r499, %r498, 10;
	and.b32  	%r500, %r499, 31744;
	add.s32 	%r501, %r100, %r500;
	shr.u32 	%r502, %r498, 4;
	and.b32  	%r503, %r502, 268435454;
	add.s32 	%r153, %r501, %r503;
	ld.shared.u16 	%rs7, [%r153];
	add.s16 	%rs26, %rs7, 1;
	st.shared.u16 	[%r153], %rs26;
	// begin inline asm
	shr.b32 %r395, %r871, %r430;
	// end inline asm
	and.b32  	%r504, %r371, %r395;
	shl.b32 	%r505, %r504, 10;
	and.b32  	%r506, %r505, 31744;
	add.s32 	%r507, %r100, %r506;
	shr.u32 	%r508, %r504, 4;
	and.b32  	%r509, %r508, 268435454;
	add.s32 	%r154, %r507, %r509;
	ld.shared.u16 	%rs8, [%r154];
	add.s16 	%rs27, %rs8, 1;
	st.shared.u16 	[%r154], %rs27;
	// begin inline asm
	shr.b32 %r398, %r870, %r430;
	// end inline asm
	and.b32  	%r510, %r371, %r398;
	shl.b32 	%r511, %r510, 10;
	and.b32  	%r512, %r511, 31744;
	add.s32 	%r513, %r100, %r512;
	shr.u32 	%r514, %r510, 4;
	and.b32  	%r515, %r514, 268435454;
	add.s32 	%r155, %r513, %r515;
	ld.shared.u16 	%rs9, [%r155];
	add.s16 	%rs28, %rs9, 1;
	st.shared.u16 	[%r155], %rs28;
	// begin inline asm
	shr.b32 %r401, %r869, %r430;
	// end inline asm
	and.b32  	%r516, %r371, %r401;
	shl.b32 	%r517, %r516, 10;
	and.b32  	%r518, %r517, 31744;
	add.s32 	%r519, %r100, %r518;
	shr.u32 	%r520, %r516, 4;
	and.b32  	%r521, %r520, 268435454;
	add.s32 	%r156, %r519, %r521;
	ld.shared.u16 	%rs10, [%r156];
	add.s16 	%rs29, %rs10, 1;
	st.shared.u16 	[%r156], %rs29;
	// begin inline asm
	shr.b32 %r404, %r868, %r430;
	// end inline asm
	and.b32  	%r522, %r371, %r404;
	shl.b32 	%r523, %r522, 10;
	and.b32  	%r524, %r523, 31744;
	add.s32 	%r525, %r100, %r524;
	shr.u32 	%r526, %r522, 4;
	and.b32  	%r527, %r526, 268435454;
	add.s32 	%r157, %r525, %r527;
	ld.shared.u16 	%rs11, [%r157];
	add.s16 	%rs30, %rs11, 1;
	st.shared.u16 	[%r157], %rs30;
	// begin inline asm
	shr.b32 %r407, %r867, %r430;
	// end inline asm
	and.b32  	%r528, %r371, %r407;
	shl.b32 	%r529, %r528, 10;
	and.b32  	%r530, %r529, 31744;
	add.s32 	%r531, %r100, %r530;
	shr.u32 	%r532, %r528, 4;
	and.b32  	%r533, %r532, 268435454;
	add.s32 	%r158, %r531, %r533;
	ld.shared.u16 	%rs12, [%r158];
	add.s16 	%rs31, %rs12, 1;
	st.shared.u16 	[%r158], %rs31;
	// begin inline asm
	shr.b32 %r410, %r866, %r430;
	// end inline asm
	and.b32  	%r534, %r371, %r410;
	shl.b32 	%r535, %r534, 10;
	and.b32  	%r536, %r535, 31744;
	add.s32 	%r537, %r100, %r536;
	shr.u32 	%r538, %r534, 4;
	and.b32  	%r539, %r538, 268435454;
	add.s32 	%r159, %r537, %r539;
	ld.shared.u16 	%rs13, [%r159];
	add.s16 	%rs32, %rs13, 1;
	st.shared.u16 	[%r159], %rs32;
	// begin inline asm
	shr.b32 %r413, %r865, %r430;
	// end inline asm
	and.b32  	%r540, %r371, %r413;
	shl.b32 	%r541, %r540, 10;
	and.b32  	%r542, %r541, 31744;
	add.s32 	%r543, %r100, %r542;
	shr.u32 	%r544, %r540, 4;
	and.b32  	%r545, %r544, 268435454;
	add.s32 	%r160, %r543, %r545;
	ld.shared.u16 	%rs14, [%r160];
	add.s16 	%rs33, %rs14, 1;
	st.shared.u16 	[%r160], %rs33;
	// begin inline asm
	shr.b32 %r416, %r864, %r430;
	// end inline asm
	and.b32  	%r546, %r371, %r416;
	shl.b32 	%r547, %r546, 10;
	and.b32  	%r548, %r547, 31744;
	add.s32 	%r549, %r100, %r548;
	shr.u32 	%r550, %r546, 4;
	and.b32  	%r551, %r550, 268435454;
	add.s32 	%r161, %r549, %r551;
	ld.shared.u16 	%rs15, [%r161];
	add.s16 	%rs34, %rs15, 1;
	st.shared.u16 	[%r161], %rs34;
	// begin inline asm
	shr.b32 %r419, %r863, %r430;
	// end inline asm
	and.b32  	%r552, %r371, %r419;
	shl.b32 	%r553, %r552, 10;
	and.b32  	%r554, %r553, 31744;
	add.s32 	%r555, %r100, %r554;
	shr.u32 	%r556, %r552, 4;
	and.b32  	%r557, %r556, 268435454;
	add.s32 	%r162, %r555, %r557;
	ld.shared.u16 	%rs16, [%r162];
	add.s16 	%rs35, %rs16, 1;
	st.shared.u16 	[%r162], %rs35;
	// begin inline asm
	shr.b32 %r422, %r862, %r430;
	// end inline asm
	and.b32  	%r558, %r371, %r422;
	shl.b32 	%r559, %r558, 10;
	and.b32  	%r560, %r559, 31744;
	add.s32 	%r561, %r100, %r560;
	shr.u32 	%r562, %r558, 4;
	and.b32  	%r563, %r562, 268435454;
	add.s32 	%r163, %r561, %r563;
	ld.shared.u16 	%rs17, [%r163];
	add.s16 	%rs36, %rs17, 1;
	st.shared.u16 	[%r163], %rs36;
	// begin inline asm
	shr.b32 %r425, %r861, %r430;
	// end inline asm
	and.b32  	%r564, %r371, %r425;
	shl.b32 	%r565, %r564, 10;
	and.b32  	%r566, %r565, 31744;
	add.s32 	%r567, %r100, %r566;
	shr.u32 	%r568, %r564, 4;
	and.b32  	%r569, %r568, 268435454;
	add.s32 	%r164, %r567, %r569;
	ld.shared.u16 	%rs18, [%r164];
	add.s16 	%rs37, %rs18, 1;
	st.shared.u16 	[%r164], %rs37;
	// begin inline asm
	shr.b32 %r428, %r860, %r430;
	// end inline asm
	and.b32  	%r570, %r371, %r428;
	shl.b32 	%r571, %r570, 10;
	and.b32  	%r572, %r571, 31744;
	add.s32 	%r573, %r100, %r572;
	shr.u32 	%r574, %r570, 4;
	and.b32  	%r575, %r574, 268435454;
	add.s32 	%r165, %r573, %r575;
	ld.shared.u16 	%rs19, [%r165];
	add.s16 	%rs38, %rs19, 1;
	st.shared.u16 	[%r165], %rs38;
	bar.sync 	0;
	ld.shared.u32 	%r166, [%r101];
	ld.shared.u32 	%r576, [%r101+4];
	ld.shared.u32 	%r577, [%r101+8];
	ld.shared.u32 	%r578, [%r101+12];
	ld.shared.u32 	%r579, [%r101+16];
	ld.shared.u32 	%r580, [%r101+20];
	ld.shared.u32 	%r581, [%r101+24];
	ld.shared.u32 	%r582, [%r101+28];
	ld.shared.u32 	%r583, [%r101+32];
	ld.shared.u32 	%r584, [%r101+36];
	ld.shared.u32 	%r585, [%r101+40];
	ld.shared.u32 	%r586, [%r101+44];
	ld.shared.u32 	%r587, [%r101+48];
	ld.shared.u32 	%r588, [%r101+52];
	ld.shared.u32 	%r589, [%r101+56];
	ld.shared.u32 	%r590, [%r101+60];
	ld.shared.u32 	%r591, [%r101+64];
	ld.shared.u32 	%r592, [%r101+68];
	ld.shared.u32 	%r593, [%r101+72];
	ld.shared.u32 	%r594, [%r101+76];
	ld.shared.u32 	%r595, [%r101+80];
	ld.shared.u32 	%r596, [%r101+84];
	ld.shared.u32 	%r597, [%r101+88];
	ld.shared.u32 	%r598, [%r101+92];
	ld.shared.u32 	%r599, [%r101+96];
	ld.shared.u32 	%r600, [%r101+100];
	ld.shared.u32 	%r601, [%r101+104];
	ld.shared.u32 	%r602, [%r101+108];
	ld.shared.u32 	%r603, [%r101+112];
	ld.shared.u32 	%r604, [%r101+116];
	ld.shared.u32 	%r605, [%r101+120];
	ld.shared.u32 	%r606, [%r101+124];
	ld.shared.u32 	%r607, [%r101+128];
	add.s32 	%r167, %r576, %r166;
	add.s32 	%r168, %r577, %r167;
	add.s32 	%r169, %r578, %r168;
	add.s32 	%r170, %r579, %r169;
	add.s32 	%r171, %r580, %r170;
	add.s32 	%r172, %r581, %r171;
	add.s32 	%r173, %r582, %r172;
	add.s32 	%r174, %r583, %r173;
	add.s32 	%r175, %r584, %r174;
	add.s32 	%r176, %r585, %r175;
	add.s32 	%r177, %r586, %r176;
	add.s32 	%r178, %r587, %r177;
	add.s32 	%r179, %r588, %r178;
	add.s32 	%r180, %r589, %r179;
	add.s32 	%r181, %r590, %r180;
	add.s32 	%r182, %r591, %r181;
	add.s32 	%r183, %r592, %r182;
	add.s32 	%r184, %r593, %r183;
	add.s32 	%r185, %r594, %r184;
	add.s32 	%r186, %r595, %r185;
	add.s32 	%r187, %r596, %r186;
	add.s32 	%r188, %r597, %r187;
	add.s32 	%r189, %r598, %r188;
	add.s32 	%r190, %r599, %r189;
	add.s32 	%r191, %r600, %r190;
	add.s32 	%r192, %r601, %r191;
	add.s32 	%r193, %r602, %r192;
	add.s32 	%r194, %r603, %r193;
	add.s32 	%r195, %r604, %r194;
	add.s32 	%r196, %r605, %r195;
	add.s32 	%r197, %r606, %r196;
	add.s32 	%r436, %r607, %r197;
	// begin inline asm
	mov.u32 %r431, %laneid;
	// end inline asm
	mov.b32 	%r434, 1;
	mov.b32 	%r461, -1;
	// begin inline asm
	{  .reg .u32 r0;  .reg .pred p;  shfl.sync.up.b32 r0|p, %r436, %r434, %r459, %r461;  @p add.u32 r0, r0, %r436;  mov.u32 %r432, r0;}
	// end inline asm
	mov.b32 	%r440, 2;
	// begin inline asm
	{  .reg .u32 r0;  .reg .pred p;  shfl.sync.up.b32 r0|p, %r432, %r440, %r459, %r461;  @p add.u32 r0, r0, %r432;  mov.u32 %r438, r0;}
	// end inline asm
	mov.b32 	%r446, 4;
	// begin inline asm
	{  .reg .u32 r0;  .reg .pred p;  shfl.sync.up.b32 r0|p, %r438, %r446, %r459, %r461;  @p add.u32 r0, r0, %r438;  mov.u32 %r444, r0;}
	// end inline asm
	mov.b32 	%r452, 8;
	// begin inline asm
	{  .reg .u32 r0;  .reg .pred p;  shfl.sync.up.b32 r0|p, %r444, %r452, %r459, %r461;  @p add.u32 r0, r0, %r444;  mov.u32 %r450, r0;}
	// end inline asm
	mov.b32 	%r458, 16;
	// begin inline asm
	{  .reg .u32 r0;  .reg .pred p;  shfl.sync.up.b32 r0|p, %r450, %r458, %r459, %r461;  @p add.u32 r0, r0, %r450;  mov.u32 %r456, r0;}
	// end inline asm
	setp.ne.s32 	%p41, %r431, 31;
	@%p41 bra 	$L__BB28_79;
	st.shared.u32 	[%r102], %r456;
$L__BB28_79:
	sub.s32 	%r608, %r456, %r436;
	setp.gt.u32 	%p42, %r2, 31;
	setp.eq.s32 	%p43, %r99, 7;
	setp.eq.s32 	%p44, %r99, 6;
	setp.eq.s32 	%p45, %r99, 5;
	setp.eq.s32 	%p46, %r99, 4;
	setp.eq.s32 	%p47, %r99, 3;
	setp.eq.s32 	%p48, %r99, 2;
	setp.eq.s32 	%p49, %r99, 1;
	bar.sync 	0;
	ld.shared.v4.u32 	{%r609, %r610, %r611, %r612}, [_ZZN3cub18CUB_300001_SM_10006detail10radix_sort31DeviceRadixSortSingleTileKernelINS1_5radix10policy_hubIiiyE10Policy1000ELNS0_9SortOrderE0EiiyNS1_21identity_decomposer_tEEEvPKT1_PSA_PKT2_PSE_T3_iiT4_E12temp_storage+33792];
	selp.b32 	%r613, %r609, %r898, %p49;
	add.s32 	%r614, %r610, %r609;
	selp.b32 	%r615, %r614, %r613, %p48;
	add.s32 	%r616, %r614, %r611;
	selp.b32 	%r617, %r616, %r615, %p47;
	add.s32 	%r618, %r616, %r612;
	selp.b32 	%r619, %r618, %r617, %p46;
	ld.shared.v4.u32 	{%r620, %r621, %r622, %r623}, [_ZZN3cub18CUB_300001_SM_10006detail10radix_sort31DeviceRadixSortSingleTileKernelINS1_5radix10policy_hubIiiyE10Policy1000ELNS0_9SortOrderE0EiiyNS1_21identity_decomposer_tEEEvPKT1_PSA_PKT2_PSE_T3_iiT4_E12temp_storage+33808];
	add.s32 	%r624, %r618, %r620;
	selp.b32 	%r625, %r624, %r619, %p45;
	add.s32 	%r626, %r624, %r621;
	selp.b32 	%r627, %r626, %r625, %p44;
	add.s32 	%r628, %r626, %r622;
	selp.b32 	%r898, %r628, %r627, %p43;
	add.s32 	%r202, %r628, %r623;
	setp.ne.s32 	%p50, %r431, 0;
	selp.b32 	%r629, %r608, 0, %p50;
	add.s32 	%r630, %r898, %r629;
	or.pred  	%p51, %p42, %p50;
	selp.b32 	%r899, %r630, %r608, %p42;
	@%p51 bra 	$L__BB28_81;
	shl.b32 	%r899, %r202, 16;
	st.shared.u32 	[_ZZN3cub18CUB_300001_SM_10006detail10radix_sort31DeviceRadixSortSingleTileKernelINS1_5radix10policy_hubIiiyE10Policy1000ELNS0_9SortOrderE0EiiyNS1_21identity_decomposer_tEEEvPKT1_PSA_PKT2_PSE_T3_iiT4_E12temp_storage+33832], %r899;
$L__BB28_81:
	setp.eq.s32 	%p52, %r2, 0;
	bar.sync 	0;
	ld.shared.u32 	%r631, [_ZZN3cub18CUB_300001_SM_10006detail10radix_sort31DeviceRadixSortSingleTileKernelINS1_5radix10policy_hubIiiyE10Policy1000ELNS0_9SortOrderE0EiiyNS1_21identity_decomposer_tEEEvPKT1_PSA_PKT2_PSE_T3_iiT4_E12temp_storage+33832];
	selp.b32 	%r632, 0, %r631, %p52;
	add.s32 	%r633, %r899, %r632;
	add.s32 	%r634, %r166, %r633;
	add.s32 	%r635, %r167, %r633;
	add.s32 	%r636, %r168, %r633;
	add.s32 	%r637, %r169, %r633;
	add.s32 	%r638, %r170, %r633;
	add.s32 	%r639, %r171, %r633;
	add.s32 	%r640, %r172, %r633;
	add.s32 	%r641, %r173, %r633;
	add.s32 	%r642, %r174, %r633;
	add.s32 	%r643, %r175, %r633;
	add.s32 	%r644, %r176, %r633;
	add.s32 	%r645, %r177, %r633;
	add.s32 	%r646, %r178, %r633;
	add.s32 	%r647, %r179, %r633;
	add.s32 	%r648, %r180, %r633;
	add.s32 	%r649, %r181, %r633;
	add.s32 	%r650, %r182, %r633;
	add.s32 	%r651, %r183, %r633;
	add.s32 	%r652, %r184, %r633;
	add.s32 	%r653, %r185, %r633;
	add.s32 	%r654, %r186, %r633;
	add.s32 	%r655, %r187, %r633;
	add.s32 	%r656, %r188, %r633;
	add.s32 	%r657, %r189, %r633;
	add.s32 	%r658, %r190, %r633;
	add.s32 	%r659, %r191, %r633;
	add.s32 	%r660, %r192, %r633;
	add.s32 	%r661, %r193, %r633;
	add.s32 	%r662, %r194, %r633;
	add.s32 	%r663, %r195, %r633;
	add.s32 	%r664, %r196, %r633;
	add.s32 	%r665, %r197, %r633;
	st.shared.u32 	[%r101], %r633;
	st.shared.u32 	[%r101+4], %r634;
	st.shared.u32 	[%r101+8], %r635;
	st.shared.u32 	[%r101+12], %r636;
	st.shared.u32 	[%r101+16], %r637;
	st.shared.u32 	[%r101+20], %r638;
	st.shared.u32 	[%r101+24], %r639;
	st.shared.u32 	[%r101+28], %r640;
	st.shared.u32 	[%r101+32], %r641;
	st.shared.u32 	[%r101+36], %r642;
	st.shared.u32 	[%r101+40], %r643;
	st.shared.u32 	[%r101+44], %r644;
	st.shared.u32 	[%r101+48], %r645;
	st.shared.u32 	[%r101+52], %r646;
	st.shared.u32 	[%r101+56], %r647;
	st.shared.u32 	[%r101+60], %r648;
	st.shared.u32 	[%r101+64], %r649;
	st.shared.u32 	[%r101+68], %r650;
	st.shared.u32 	[%r101+72], %r651;
	st.shared.u32 	[%r101+76], %r652;
	st.shared.u32 	[%r101+80], %r653;
	st.shared.u32 	[%r101+84], %r654;
	st.shared.u32 	[%r101+88], %r655;
	st.shared.u32 	[%r101+92], %r656;
	st.shared.u32 	[%r101+96], %r657;
	st.shared.u32 	[%r101+100], %r658;
	st.shared.u32 	[%r101+104], %r659;
	st.shared.u32 	[%r101+108], %r660;
	st.shared.u32 	[%r101+112], %r661;
	st.shared.u32 	[%r101+116], %r662;
	st.shared.u32 	[%r101+120], %r663;
	st.shared.u32 	[%r101+124], %r664;
	st.shared.u32 	[%r101+128], %r665;
	bar.sync 	0;
	cvt.u32.u16 	%r666, %rs1;
	ld.shared.u16 	%r667, [%r147];
	add.s32 	%r206, %r667, %r666;
	cvt.u32.u16 	%r668, %rs2;
	ld.shared.u16 	%r669, [%r148];
	add.s32 	%r207, %r669, %r668;
	cvt.u32.u16 	%r670, %rs3;
	ld.shared.u16 	%r671, [%r149];
	add.s32 	%r208, %r671, %r670;
	cvt.u32.u16 	%r672, %rs4;
	ld.shared.u16 	%r673, [%r150];
	add.s32 	%r209, %r673, %r672;
	cvt.u32.u16 	%r674, %rs5;
	ld.shared.u16 	%r675, [%r151];
	add.s32 	%r210, %r675, %r674;
	cvt.u32.u16 	%r676, %rs6;
	ld.shared.u16 	%r677, [%r152];
	add.s32 	%r211, %r677, %r676;
	cvt.u32.u16 	%r678, %rs7;
	ld.shared.u16 	%r679, [%r153];
	add.s32 	%r212, %r679, %r678;
	cvt.u32.u16 	%r680, %rs8;
	ld.shared.u16 	%r681, [%r154];
	add.s32 	%r213, %r681, %r680;
	cvt.u32.u16 	%r682, %rs9;
	ld.shared.u16 	%r683, [%r155];
	add.s32 	%r214, %r683, %r682;
	cvt.u32.u16 	%r684, %rs10;
	ld.shared.u16 	%r685, [%r156];
	add.s32 	%r215, %r685, %r684;
	cvt.u32.u16 	%r686, %rs11;
	ld.shared.u16 	%r687, [%r157];
	add.s32 	%r216, %r687, %r686;
	cvt.u32.u16 	%r688, %rs12;
	ld.shared.u16 	%r689, [%r158];
	add.s32 	%r217, %r689, %r688;
	cvt.u32.u16 	%r690, %rs13;
	ld.shared.u16 	%r691, [%r159];
	add.s32 	%r218, %r691, %r690;
	cvt.u32.u16 	%r692, %rs14;
	ld.shared.u16 	%r693, [%r160];
	add.s32 	%r219, %r693, %r692;
	cvt.u32.u16 	%r694, %rs15;
	ld.shared.u16 	%r695, [%r161];
	add.s32 	%r220, %r695, %r694;
	cvt.u32.u16 	%r696, %rs16;
	ld.shared.u16 	%r697, [%r162];
	add.s32 	%r221, %r697, %r696;
	cvt.u32.u16 	%r698, %rs17;
	ld.shared.u16 	%r699, [%r163];
	add.s32 	%r222, %r699, %r698;
	cvt.u32.u16 	%r700, %rs18;
	ld.shared.u16 	%r701, [%r164];
	add.s32 	%r223, %r701, %r700;
	cvt.u32.u16 	%r702, %rs19;
	ld.shared.u16 	%r703, [%r165];
	add.s32 	%r224, %r703, %r702;
	bar.sync 	0;
	setp.lt.s32 	%p53, %r859, %r304;
	@%p53 bra 	$L__BB28_121;
	cvt.u64.u32 	%rd15, %r2;
	shl.b32 	%r704, %r206, 2;
	mov.u32 	%r705, _ZZN3cub18CUB_300001_SM_10006detail10radix_sort31DeviceRadixSortSingleTileKernelINS1_5radix10policy_hubIiiyE10Policy1000ELNS0_9SortOrderE0EiiyNS1_21identity_decomposer_tEEEvPKT1_PSA_PKT2_PSE_T3_iiT4_E12temp_storage;
	add.s32 	%r706, %r705, %r704;
	st.shared.u32 	[%r706], %r878;
	shl.b32 	%r707, %r207, 2;
	add.s32 	%r708, %r705, %r707;
	st.shared.u32 	[%r708], %r877;
	shl.b32 	%r709, %r208, 2;
	add.s32 	%r710, %r705, %r709;
	st.shared.u32 	[%r710], %r876;
	shl.b32 	%r711, %r209, 2;
	add.s32 	%r712, %r705, %r711;
	st.shared.u32 	[%r712], %r875;
	shl.b32 	%r713, %r210, 2;
	add.s32 	%r714, %r705, %r713;
	st.shared.u32 	[%r714], %r874;
	shl.b32 	%r715, %r211, 2;
	add.s32 	%r716, %r705, %r715;
	st.shared.u32 	[%r716], %r873;
	shl.b32 	%r717, %r212, 2;
	add.s32 	%r718, %r705, %r717;
	st.shared.u32 	[%r718], %r872;
	shl.b32 	%r719, %r213, 2;
	add.s32 	%r720, %r705, %r719;
	st.shared.u32 	[%r720], %r871;
	shl.b32 	%r721, %r214, 2;
	add.s32 	%r722, %r705, %r721;
	st.shared.u32 	[%r722], %r870;
	shl.b32 	%r723, %r215, 2;
	add.s32 	%r724, %r705, %r723;
	st.shared.u32 	[%r724], %r869;
	shl.b32 	%r725, %r216, 2;
	add.s32 	%r726, %r705, %r725;
	st.shared.u32 	[%r726], %r868;
	shl.b32 	%r727, %r217, 2;
	add.s32 	%r728, %r705, %r727;
	st.shared.u32 	[%r728], %r867;
	shl.b32 	%r729, %r218, 2;
	add.s32 	%r730, %r705, %r729;
	st.shared.u32 	[%r730], %r866;
	shl.b32 	%r731, %r219, 2;
	add.s32 	%r732, %r705, %r731;
	st.shared.u32 	[%r732], %r865;
	shl.b32 	%r733, %r220, 2;
	add.s32 	%r734, %r705, %r733;
	st.shared.u32 	[%r734], %r864;
	shl.b32 	%r735, %r221, 2;
	add.s32 	%r736, %r705, %r735;
	st.shared.u32 	[%r736], %r863;
	shl.b32 	%r737, %r222, 2;
	add.s32 	%r738, %r705, %r737;
	st.shared.u32 	[%r738], %r862;
	shl.b32 	%r739, %r223, 2;
	add.s32 	%r740, %r705, %r739;
	st.shared.u32 	[%r740], %r861;
	shl.b32 	%r741, %r224, 2;
	add.s32 	%r742, %r705, %r741;
	st.shared.u32 	[%r742], %r860;
	bar.sync 	0;
	mad.lo.s32 	%r225, %r2, -72, %r103;
	ld.shared.u32 	%r226, [%r225];
	ld.shared.u32 	%r227, [%r225+1024];
	ld.shared.u32 	%r228, [%r225+2048];
	ld.shared.u32 	%r229, [%r225+3072];
	ld.shared.u32 	%r230, [%r225+4096];
	ld.shared.u32 	%r231, [%r225+5120];
	ld.shared.u32 	%r232, [%r225+6144];
	ld.shared.u32 	%r233, [%r225+7168];
	ld.shared.u32 	%r234, [%r225+8192];
	ld.shared.u32 	%r235, [%r225+9216];
	ld.shared.u32 	%r236, [%r225+10240];
	ld.shared.u32 	%r237, [%r225+11264];
	ld.shared.u32 	%r238, [%r225+12288];
	ld.shared.u32 	%r239, [%r225+13312];
	ld.shared.u32 	%r240, [%r225+14336];
	ld.shared.u32 	%r241, [%r225+15360];
	ld.shared.u32 	%r242, [%r225+16384];
	ld.shared.u32 	%r243, [%r225+17408];
	ld.shared.u32 	%r244, [%r225+18432];
	bar.sync 	0;
	st.shared.u32 	[%r706], %r897;
	st.shared.u32 	[%r708], %r896;
	st.shared.u32 	[%r710], %r895;
	st.shared.u32 	[%r712], %r894;
	st.shared.u32 	[%r714], %r893;
	st.shared.u32 	[%r716], %r892;
	st.shared.u32 	[%r718], %r891;
	st.shared.u32 	[%r720], %r890;
	st.shared.u32 	[%r722], %r889;
	st.shared.u32 	[%r724], %r888;
	st.shared.u32 	[%r726], %r887;
	st.shared.u32 	[%r728], %r886;
	st.shared.u32 	[%r730], %r885;
	st.shared.u32 	[%r732], %r884;
	st.shared.u32 	[%r734], %r883;
	st.shared.u32 	[%r736], %r882;
	st.shared.u32 	[%r738], %r881;
	st.shared.u32 	[%r740], %r880;
	st.shared.u32 	[%r742], %r879;
	bar.sync 	0;
	ld.shared.u32 	%r245, [%r225+1024];
	ld.shared.u32 	%r246, [%r225+2048];
	ld.shared.u32 	%r247, [%r225+3072];
	ld.shared.u32 	%r248, [%r225+4096];
	ld.shared.u32 	%r249, [%r225+5120];
	ld.shared.u32 	%r250, [%r225+6144];
	ld.shared.u32 	%r251, [%r225+7168];
	ld.shared.u32 	%r252, [%r225+8192];
	ld.shared.u32 	%r253, [%r225+9216];
	ld.shared.u32 	%r254, [%r225+10240];
	ld.shared.u32 	%r255, [%r225+11264];
	ld.shared.u32 	%r256, [%r225+12288];
	ld.shared.u32 	%r257, [%r225+13312];
	ld.shared.u32 	%r258, [%r225+14336];
	ld.shared.u32 	%r259, [%r225+15360];
	ld.shared.u32 	%r260, [%r225+16384];
	ld.shared.u32 	%r261, [%r225+17408];
	ld.shared.u32 	%r262, [%r225+18432];
	setp.gt.u64 	%p54, %rd2, %rd15;
	cvta.to.global.u64 	%rd16, %rd6;
	mul.wide.u32 	%rd17, %r2, 4;
	add.s64 	%rd4, %rd16, %rd17;
	cvta.to.global.u64 	%rd18, %rd8;
	add.s64 	%rd5, %rd18, %rd17;
	@%p54 bra 	$L__BB28_83;
	bra.uni 	$L__BB28_84;
$L__BB28_83:
	xor.b32  	%r743, %r226, -2147483648;
	ld.shared.u32 	%r744, [%r225];
	st.global.u32 	[%rd4], %r743;
	st.global.u32 	[%rd5], %r744;
$L__BB28_84:
	add.s32 	%r745, %r2, 256;
	cvt.u64.u32 	%rd19, %r745;
	setp.le.u64 	%p55, %rd2, %rd19;
	@%p55 bra 	$L__BB28_86;
	xor.b32  	%r746, %r227, -2147483648;
	st.global.u32 	[%rd4+1024], %r746;
	st.global.u32 	[%rd5+1024], %r245;
$L__BB28_86:
	add.s32 	%r747, %r2, 512;
	cvt.u64.u32 	%rd20, %r747;
	setp.le.u64 	%p56, %rd2, %rd20;
	@%p56 bra 	$L__BB28_88;
	xor.b32  	%r748, %r228, -2147483648;
	st.global.u32 	[%rd4+2048], %r748;
	st.global.u32 	[%rd5+2048], %r246;
$L__BB28_88:
	add.s32 	%r749, %r2, 768;
	cvt.u64.u32 	%rd21, %r749;
	setp.le.u64 	%p57, %rd2, %rd21;
	@%p57 bra 	$L__BB28_90;
	xor.b32  	%r750, %r229, -2147483648;
	st.global.u32 	[%rd4+3072], %r750;
	st.global.u32 	[%rd5+3072], %r247;
$L__BB28_90:
	or.b32  	%r751, %r2, 1024;
	cvt.u64.u32 	%rd22, %r751;
	setp.le.u64 	%p58, %rd2, %rd22;
	@%p58 bra 	$L__BB28_92;
	xor.b32  	%r752, %r230, -2147483648;
	st.global.u32 	[%rd4+4096], %r752;
	st.global.u32 	[%rd5+4096], %r248;
$L__BB28_92:
	add.s32 	%r753, %r2, 1280;
	cvt.u64.u32 	%rd23, %r753;
	setp.le.u64 	%p59, %rd2, %rd23;
	@%p59 bra 	$L__BB28_94;
	xor.b32  	%r754, %r231, -2147483648;
	st.global.u32 	[%rd4+5120], %r754;
	st.global.u32 	[%rd5+5120], %r249;
$L__BB28_94:
	add.s32 	%r755, %r2, 1536;
	cvt.u64.u32 	%rd24, %r755;
	setp.le.u64 	%p60, %rd2, %rd24;
	@%p60 bra 	$L__BB28_96;
	xor.b32  	%r756, %r232, -2147483648;
	st.global.u32 	[%rd4+6144], %r756;
	st.global.u32 	[%rd5+6144], %r250;
$L__BB28_96:
	add.s32 	%r757, %r2, 1792;
	cvt.u64.u32 	%rd25, %r757;
	setp.le.u64 	%p61, %rd2, %rd25;
	@%p61 bra 	$L__BB28_98;
	xor.b32  	%r758, %r233, -2147483648;
	st.global.u32 	[%rd4+7168], %r758;
	st.global.u32 	[%rd5+7168], %r251;
$L__BB28_98:
	or.b32  	%r759, %r2, 2048;
	cvt.u64.u32 	%rd26, %r759;
	setp.le.u64 	%p62, %rd2, %rd26;
	@%p62 bra 	$L__BB28_100;
	xor.b32  	%r760, %r234, -2147483648;
	st.global.u32 	[%rd4+8192], %r760;
	st.global.u32 	[%rd5+8192], %r252;
$L__BB28_100:
	add.s32 	%r761, %r2, 2304;
	cvt.u64.u32 	%rd27, %r761;
	setp.le.u64 	%p63, %rd2, %rd27;
	@%p63 bra 	$L__BB28_102;
	xor.b32  	%r762, %r235, -2147483648;
	st.global.u32 	[%rd4+9216], %r762;
	st.global.u32 	[%rd5+9216], %r253;
$L__BB28_102:
	add.s32 	%r763, %r2, 2560;
	cvt.u64.u32 	%rd28, %r763;
	setp.le.u64 	%p64, %rd2, %rd28;
	@%p64 bra 	$L__BB28_104;
	xor.b32  	%r764, %r236, -2147483648;
	st.global.u32 	[%rd4+10240], %r764;
	st.global.u32 	[%rd5+10240], %r254;
$L__BB28_104:
	add.s32 	%r765, %r2, 2816;
	cvt.u64.u32 	%rd29, %r765;
	setp.le.u64 	%p65, %rd2, %rd29;
	@%p65 bra 	$L__BB28_106;
	xor.b32  	%r766, %r237, -2147483648;
	st.global.u32 	[%rd4+11264], %r766;
	st.global.u32 	[%rd5+11264], %r255;
$L__BB28_106:
	or.b32  	%r767, %r2, 3072;
	cvt.u64.u32 	%rd30, %r767;
	setp.le.u64 	%p66, %rd2, %rd30;
	@%p66 bra 	$L__BB28_108;
	xor.b32  	%r768, %r238, -2147483648;
	st.global.u32 	[%rd4+12288], %r768;
	st.global.u32 	[%rd5+12288], %r256;
$L__BB28_108:
	add.s32 	%r769, %r2, 3328;
	cvt.u64.u32 	%rd31, %r769;
	setp.le.u64 	%p67, %rd2, %rd31;
	@%p67 bra 	$L__BB28_110;
	xor.b32  	%r770, %r239, -2147483648;
	st.global.u32 	[%rd4+13312], %r770;
	st.global.u32 	[%rd5+13312], %r257;
$L__BB28_110:
	add.s32 	%r771, %r2, 3584;
	cvt.u64.u32 	%rd32, %r771;
	setp.le.u64 	%p68, %rd2, %rd32;
	@%p68 bra 	$L__BB28_112;
	xor.b32  	%r772, %r240, -2147483648;
	st.global.u32 	[%rd4+14336], %r772;
	st.global.u32 	[%rd5+14336], %r258;
$L__BB28_112:
	add.s32 	%r773, %r2, 3840;
	cvt.u64.u32 	%rd33, %r773;
	setp.le.u64 	%p69, %rd2, %rd33;
	@%p69 bra 	$L__BB28_114;
	xor.b32  	%r774, %r241, -2147483648;
	st.global.u32 	[%rd4+15360], %r774;
	st.global.u32 	[%rd5+15360], %r259;
$L__BB28_114:
	or.b32  	%r775, %r2, 4096;
	cvt.u64.u32 	%rd34, %r775;
	setp.le.u64 	%p70, %rd2, %rd34;
	@%p70 bra 	$L__BB28_116;
	xor.b32  	%r776, %r242, -2147483648;
	st.global.u32 	[%rd4+16384], %r776;
	st.global.u32 	[%rd5+16384], %r260;
$L__BB28_116:
	add.s32 	%r777, %r2, 4352;
	cvt.u64.u32 	%rd35, %r777;
	setp.le.u64 	%p71, %rd2, %rd35;
	@%p71 bra 	$L__BB28_118;
	xor.b32  	%r778, %r243, -2147483648;
	st.global.u32 	[%rd4+17408], %r778;
	st.global.u32 	[%rd5+17408], %r261;
$L__BB28_118:
	add.s32 	%r779, %r2, 4608;
	cvt.u64.u32 	%rd36, %r779;
	setp.le.u64 	%p72, %rd2, %rd36;
	@%p72 bra 	$L__BB28_120;
	xor.b32  	%r780, %r244, -2147483648;
	st.global.u32 	[%rd4+18432], %r780;
	st.global.u32 	[%rd5+18432], %r262;
$L__BB28_120:
	ret;
$L__BB28_121:
	shl.b32 	%r781, %r206, 2;
	mov.u32 	%r782, _ZZN3cub18CUB_300001_SM_10006detail10radix_sort31DeviceRadixSortSingleTileKernelINS1_5radix10policy_hubIiiyE10Policy1000ELNS0_9SortOrderE0EiiyNS1_21identity_decomposer_tEEEvPKT1_PSA_PKT2_PSE_T3_iiT4_E12temp_storage;
	add.s32 	%r783, %r782, %r781;
	st.shared.u32 	[%r783], %r878;
	shl.b32 	%r784, %r207, 2;
	add.s32 	%r785, %r782, %r784;
	st.shared.u32 	[%r785], %r877;
	shl.b32 	%r786, %r208, 2;
	add.s32 	%r787, %r782, %r786;
	st.shared.u32 	[%r787], %r876;
	shl.b32 	%r788, %r209, 2;
	add.s32 	%r789, %r782, %r788;
	st.shared.u32 	[%r789], %r875;
	shl.b32 	%r790, %r210, 2;
	add.s32 	%r791, %r782, %r790;
	st.shared.u32 	[%r791], %r874;
	shl.b32 	%r792, %r211, 2;
	add.s32 	%r793, %r782, %r792;
	st.shared.u32 	[%r793], %r873;
	shl.b32 	%r794, %r212, 2;
	add.s32 	%r795, %r782, %r794;
	st.shared.u32 	[%r795], %r872;
	shl.b32 	%r796, %r213, 2;
	add.s32 	%r797, %r782, %r796;
	st.shared.u32 	[%r797], %r871;
	shl.b32 	%r798, %r214, 2;
	add.s32 	%r799, %r782, %r798;
	st.shared.u32 	[%r799], %r870;
	shl.b32 	%r800, %r215, 2;
	add.s32 	%r801, %r782, %r800;
	st.shared.u32 	[%r801], %r869;
	shl.b32 	%r802, %r216, 2;
	add.s32 	%r803, %r782, %r802;
	st.shared.u32 	[%r803], %r868;
	shl.b32 	%r804, %r217, 2;
	add.s32 	%r805, %r782, %r804;
	st.shared.u32 	[%r805], %r867;
	shl.b32 	%r806, %r218, 2;
	add.s32 	%r807, %r782, %r806;
	st.shared.u32 	[%r807], %r866;
	shl.b32 	%r808, %r219, 2;
	add.s32 	%r809, %r782, %r808;
	st.shared.u32 	[%r809], %r865;
	shl.b32 	%r810, %r220, 2;
	add.s32 	%r811, %r782, %r810;
	st.shared.u32 	[%r811], %r864;
	shl.b32 	%r812, %r221, 2;
	add.s32 	%r813, %r782, %r812;
	st.shared.u32 	[%r813], %r863;
	shl.b32 	%r814, %r222, 2;
	add.s32 	%r815, %r782, %r814;
	st.shared.u32 	[%r815], %r862;
	shl.b32 	%r816, %r223, 2;
	add.s32 	%r817, %r782, %r816;
	st.shared.u32 	[%r817], %r861;
	shl.b32 	%r818, %r224, 2;
	add.s32 	%r819, %r782, %r818;
	st.shared.u32 	[%r819], %r860;
	bar.sync 	0;
	ld.shared.u32 	%r878, [%r103];
	ld.shared.u32 	%r877, [%r103+4];
	ld.shared.u32 	%r876, [%r103+8];
	ld.shared.u32 	%r875, [%r103+12];
	ld.shared.u32 	%r874, [%r103+16];
	ld.shared.u32 	%r873, [%r103+20];
	ld.shared.u32 	%r872, [%r103+24];
	ld.shared.u32 	%r871, [%r103+28];
	ld.shared.u32 	%r870, [%r103+32];
	ld.shared.u32 	%r869, [%r103+36];
	ld.shared.u32 	%r868, [%r103+40];
	ld.shared.u32 	%r867, [%r103+44];
	ld.shared.u32 	%r866, [%r103+48];
	ld.shared.u32 	%r865, [%r103+52];
	ld.shared.u32 	%r864, [%r103+56];
	ld.shared.u32 	%r863, [%r103+60];
	ld.shared.u32 	%r862, [%r103+64];
	ld.shared.u32 	%r861, [%r103+68];
	ld.shared.u32 	%r860, [%r103+72];
	bar.sync 	0;
	st.shared.u32 	[%r783], %r897;
	st.shared.u32 	[%r785], %r896;
	st.shared.u32 	[%r787], %r895;
	st.shared.u32 	[%r789], %r894;
	st.shared.u32 	[%r791], %r893;
	st.shared.u32 	[%r793], %r892;
	st.shared.u32 	[%r795], %r891;
	st.shared.u32 	[%r797], %r890;
	st.shared.u32 	[%r799], %r889;
	st.shared.u32 	[%r801], %r888;
	st.shared.u32 	[%r803], %r887;
	st.shared.u32 	[%r805], %r886;
	st.shared.u32 	[%r807], %r885;
	st.shared.u32 	[%r809], %r884;
	st.shared.u32 	[%r811], %r883;
	st.shared.u32 	[%r813], %r882;
	st.shared.u32 	[%r815], %r881;
	st.shared.u32 	[%r817], %r880;
	st.shared.u32 	[%r819], %r879;
	bar.sync 	0;
	ld.shared.u32 	%r897, [%r103];
	ld.shared.u32 	%r896, [%r103+4];
	ld.shared.u32 	%r895, [%r103+8];
	ld.shared.u32 	%r894, [%r103+12];
	ld.shared.u32 	%r893, [%r103+16];
	ld.shared.u32 	%r892, [%r103+20];
	ld.shared.u32 	%r891, [%r103+24];
	ld.shared.u32 	%r890, [%r103+28];
	ld.shared.u32 	%r889, [%r103+32];
	ld.shared.u32 	%r888, [%r103+36];
	ld.shared.u32 	%r887, [%r103+40];
	ld.shared.u32 	%r886, [%r103+44];
	ld.shared.u32 	%r885, [%r103+48];
	ld.shared.u32 	%r884, [%r103+52];
	ld.shared.u32 	%r883, [%r103+56];
	ld.shared.u32 	%r882, [%r103+60];
	ld.shared.u32 	%r881, [%r103+64];
	ld.shared.u32 	%r880, [%r103+68];
	ld.shared.u32 	%r879, [%r103+72];
	bar.sync 	0;
	add.s32 	%r859, %r859, 6;
	add.s32 	%r858, %r858, -6;
	bra.uni 	$L__BB28_77;

}
	// .globl	_ZN3cub18CUB_300001_SM_10006detail10radix_sort30DeviceRadixSortHistogramKernelINS1_5radix10policy_hubIiiyE10Policy1000ELNS0_9SortOrderE0EiyNS1_21identity_decomposer_tEEEvPT2_PKT1_SA_iiT3_
.visible .entry _ZN3cub18CUB_300001_SM_10006detail10radix_sort30DeviceRadixSortHistogramKernelINS1_5radix10policy_hubIiiyE10Policy1000ELNS0_9SortOrderE0EiyNS1_21identity_decomposer_tEEEvPT2_PKT1_SA_iiT3_(
	.param .u64 .ptr .align 1 _ZN3cub18CUB_300001_SM_10006detail10radix_sort30DeviceRadixSortHistogramKernelINS1_5radix10policy_hubIiiyE10Policy1000ELNS0_9SortOrderE0EiyNS1_21identity_decomposer_tEEEvPT2_PKT1_SA_iiT3__param_0,
	.param .u64 .ptr .align 1 _ZN3cub18CUB_300001_SM_10006detail10radix_sort30DeviceRadixSortHistogramKernelINS1_5radix10policy_hubIiiyE10Policy1000ELNS0_9SortOrderE0EiyNS1_21identity_decomposer_tEEEvPT2_PKT1_SA_iiT3__param_1,
	.param .u64 _ZN3cub18CUB_300001_SM_10006detail10radix_sort30DeviceRadixSortHistogramKernelINS1_5radix10policy_hubIiiyE10Policy1000ELNS0_9SortOrderE0EiyNS1_21identity_decomposer_tEEEvPT2_PKT1_SA_iiT3__param_2,
	.param .u32 _ZN3cub18CUB_300001_SM_10006detail10radix_sort30DeviceRadixSortHistogramKernelINS1_5radix10policy_hubIiiyE10Policy1000ELNS0_9SortOrderE0EiyNS1_21identity_decomposer_tEEEvPT2_PKT1_SA_iiT3__param_3,
	.param .u32 _ZN3cub18CUB_300001_SM_10006detail10radix_sort30DeviceRadixSortHistogramKernelINS1_5radix10policy_hubIiiyE10Policy1000ELNS0_9SortOrderE0EiyNS1_21identity_decomposer_tEEEvPT2_PKT1_SA_iiT3__param_4,
	.param .align 1 .b8 _ZN3cub18CUB_300001_SM_10006detail10radix_sort30DeviceRadixSortHistogramKernelINS1_5radix10policy_hubIiiyE10Policy1000ELNS0_9SortOrderE0EiyNS1_21identity_decomposer_tEEEvPT2_PKT1_SA_iiT3__param_5[1]
)
.maxntid 128
{
	.reg .pred 	%p<91>;
	.reg .b32 	%r<486>;
	.reg .b64 	%rd<137>;
	// demoted variable
	.shared .align 4 .b8 _ZZN3cub18CUB_300001_SM_10006detail10radix_sort30DeviceRadixSortHistogramKernelINS1_5radix10policy_hubIiiyE10Policy1000ELNS0_9SortOrderE0EiyNS1_21identity_decomposer_tEEEvPT2_PKT1_SA_iiT3_E12temp_storage[4096];
	ld.param.u64 	%rd18, [_ZN3cub18CUB_300001_SM_10006detail10radix_sort30DeviceRadixSortHistogramKernelINS1_5radix10policy_hubIiiyE10Policy1000ELNS0_9SortOrderE0EiyNS1_21identity_decomposer_tEEEvPT2_PKT1_SA_iiT3__param_0];
	ld.param.u64 	%rd19, [_ZN3cub18CUB_300001_SM_10006detail10radix_sort30DeviceRadixSortHistogramKernelINS1_5radix10policy_hubIiiyE10Policy1000ELNS0_9SortOrderE0EiyNS1_21identity_decomposer_tEEEvPT2_PKT1_SA_iiT3__param_1];
	ld.param.u64 	%rd17, [_ZN3cub18CUB_300001_SM_10006detail10radix_sort30DeviceRadixSortHistogramKernelINS1_5radix10policy_hubIiiyE10Policy1000ELNS0_9SortOrderE0EiyNS1_21identity_decomposer_tEEEvPT2_PKT1_SA_iiT3__param_2];
	ld.param.u32 	%r174, [_ZN3cub18CUB_300001_SM_10006detail10radix_sort30DeviceRadixSortHistogramKernelINS1_5radix10policy_hubIiiyE10Policy1000ELNS0_9SortOrderE0EiyNS1_21identity_decomposer_tEEEvPT2_PKT1_SA_iiT3__param_3];
	ld.param.u32 	%r175, [_ZN3cub18CUB_300001_SM_10006detail10radix_sort30DeviceRadixSortHistogramKernelINS1_5radix10policy_hubIiiyE10Policy1000ELNS0_9SortOrderE0EiyNS1_21identity_decomposer_tEEEvPT2_PKT1_SA_iiT3__param_4];
	cvta.to.global.u64 	%rd1, %rd19;
	cvta.to.global.u64 	%rd2, %rd18;
	setp.eq.s64 	%p2, %rd17, 0;
	@%p2 bra 	$L__BB29_153;
	sub.s32 	%r176, %r175, %r174;
	add.s32 	%r177, %r176, 7;
	shr.s32 	%r178, %r177, 31;
	shr.u32 	%r179, %r178, 29;
	add.s32 	%r180, %r177, %r179;
	shr.s32 	%r181, %r180, 3;
	mov.u32 	%r182, %tid.x;
	setp.gt.u32 	%p3, %r182, 255;
	setp.lt.s32 	%p4, %r177, 8;
	mov.u32 	%r183, %ctaid.x;
	shl.b32 	%r184, %r183, 11;
	cvt.u64.u32 	%rd3, %r184;
	mov.u32 	%r185, %nctaid.x;
	shl.b32 	%r186, %r185, 11;
	cvt.u64.u32 	%rd4, %r186;
	add.s32 	%r1, %r181, -1;
	and.b32  	%r2, %r181, 15;
	and.b32  	%r3, %r181, 7;
	add.s32 	%r4, %r3, -1;
	and.b32  	%r5, %r181, 3;
	or.pred  	%p1, %p3, %p4;
	shl.b32 	%r187, %r182, 2;
	mov.u32 	%r188, _ZZN3cub18CUB_300001_SM_10006detail10radix_sort30DeviceRadixSortHistogramKernelINS1_5radix10policy_hubIiiyE10Policy1000ELNS0_9SortOrderE0EiyNS1_21identity_decomposer_tEEEvPT2_PKT1_SA_iiT3_E12temp_storage;
	add.s32 	%r6, %r188, %r187;
	and.b32  	%r7, %r181, 268435440;
	cvt.u64.u32 	%rd5, %r182;
	add.s32 	%r8, %r182, 128;
	add.s32 	%r9, %r182, 256;
	add.s32 	%r10, %r182, 384;
	add.s32 	%r11, %r182, 512;
	add.s32 	%r12, %r182, 640;
	add.s32 	%r13, %r182, 768;
	or.b32  	%r14, %r182, 1024;
	add.s32 	%r15, %r182, 1920;
	and.b32  	%r16, %r181, 268435448;
	and.b32  	%r17, %r181, 1;
	neg.s32 	%r18, %r7;
	add.s32 	%r19, %r6, 8192;
	add.s64 	%rd21, %rd17, -1;
	shr.u64 	%rd22, %rd21, 30;
	add.s64 	%rd23, %rd22, 1;
	min.u64 	%rd6, %rd23, %rd17;
	mov.b64 	%rd135, 0;
$L__BB29_2:
	@%p1 bra 	$L__BB29_30;
	setp.lt.u32 	%p5, %r1, 15;
	mov.b32 	%r439, 0;
	@%p5 bra 	$L__BB29_6;
	mov.u32 	%r436, %r19;
	mov.u32 	%r437, %r18;
$L__BB29_5:
	.pragma "nounroll";
	mov.b32 	%r190, 0;
	st.shared.u32 	[%r436+-8192], %r190;
	st.shared.u32 	[%r436+-7168], %r190;
	st.shared.u32 	[%r436+-6144], %r190;
	st.shared.u32 	[%r436+-5120], %r190;
	st.shared.u32 	[%r436+-4096], %r190;
	st.shared.u32 	[%r436+-3072], %r190;
	st.shared.u32 	[%r436+-2048], %r190;
	st.shared.u32 	[%r436+-1024], %r190;
	st.shared.u32 	[%r436], %r190;
	st.shared.u32 	[%r436+1024], %r190;
	st.shared.u32 	[%r436+2048], %r190;
	st.shared.u32 	[%r436+3072], %r190;
	st.shared.u32 	[%r436+4096], %r190;
	st.shared.u32 	[%r436+5120], %r190;
	st.shared.u32 	[%r436+6144], %r190;
	st.shared.u32 	[%r436+7168], %r190;
	add.s32 	%r437, %r437, 16;
	add.s32 	%r436, %r436, 16384;
	setp.ne.s32 	%p6, %r437, 0;
	mov.u32 	%r439, %r7;
	@%p6 bra 	$L__BB29_5;
$L__BB29_6:
	add.s32 	%r25, %r2, -1;
	setp.eq.s32 	%p7, %r2, 0;
	@%p7 bra 	$L__BB29_16;
	setp.lt.u32 	%p8, %r25, 7;
	@%p8 bra 	$L__BB29_9;
	shl.b32 	%r191, %r439, 10;
	add.s32 	%r192, %r6, %r191;
	mov.b32 	%r193, 0;
	st.shared.u32 	[%r192], %r193;
	st.shared.u32 	[%r192+1024], %r193;
	st.shared.u32 	[%r192+2048], %r193;
	st.shared.u32 	[%r192+3072], %r193;
	st.shared.u32 	[%r192+4096], %r193;
	st.shared.u32 	[%r192+5120], %r193;
	st.shared.u32 	[%r192+6144], %r193;
	st.shared.u32 	[%r192+7168], %r193;
	add.s32 	%r439, %r439, 8;
$L__BB29_9:
	setp.eq.s32 	%p9, %r3, 0;
	@%p9 bra 	$L__BB29_16;
	setp.lt.u32 	%p10, %r4, 3;
	@%p10 bra 	$L__BB29_12;
	shl.b32 	%r194, %r439, 10;
	add.s32 	%r195, %r6, %r194;
	mov.b32 	%r196, 0;
	st.shared.u32 	[%r195], %r196;
	st.shared.u32 	[%r195+1024], %r196;
	st.shared.u32 	[%r195+2048], %r196;
	st.shared.u32 	[%r195+3072], %r196;
	add.s32 	%r439, %r439, 4;
$L__BB29_12:
	setp.eq.s32 	%p11, %r5, 0;
	@%p11 bra 	$L__BB29_16;
	setp.eq.s32 	%p12, %r5, 1;
	shl.b32 	%r197, %r439, 10;
	add.s32 	%r30, %r6, %r197;
	mov.b32 	%r198, 0;
	st.shared.u32 	[%r30], %r198;
	@%p12 bra 	$L__BB29_16;
	setp.eq.s32 	%p13, %r5, 2;
	mov.b32 	%r199, 0;
	st.shared.u32 	[%r30+1024], %r199;
	@%p13 bra 	$L__BB29_16;
	mov.b32 	%r200, 0;
	st.shared.u32 	[%r30+2048], %r200;
$L__BB29_16:
	cvt.u32.u64 	%r201, %rd5;
	setp.gt.u32 	%p14, %r201, 127;
	@%p14 bra 	$L__BB29_30;
	setp.lt.u32 	%p15, %r1, 15;
	mov.b32 	%r443, 0;
	@%p15 bra 	$L__BB29_20;
	mov.b32 	%r441, 0;
$L__BB29_19:
	.pragma "nounroll";
	shl.b32 	%r204, %r441, 10;
	add.s32 	%r205, %r6, %r204;
	mov.b32 	%r206, 0;
	st.shared.u32 	[%r205+512], %r206;
	st.shared.u32 	[%r205+1536], %r206;
	st.shared.u32 	[%r205+2560], %r206;
	st.shared.u32 	[%r205+3584], %r206;
	st.shared.u32 	[%r205+4608], %r206;
	st.shared.u32 	[%r205+5632], %r206;
	st.shared.u32 	[%r205+6656], %r206;
	st.shared.u32 	[%r205+7680], %r206;
	st.shared.u32 	[%r205+8704], %r206;
	st.shared.u32 	[%r205+9728], %r206;
	st.shared.u32 	[%r205+10752], %r206;
	st.shared.u32 	[%r205+11776], %r206;
	st.shared.u32 	[%r205+12800], %r206;
	st.shared.u32 	[%r205+13824], %r206;
	st.shared.u32 	[%r205+14848], %r206;
	st.shared.u32 	[%r205+15872], %r206;
	add.s32 	%r441, %r441, 16;
	setp.ne.s32 	%p16, %r441, %r7;
	mov.u32 	%r443, %r7;
	@%p16 bra 	$L__BB29_19;
$L__BB29_20:
	setp.eq.s32 	%p17, %r2, 0;
	@%p17 bra 	$L__BB29_30;
	setp.lt.u32 	%p18, %r25, 7;
	@%p18 bra 	$L__BB29_23;
	shl.b32 	%r207, %r443, 10;
	add.s32 	%r208, %r6, %r207;
	mov.b32 	%r209, 0;
	st.shared.u32 	[%r208+512], %r209;
	st.shared.u32 	[%r208+1536], %r209;
	st.shared.u32 	[%r208+2560], %r209;
	st.shared.u32 	[%r208+3584], %r209;
	st.shared.u32 	[%r208+4608], %r209;
	st.shared.u32 	[%r208+5632], %r209;
	st.shared.u32 	[%r208+6656], %r209;
	st.shared.u32 	[%r208+7680], %r209;
	add.s32 	%r443, %r443, 8;
$L__BB29_23:
	setp.eq.s32 	%p19, %r3, 0;
	@%p19 bra 	$L__BB29_30;
	setp.lt.u32 	%p20, %r4, 3;
	@%p20 bra 	$L__BB29_26;
	shl.b32 	%r210, %r443, 10;
	add.s32 	%r211, %r6, %r210;
	mov.b32 	%r212, 0;
	st.shared.u32 	[%r211+512], %r212;
	st.shared.u32 	[%r211+1536], %r212;
	st.shared.u32 	[%r211+2560], %r212;
	st.shared.u32 	[%r211+3584], %r212;
	add.s32 	%r443, %r443, 4;
$L__BB29_26:
	setp.eq.s32 	%p21, %r5, 0;
	@%p21 bra 	$L__BB29_30;
	setp.eq.s32 	%p22, %r5, 1;
	shl.b32 	%r213, %r443, 10;
	add.s32 	%r38, %r6, %r213;
	mov.b32 	%r214, 0;
	st.shared.u32 	[%r38+512], %r214;
	@%p22 bra 	$L__BB29_30;
	setp.eq.s32 	%p23, %r5, 2;
	mov.b32 	%r215, 0;
	st.shared.u32 	[%r38+1536], %r215;
	@%p23 bra 	$L__BB29_30;
	mov.b32 	%r216, 0;
	st.shared.u32 	[%r38+2560], %r216;
$L__BB29_30:
	bar.sync 	0;
	bar.sync 	0;
	shl.b64 	%rd8, %rd135, 30;
	sub.s64 	%rd24, %rd17, %rd8;
	min.u64 	%rd9, %rd24, 1073741824;
	setp.le.u64 	%p24, %rd9, %rd3;
	@%p24 bra 	$L__BB29_70;
	mov.u64 	%rd136, %rd3;
$L__BB29_32:
	add.s64 	%rd11, %rd136, %rd8;
	sub.s64 	%rd12, %rd17, %rd11;
	setp.lt.u64 	%p25, %rd12, 2048;
	@%p25 bra 	$L__BB29_34;
	add.s64 	%rd27, %rd11, %rd5;
	shl.b64 	%rd28, %rd27, 2;
	add.s64 	%rd29, %rd1, %rd28;
	ld.global.u32 	%r475, [%rd29];
	ld.global.u32 	%r474, [%rd29+512];
	ld.global.u32 	%r473, [%rd29+1024];
	ld.global.u32 	%r472, [%rd29+1536];
	ld.global.u32 	%r471, [%rd29+2048];
	ld.global.u32 	%r470, [%rd29+2560];
	ld.global.u32 	%r469, [%rd29+3072];
	ld.global.u32 	%r468, [%rd29+3584];
	ld.global.u32 	%r467, [%rd29+4096];
	ld.global.u32 	%r466, [%rd29+4608];
	ld.global.u32 	%r465, [%rd29+5120];
	ld.global.u32 	%r464, [%rd29+5632];
	ld.global.u32 	%r463, [%rd29+6144];
	ld.global.u32 	%r462, [%rd29+6656];
	ld.global.u32 	%r461, [%rd29+7168];
	ld.global.u32 	%r460, [%rd29+7680];
	bra.uni 	$L__BB29_66;
$L__BB29_34:
	cvt.u32.u64 	%r218, %rd5;
	cvt.u32.u64 	%r55, %rd12;
	setp.ge.s32 	%p26, %r218, %r55;
	add.s64 	%rd25, %rd11, %rd5;
	shl.b64 	%rd26, %rd25, 2;
	add.s64 	%rd13, %rd1, %rd26;
	mov.b32 	%r475, 2147483647;
	@%p26 bra 	$L__BB29_36;
	ld.global.u32 	%r475, [%rd13];
$L__BB29_36:
	setp.ge.s32 	%p27, %r8, %r55;
	mov.b32 	%r474, 2147483647;
	@%p27 bra 	$L__BB29_38;
	ld.global.u32 	%r474, [%rd13+512];
$L__BB29_38:
	setp.ge.s32 	%p28, %r9, %r55;
	mov.b32 	%r473, 2147483647;
	@%p28 bra 	$L__BB29_40;
	ld.global.u32 	%r473, [%rd13+1024];
$L__BB29_40:
	setp.ge.s32 	%p29, %r10, %r55;
	mov.b32 	%r472, 2147483647;
	@%p29 bra 	$L__BB29_42;
	ld.global.u32 	%r472, [%rd13+1536];
$L__BB29_42:
	setp.ge.s32 	%p30, %r11, %r55;
	mov.b32 	%r471, 2147483647;
	@%p30 bra 	$L__BB29_44;
	ld.global.u32 	%r471, [%rd13+2048];
$L__BB29_44:
	setp.ge.s32 	%p31, %r12, %r55;
	mov.b32 	%r470, 2147483647;
	@%p31 bra 	$L__BB29_46;
	ld.global.u32 	%r470, [%rd13+2560];
$L__BB29_46:
	setp.ge.s32 	%p32, %r13, %r55;
	mov.b32 	%r469, 2147483647;
	@%p32 bra 	$L__BB29_48;
	ld.global.u32 	%r469, [%rd13+3072];
$L__BB29_48:
	mov.u32 	%r226, %tid.x;
	add.s32 	%r227, %r226, 896;
	setp.ge.s32 	%p33, %r227, %r55;
	mov.b32 	%r468, 2147483647;
	@%p33 bra 	$L__BB29_50;
	ld.global.u32 	%r468, [%rd13+3584];
$L__BB29_50:
	setp.ge.s32 	%p34, %r14, %r55;
	mov.b32 	%r467, 2147483647;
	@%p34 bra 	$L__BB29_52;
	ld.global.u32 	%r467, [%rd13+4096];
$L__BB29_52:
	add.s32 	%r231, %r226, 1152;
	setp.ge.s32 	%p35, %r231, %r55;
	mov.b32 	%r466, 2147483647;
	@%p35 bra 	$L__BB29_54;
	ld.global.u32 	%r466, [%rd13+4608];
$L__BB29_54:
	add.s32 	%r234, %r226, 1280;
	setp.ge.s32 	%p36, %r234, %r55;
	mov.b32 	%r465, 2147483647;
	@%p36 bra 	$L__BB29_56;
	ld.global.u32 	%r465, [%rd13+5120];
$L__BB29_56:
	add.s32 	%r237, %r226, 1408;
	setp.ge.s32 	%p37, %r237, %r55;
	mov.b32 	%r464, 2147483647;
	@%p37 bra 	$L__BB29_58;
	ld.global.u32 	%r464, [%rd13+5632];
$L__BB29_58:
	add.s32 	%r240, %r226, 1536;
	setp.ge.s32 	%p38, %r240, %r55;
	mov.b32 	%r463, 2147483647;
	@%p38 bra 	$L__BB29_60;
	ld.global.u32 	%r463, [%rd13+6144];
$L__BB29_60:
	add.s32 	%r243, %r226, 1664;
	setp.ge.s32 	%p39, %r243, %r55;
	mov.b32 	%r462, 2147483647;
	@%p39 bra 	$L__BB29_62;
	ld.global.u32 	%r462, [%rd13+6656];
$L__BB29_62:
	add.s32 	%r246, %r226, 1792;
	setp.ge.s32 	%p40, %r246, %r55;
	mov.b32 	%r461, 2147483647;
	@%p40 bra 	$L__BB29_64;
	ld.global.u32 	%r461, [%rd13+7168];
$L__BB29_64:
	setp.ge.s32 	%p41, %r15, %r55;
	mov.b32 	%r460, 2147483647;
	@%p41 bra 	$L__BB29_66;
	ld.global.u32 	%r460, [%rd13+7680];
$L__BB29_66:
	setp.le.s32 	%p42, %r175, %r174;
	@%p42 bra 	$L__BB29_69;
	xor.b32  	%r103, %r460, -2147483648;
	xor.b32  	%r104, %r461, -2147483648;
	xor.b32  	%r105, %r462, -2147483648;
	xor.b32  	%r106, %r463, -2147483648;
	xor.b32  	%r107, %r464, -2147483648;
	xor.b32  	%r108, %r465, -2147483648;
	xor.b32  	%r109, %r466, -2147483648;
	xor.b32  	%r110, %r467, -2147483648;
	xor.b32  	%r111, %r468, -2147483648;
	xor.b32  	%r112, %r469, -2147483648;
	xor.b32  	%r113, %r470, -2147483648;
	xor.b32  	%r114, %r471, -2147483648;
	xor.b32  	%r115, %r472, -2147483648;
	xor.b32  	%r116, %r473, -2147483648;
	xor.b32  	%r117, %r474, -2147483648;
	xor.b32  	%r118, %r475, -2147483648;
	mov.b32 	%r476, 0;
	mov.u32 	%r477, %r174;
$L__BB29_68:
	sub.s32 	%r249, %r175, %r477;
	shl.b32 	%r250, %r476, 10;
	mov.u32 	%r251, _ZZN3cub18CUB_300001_SM_10006detail10radix_sort30DeviceRadixSortHistogramKernelINS1_5radix10policy_hubIiiyE10Policy1000ELNS0_9SortOrderE0EiyNS1_21identity_decomposer_tEEEvPT2_PKT1_SA_iiT3_E12temp_storage;
	add.s32 	%r252, %r251, %r250;
	min.s32 	%r253, %r249, 8;
	mov.b32 	%r254, -1;
	shl.b32 	%r255, %r254, %r253;
	not.b32 	%r256, %r255;
	shr.u32 	%r257, %r118, %r477;
	and.b32  	%r258, %r257, %r256;
	shl.b32 	%r259, %r258, 2;
	add.s32 	%r260, %r252, %r259;
	atom.shared.add.u32 	%r261, [%r260], 1;
	shr.u32 	%r262, %r117, %r477;
	and.b32  	%r263, %r262, %r256;
	shl.b32 	%r264, %r263, 2;
	add.s32 	%r265, %r252, %r264;
	atom.shared.add.u32 	%r266, [%r265], 1;
	shr.u32 	%r267, %r116, %r477;
	and.b32  	%r268, %r267, %r256;
	shl.b32 	%r269, %r268, 2;
	add.s32 	%r270, %r252, %r269;
	atom.shared.add.u32 	%r271, [%r270], 1;
	shr.u32 	%r272, %r115, %r477;
	and.b32  	%r273, %r272, %r256;
	shl.b32 	%r274, %r273, 2;
	add.s32 	%r275, %r252, %r274;
	atom.shared.add.u32 	%r276, [%r275], 1;
	shr.u32 	%r277, %r114, %r477;
	and.b32  	%r278, %r277, %r256;
	shl.b32 	%r279, %r278, 2;
	add.s32 	%r280, %r252, %r279;
	atom.shared.add.u32 	%r281, [%r280], 1;
	shr.u32 	%r282, %r113, %r477;
	and.b32  	%r283, %r282, %r256;
	shl.b32 	%r284, %r283, 2;
	add.s32 	%r285, %r252, %r284;
	atom.shared.add.u32 	%r286, [%r285], 1;
	shr.u32 	%r287, %r112, %r477;
	and.b32  	%r288, %r287, %r256;
	shl.b32 	%r289, %r288, 2;
	add.s32 	%r290, %r252, %r289;
	atom.shared.add.u32 	%r291, [%r290], 1;
	shr.u32 	%r292, %r111, %r477;
	and.b32  	%r293, %r292, %r256;
	shl.b32 	%r294, %r293, 2;
	add.s32 	%r295, %r252, %r294;
	atom.shared.add.u32 	%r296, [%r295], 1;
	shr.u32 	%r297, %r110, %r477;
	and.b32  	%r298, %r297, %r256;
	shl.b32 	%r299, %r298, 2;
	add.s32 	%r300, %r252, %r299;
	atom.shared.add.u32 	%r301, [%r300], 1;
	shr.u32 	%r302, %r109, %r477;
	and.b32  	%r303, %r302, %r256;
	shl.b32 	%r304, %r303, 2;
	add.s32 	%r305, %r252, %r304;
	atom.shared.add.u32 	%r306, [%r305], 1;
	shr.u32 	%r307, %r108, %r477;
	and.b32  	%r308, %r307, %r256;
	shl.b32 	%r309, %r308, 2;
	add.s32 	%r310, %r252, %r309;
	atom.shared.add.u32 	%r311, [%r310], 1;
	shr.u32 	%r312, %r107, %r477;
	and.b32  	%r313, %r312, %r256;
	shl.b32 	%r314, %r313, 2;
	add.s32 	%r315, %r252, %r314;
	atom.shared.add.u32 	%r316, [%r315], 1;
	shr.u32 	%r317, %r106, %r477;
	and.b32  	%r318, %r317, %r256;
	shl.b32 	%r319, %r318, 2;
	add.s32 	%r320, %r252, %r319;
	atom.shared.add.u32 	%r321, [%r320], 1;
	shr.u32 	%r322, %r105, %r477;
	and.b32  	%r323, %r322, %r256;
	shl.b32 	%r324, %r323, 2;
	add.s32 	%r325, %r252, %r324;
	atom.shared.add.u32 	%r326, [%r325], 1;
	shr.u32 	%r327, %r104, %r477;
	and.b32  	%r328, %r327, %r256;
	shl.b32 	%r329, %r328, 2;
	add.s32 	%r330, %r252, %r329;
	atom.shared.add.u32 	%r331, [%r330], 1;
	shr.u32 	%r332, %r103, %r477;
	and.b32  	%r333, %r332, %r256;
	shl.b32 	%r334, %r333, 2;
	add.s32 	%r335, %r252, %r334;
	atom.shared.add.u32 	%r336, [%r335], 1;
	add.s32 	%r477, %r477, 8;
	add.s32 	%r476, %r476, 1;
	setp.lt.s32 	%p43, %r477, %r175;
	@%p43 bra 	$L__BB29_68;
$L__BB29_69:
	add.s64 	%rd136, %rd136, %rd4;
	setp.lt.u64 	%p44, %rd136, %rd9;
	@%p44 bra 	$L__BB29_32;
$L__BB29_70:
	bar.sync 	0;
	@%p1 bra 	$L__BB29_152;
	setp.lt.u32 	%p45, %r1, 7;
	mov.b32 	%r480, 0;
	@%p45 bra 	$L__BB29_90;
	mov.b32 	%r478, 0;
$L__BB29_73:
	.pragma "nounroll";
	shl.b32 	%r339, %r478, 10;
	add.s32 	%r124, %r6, %r339;
	ld.shared.u32 	%r125, [%r124];
	setp.eq.s32 	%p46, %r125, 0;
	@%p46 bra 	$L__BB29_75;
	cvt.u32.u64 	%r340, %rd5;
	shl.b32 	%r341, %r478, 8;
	add.s32 	%r342, %r341, %r340;
	mul.wide.u32 	%rd30, %r342, 8;
	add.s64 	%rd31, %rd2, %rd30;
	cvt.u64.u32 	%rd32, %r125;
	atom.global.add.u64 	%rd33, [%rd31], %rd32;
$L__BB29_75:
	ld.shared.u32 	%r126, [%r124+1024];
	setp.eq.s32 	%p47, %r126, 0;
	@%p47 bra 	$L__BB29_77;
	cvt.u32.u64 	%r343, %rd5;
	shl.b32 	%r344, %r478, 8;
	add.s32 	%r345, %r344, %r343;
	add.s32 	%r346, %r345, 256;
	mul.wide.u32 	%rd34, %r346, 8;
	add.s64 	%rd35, %rd2, %rd34;
	cvt.u64.u32 	%rd36, %r126;
	atom.global.add.u64 	%rd37, [%rd35], %rd36;
$L__BB29_77:
	ld.shared.u32 	%r127, [%r124+2048];
	setp.eq.s32 	%p48, %r127, 0;
	@%p48 bra 	$L__BB29_79;
	cvt.u32.u64 	%r347, %rd5;
	shl.b32 	%r348, %r478, 8;
	add.s32 	%r349, %r348, %r347;
	add.s32 	%r350, %r349, 512;
	mul.wide.u32 	%rd38, %r350, 8;
	add.s64 	%rd39, %rd2, %rd38;
	cvt.u64.u32 	%rd40, %r127;
	atom.global.add.u64 	%rd41, [%rd39], %rd40;
$L__BB29_79:
	ld.shared.u32 	%r128, [%r124+3072];
	setp.eq.s32 	%p49, %r128, 0;
	@%p49 bra 	$L__BB29_81;
	cvt.u32.u64 	%r351, %rd5;
	shl.b32 	%r352, %r478, 8;
	add.s32 	%r353, %r352, %r351;
	add.s32 	%r354, %r353, 768;
	mul.wide.u32 	%rd42, %r354, 8;
	add.s64 	%rd43, %rd2, %rd42;
	cvt.u64.u32 	%rd44, %r128;
	atom.global.add.u64 	%rd45, [%rd43], %rd44;
$L__BB29_81:
	ld.shared.u32 	%r129, [%r124+4096];
	setp.eq.s32 	%p50, %r129, 0;
	@%p50 bra 	$L__BB29_83;
	cvt.u32.u64 	%r355, %rd5;
	shl.b32 	%r356, %r478, 8;
	add.s32 	%r357, %r356, %r355;
	add.s32 	%r358, %r357, 1024;
	mul.wide.u32 	%rd46, %r358, 8;
	add.s64 	%rd47, %rd2, %rd46;
	cvt.u64.u32 	%rd48, %r129;
	atom.global.add.u64 	%rd49, [%rd47], %rd48;
$L__BB29_83:
	ld.shared.u32 	%r130, [%r124+5120];
	setp.eq.s32 	%p51, %r130, 0;
	@%p51 bra 	$L__BB29_85;
	cvt.u32.u64 	%r359, %rd5;
	shl.b32 	%r360, %r478, 8;
	add.s32 	%r361, %r360, %r359;
	add.s32 	%r362, %r361, 1280;
	mul.wide.u32 	%rd50, %r362, 8;
	add.s64 	%rd51, %rd2, %rd50;
	cvt.u64.u32 	%rd52, %r130;
	atom.global.add.u64 	%rd53, [%rd51], %rd52;
$L__BB29_85:
	ld.shared.u32 	%r131, [%r124+6144];
	setp.eq.s32 	%p52, %r131, 0;
	@%p52 bra 	$L__BB29_87;
	cvt.u32.u64 	%r363, %rd5;
	shl.b32 	%r364, %r478, 8;
	add.s32 	%r365, %r364, %r363;
	add.s32 	%r366, %r365, 1536;
	mul.wide.u32 	%rd54, %r366, 8;
	add.s64 	%rd55, %rd2, %rd54;
	cvt.u64.u32 	%rd56, %r131;
	atom.global.add.u64 	%rd57, [%rd55], %rd56;
$L__BB29_87:
	ld.shared.u32 	%r132, [%r124+7168];
	setp.eq.s32 	%p53, %r132, 0;
	@%p53 bra 	$L__BB29_89;
	cvt.u32.u64 	%r367, %rd5;
	shl.b32 	%r368, %r478, 8;
	add.s32 	%r369, %r368, %r367;
	add.s32 	%r370, %r369, 1792;
	mul.wide.u32 	%rd58, %r370, 8;
	add.s64 	%rd59, %rd2, %rd58;
	cvt.u64.u32 	%rd60, %r132;
	atom.global.add.u64 	%rd61, [%rd59], %rd60;
$L__BB29_89:
	add.s32 	%r478, %r478, 8;
	setp.ne.s32 	%p54, %r478, %r16;
	mov.u32 	%r480, %r16;
	@%p54 bra 	$L__BB29_73;
$L__BB29_90:
	add.s32 	%r135, %r5, -1;
	setp.eq.s32 	%p55, %r3, 0;
	@%p55 bra 	$L__BB29_111;
	setp.lt.u32 	%p56, %r4, 3;
	@%p56 bra 	$L__BB29_101;
	shl.b32 	%r371, %r480, 10;
	add.s32 	%r136, %r6, %r371;
	ld.shared.u32 	%r137, [%r136];
	setp.eq.s32 	%p57, %r137, 0;
	@%p57 bra 	$L__BB29_94;
	cvt.u32.u64 	%r372, %rd5;
	shl.b32 	%r373, %r480, 8;
	add.s32 	%r374, %r373, %r372;
	mul.wide.u32 	%rd62, %r374, 8;
	add.s64 	%rd63, %rd2, %rd62;
	cvt.u64.u32 	%rd64, %r137;
	atom.global.add.u64 	%rd65, [%rd63], %rd64;
$L__BB29_94:
	ld.shared.u32 	%r138, [%r136+1024];
	setp.eq.s32 	%p58, %r138, 0;
	@%p58 bra 	$L__BB29_96;
	cvt.u32.u64 	%r375, %rd5;
	shl.b32 	%r376, %r480, 8;
	add.s32 	%r377, %r376, %r375;
	add.s32 	%r378, %r377, 256;
	mul.wide.u32 	%rd66, %r378, 8;
	add.s64 	%rd67, %rd2, %rd66;
	cvt.u64.u32 	%rd68, %r138;
	atom.global.add.u64 	%rd69, [%rd67], %rd68;
$L__BB29_96:
	ld.shared.u32 	%r139, [%r136+2048];
	setp.eq.s32 	%p59, %r139, 0;
	@%p59 bra 	$L__BB29_98;
	cvt.u32.u64 	%r379, %rd5;
	shl.b32 	%r380, %r480, 8;
	add.s32 	%r381, %r380, %r379;
	add.s32 	%r382, %r381, 512;
	mul.wide.u32 	%rd70, %r382, 8;
	add.s64 	%rd71, %rd2, %rd70;
	cvt.u64.u32 	%rd72, %r139;
	atom.global.add.u64 	%rd73, [%rd71], %rd72;
$L__BB29_98:
	ld.shared.u32 	%r140, [%r136+3072];
	setp.eq.s32 	%p60, %r140, 0;
	@%p60 bra 	$L__BB29_100;
	cvt.u32.u64 	%r383, %rd5;
	shl.b32 	%r384, %r480, 8;
	add.s32 	%r385, %r384, %r383;
	add.s32 	%r386, %r385, 768;
	mul.wide.u32 	%rd74, %r386, 8;
	add.s64 	%rd75, %rd2, %rd74;
	cvt.u64.u32 	%rd76, %r140;
	atom.global.add.u64 	%rd77, [%rd75], %rd76;
$L__BB29_100:
	add.s32 	%r480, %r480, 4;
$L__BB29_101:
	setp.eq.s32 	%p61, %r5, 0;
	@%p61 bra 	$L__BB29_111;
	setp.eq.s32 	%p62, %r135, 0;
	@%p62 bra 	$L__BB29_108;
	shl.b32 	%r387, %r480, 10;
	add.s32 	%r143, %r6, %r387;
	ld.shared.u32 	%r144, [%r143];
	setp.eq.s32 	%p63, %r144, 0;
	@%p63 bra 	$L__BB29_105;
	cvt.u32.u64 	%r388, %rd5;
	shl.b32 	%r389, %r480, 8;
	add.s32 	%r390, %r389, %r388;
	mul.wide.u32 	%rd78, %r390, 8;
	add.s64 	%rd79, %rd2, %rd78;
	cvt.u64.u32 	%rd80, %r144;
	atom.global.add.u64 	%rd81, [%rd79], %rd80;
$L__BB29_105:
	ld.shared.u32 	%r145, [%r143+1024];
	setp.eq.s32 	%p64, %r145, 0;
	@%p64 bra 	$L__BB29_107;
	cvt.u32.u64 	%r391, %rd5;
	shl.b32 	%r392, %r480, 8;
	add.s32 	%r393, %r392, %r391;
	add.s32 	%r394, %r393, 256;
	mul.wide.u32 	%rd82, %r394, 8;
	add.s64 	%rd83, %rd2, %rd82;
	cvt.u64.u32 	%rd84, %r145;
	atom.global.add.u64 	%rd85, [%rd83], %rd84;
$L__BB29_107:
	add.s32 	%r480, %r480, 2;
$L__BB29_108:
	setp.eq.s32 	%p65, %r17, 0;
	@%p65 bra 	$L__BB29_111;
	shl.b32 	%r395, %r480, 10;
	add.s32 	%r396, %r6, %r395;
	ld.shared.u32 	%r148, [%r396];
	setp.eq.s32 	%p66, %r148, 0;
	@%p66 bra 	$L__BB29_111;
	cvt.u32.u64 	%r397, %rd5;
	shl.b32 	%r398, %r480, 8;
	add.s32 	%r399, %r398, %r397;
	mul.wide.u32 	%rd86, %r399, 8;
	add.s64 	%rd87, %rd2, %rd86;
	cvt.u64.u32 	%rd88, %r148;
	atom.global.add.u64 	%rd89, [%rd87], %rd88;
$L__BB29_111:
	cvt.u32.u64 	%r400, %rd5;
	setp.gt.u32 	%p67, %r400, 127;
	@%p67 bra 	$L__BB29_152;
	setp.lt.u32 	%p68, %r1, 7;
	mov.b32 	%r484, 0;
	@%p68 bra 	$L__BB29_131;
	mov.b32 	%r482, 0;
$L__BB29_114:
	.pragma "nounroll";
	shl.b32 	%r404, %r482, 10;
	add.s32 	%r150, %r6, %r404;
	ld.shared.u32 	%r151, [%r150+512];
	setp.eq.s32 	%p69, %r151, 0;
	shl.b32 	%r405, %r482, 8;
	add.s32 	%r406, %r405, %r400;
	mul.wide.u32 	%rd90, %r406, 8;
	add.s64 	%rd15, %rd2, %rd90;
	@%p69 bra 	$L__BB29_116;
	cvt.u64.u32 	%rd91, %r151;
	atom.global.add.u64 	%rd92, [%rd15+1024], %rd91;
$L__BB29_116:
	ld.shared.u32 	%r152, [%r150+1536];
	setp.eq.s32 	%p70, %r152, 0;
	@%p70 bra 	$L__BB29_118;
	cvt.u64.u32 	%rd93, %r152;
	atom.global.add.u64 	%rd94, [%rd15+3072], %rd93;
$L__BB29_118:
	ld.shared.u32 	%r153, [%r150+2560];
	setp.eq.s32 	%p71, %r153, 0;
	@%p71 bra 	$L__BB29_120;
	cvt.u64.u32 	%rd95, %r153;
	atom.global.add.u64 	%rd96, [%rd15+5120], %rd95;
$L__BB29_120:
	ld.shared.u32 	%r154, [%r150+3584];
	setp.eq.s32 	%p72, %r154, 0;
	@%p72 bra 	$L__BB29_122;
	cvt.u64.u32 	%rd97, %r154;
	atom.global.add.u64 	%rd98, [%rd15+7168], %rd97;
$L__BB29_122:
	ld.shared.u32 	%r155, [%r150+4608];
	setp.eq.s32 	%p73, %r155, 0;
	@%p73 bra 	$L__BB29_124;
	cvt.u64.u32 	%rd99, %r155;
	atom.global.add.u64 	%rd100, [%rd15+9216], %rd99;
$L__BB29_124:
	ld.shared.u32 	%r156, [%r150+5632];
	setp.eq.s32 	%p74, %r156, 0;
	@%p74 bra 	$L__BB29_126;
	cvt.u64.u32 	%rd101, %r156;
	atom.global.add.u64 	%rd102, [%rd15+11264], %rd101;
$L__BB29_126:
	ld.shared.u32 	%r157, [%r150+6656];
	setp.eq.s32 	%p75, %r157, 0;
	@%p75 bra 	$L__BB29_128;
	cvt.u64.u32 	%rd103, %r157;
	atom.global.add.u64 	%rd104, [%rd15+13312], %rd103;
$L__BB29_128:
	ld.shared.u32 	%r158, [%r150+7680];
	setp.eq.s32 	%p76, %r158, 0;
	@%p76 bra 	$L__BB29_130;
	cvt.u64.u32 	%rd105, %r158;
	atom.global.add.u64 	%rd106, [%rd15+15360], %rd105;
$L__BB29_130:
	add.s32 	%r482, %r482, 8;
	setp.ne.s32 	%p77, %r482, %r16;
	mov.u32 	%r484, %r16;
	@%p77 bra 	$L__BB29_114;
$L__BB29_131:
	setp.eq.s32 	%p78, %r3, 0;
	@%p78 bra 	$L__BB29_152;
	setp.lt.u32 	%p79, %r4, 3;
	@%p79 bra 	$L__BB29_142;
	shl.b32 	%r407, %r484, 10;
	add.s32 	%r161, %r6, %r407;
	ld.shared.u32 	%r162, [%r161+512];
	setp.eq.s32 	%p80, %r162, 0;
	@%p80 bra 	$L__BB29_135;
	shl.b32 	%r409, %r484, 8;
	add.s32 	%r410, %r409, %r400;
	mul.wide.u32 	%rd107, %r410, 8;
	add.s64 	%rd108, %rd2, %rd107;
	cvt.u64.u32 	%rd109, %r162;
	atom.global.add.u64 	%rd110, [%rd108+1024], %rd109;
$L__BB29_135:
	ld.shared.u32 	%r163, [%r161+1536];
	setp.eq.s32 	%p81, %r163, 0;
	@%p81 bra 	$L__BB29_137;
	shl.b32 	%r412, %r484, 8;
	add.s32 	%r413, %r412, %r400;
	add.s32 	%r414, %r413, 256;
	mul.wide.u32 	%rd111, %r414, 8;
	add.s64 	%rd112, %rd2, %rd111;
	cvt.u64.u32 	%rd113, %r163;
	atom.global.add.u64 	%rd114, [%rd112+1024], %rd113;
$L__BB29_137:
	ld.shared.u32 	%r164, [%r161+2560];
	setp.eq.s32 	%p82, %r164, 0;
	@%p82 bra 	$L__BB29_139;
	shl.b32 	%r416, %r484, 8;
	add.s32 	%r417, %r416, %r400;
	add.s32 	%r418, %r417, 512;
	mul.wide.u32 	%rd115, %r418, 8;
	add.s64 	%rd116, %rd2, %rd115;
	cvt.u64.u32 	%rd117, %r164;
	atom.global.add.u64 	%rd118, [%rd116+1024], %rd117;
$L__BB29_139:
	ld.shared.u32 	%r165, [%r161+3584];
	setp.eq.s32 	%p83, %r165, 0;
	@%p83 bra 	$L__BB29_141;
	shl.b32 	%r420, %r484, 8;
	add.s32 	%r421, %r420, %r400;
	add.s32 	%r422, %r421, 768;
	mul.wide.u32 	%rd119, %r422, 8;
	add.s64 	%rd120, %rd2, %rd119;
	cvt.u64.u32 	%rd121, %r165;
	atom.global.add.u64 	%rd122, [%rd120+1024], %rd121;
$L__BB29_141:
	add.s32 	%r484, %r484, 4;
$L__BB29_142:
	setp.eq.s32 	%p84, %r5, 0;
	@%p84 bra 	$L__BB29_152;
	setp.eq.s32 	%p85, %r135, 0;
	@%p85 bra 	$L__BB29_149;
	shl.b32 	%r423, %r484, 10;
	add.s32 	%r168, %r6, %r423;
	ld.shared.u32 	%r169, [%r168+512];
	setp.eq.s32 	%p86, %r169, 0;
	@%p86 bra 	$L__BB29_146;
	shl.b32 	%r425, %r484, 8;
	add.s32 	%r426, %r425, %r400;
	mul.wide.u32 	%rd123, %r426, 8;
	add.s64 	%rd124, %rd2, %rd123;
	cvt.u64.u32 	%rd125, %r169;
	atom.global.add.u64 	%rd126, [%rd124+1024], %rd125;
$L__BB29_146:
	ld.shared.u32 	%r170, [%r168+1536];
	setp.eq.s32 	%p87, %r170, 0;
	@%p87 bra 	$L__BB29_148;
	shl.b32 	%r428, %r484, 8;
	add.s32 	%r429, %r428, %r400;
	add.s32 	%r430, %r429, 256;
	mul.wide.u32 	%rd127, %r430, 8;
	add.s64 	%rd128, %rd2, %rd127;
	cvt.u64.u32 	%rd129, %r170;
	atom.global.add.u64 	%rd130, [%rd128+1024], %rd129;
$L__BB29_148:
	add.s32 	%r484, %r484, 2;
$L__BB29_149:
	setp.eq.s32 	%p88, %r17, 0;
	@%p88 bra 	$L__BB29_152;
	shl.b32 	%r431, %r484, 10;
	add.s32 	%r432, %r6, %r431;
	ld.shared.u32 	%r173, [%r432+512];
	setp.eq.s32 	%p89, %r173, 0;
	@%p89 bra 	$L__BB29_152;
	shl.b32 	%r434, %r484, 8;
	add.s32 	%r435, %r434, %r400;
	mul.wide.u32 	%rd131, %r435, 8;
	add.s64 	%rd132, %rd2, %rd131;
	cvt.u64.u32 	%rd133, %r173;
	atom.global.add.u64 	%rd134, [%rd132+1024], %rd133;
$L__BB29_152:
	bar.sync 	0;
	add.s64 	%rd135, %rd135, 1;
	setp.ne.s64 	%p90, %rd135, %rd6;
	@%p90 bra 	$L__BB29_2;
$L__BB29_153:
	ret;

}
	// .globl	_ZN3cub18CUB_300001_SM_10006detail10radix_sort33DeviceRadixSortExclusiveSumKernelINS1_5radix10policy_hubIiiyE10Policy1000EyEEvPT0_
.visible .entry _ZN3cub18CUB_300001_SM_10006detail10radix_sort33DeviceRadixSortExclusiveSumKernelINS1_5radix10policy_hubIiiyE10Policy1000EyEEvPT0_(
	.param .u64 .ptr .align 1 _ZN3cub18CUB_300001_SM_10006detail10radix_sort33DeviceRadixSortExclusiveSumKernelINS1_5radix10policy_hubIiiyE10Policy1000EyEEvPT0__param_0
)
{
	.reg .pred 	%p<4>;
	.reg .b32 	%r<28>;
	.reg .b64 	%rd<54>;
	// demoted variable
	.shared .align 16 .b8 _ZZN3cub18CUB_300001_SM_10006detail10radix_sort33DeviceRadixSortExclusiveSumKernelINS1_5radix10policy_hubIiiyE10Policy1000EyEEvPT0_E12temp_storage[2336];
	ld.param.u64 	%rd5, [_ZN3cub18CUB_300001_SM_10006detail10radix_sort33DeviceRadixSortExclusiveSumKernelINS1_5radix10policy_hubIiiyE10Policy1000EyEEvPT0__param_0];
	cvta.to.global.u64 	%rd6, %rd5;
	mov.u32 	%r3, %ctaid.x;
	shl.b32 	%r4, %r3, 8;
	mov.u32 	%r1, %tid.x;
	setp.gt.u32 	%p1, %r1, 255;
	add.s32 	%r5, %r4, %r1;
	mul.wide.s32 	%rd7, %r5, 8;
	add.s64 	%rd1, %rd6, %rd7;
	@%p1 bra 	$L__BB30_2;
	ld.global.u64 	%rd53, [%rd1];
$L__BB30_2:
	shr.u32 	%r6, %r1, 3;
	add.s32 	%r7, %r6, %r1;
	shl.b32 	%r8, %r7, 3;
	mov.u32 	%r9, _ZZN3cub18CUB_300001_SM_10006detail10radix_sort33DeviceRadixSortExclusiveSumKernelINS1_5radix10policy_hubIiiyE10Policy1000EyEEvPT0_E12temp_storage;
	add.s32 	%r10, %r9, %r8;
	add.s32 	%r2, %r10, 16;
	st.shared.u64 	[%r10+16], %rd53;
	bar.sync 	0;
	setp.gt.u32 	%p2, %r1, 31;
	@%p2 bra 	$L__BB30_4;
	mad.lo.s32 	%r27, %r1, 72, %r9;
	ld.shared.u64 	%rd23, [%r27+16];
	ld.shared.u64 	%rd24, [%r27+24];
	ld.shared.u64 	%rd25, [%r27+32];
	ld.shared.u64 	%rd26, [%r27+40];
	ld.shared.u64 	%rd27, [%r27+48];
	ld.shared.u64 	%rd28, [%r27+56];
	ld.shared.u64 	%rd29, [%r27+64];
	ld.shared.u64 	%rd30, [%r27+72];
	add.s64 	%rd31, %rd24, %rd23;
	add.s64 	%rd32, %rd31, %rd25;
	add.s64 	%rd33, %rd32, %rd26;
	add.s64 	%rd34, %rd33, %rd27;
	add.s64 	%rd35, %rd34, %rd28;
	add.s64 	%rd36, %rd35, %rd29;
	add.s64 	%rd10, %rd36, %rd30;
	mov.b32 	%r11, 1;
	mov.b32 	%r24, 0;
	mov.b32 	%r25, -1;
	// begin inline asm
	{  .reg .u64 r0;  .reg .u32 lo;  .reg .u32 hi;  .reg .pred p;  mov.b64 {lo, hi}, %rd10;  shfl.sync.up.b32 lo|p, lo, %r11, %r24, %r25;  shfl.sync.up.b32 hi|p, hi, %r11, %r24, %r25;  mov.b64 r0, {lo, hi};  @p add.u64 r0, r0, %rd10;  mov.u64 %rd8, r0;}
	// end inline asm
	mov.b32 	%r14, 2;
	// begin inline asm
	{  .reg .u64 r0;  .reg .u32 lo;  .reg .u32 hi;  .reg .pred p;  mov.b64 {lo, hi}, %rd8;  shfl.sync.up.b32 lo|p, lo, %r14, %r24, %r25;  shfl.sync.up.b32 hi|p, hi, %r14, %r24, %r25;  mov.b64 r0, {lo, hi};  @p add.u64 r0, r0, %rd8;  mov.u64 %rd11, r0;}
	// end inline asm
	mov.b32 	%r17, 4;
	// begin inline asm
	{  .reg .u64 r0;  .reg .u32 lo;  .reg .u32 hi;  .reg .pred p;  mov.b64 {lo, hi}, %rd11;  shfl.sync.up.b32 lo|p, lo, %r17, %r24, %r25;  shfl.sync.up.b32 hi|p, hi, %r17, %r24, %r25;  mov.b64 r0, {lo, hi};  @p add.u64 r0, r0, %rd11;  mov.u64 %rd14, r0;}
	// end inline asm
	mov.b32 	%r20, 8;
	// begin inline asm
	{  .reg .u64 r0;  .reg .u32 lo;  .reg .u32 hi;  .reg .pred p;  mov.b64 {lo, hi}, %rd14;  shfl.sync.up.b32 lo|p, lo, %r20, %r24, %r25;  shfl.sync.up.b32 hi|p, hi, %r20, %r24, %r25;  mov.b64 r0, {lo, hi};  @p add.u64 r0, r0, %rd14;  mov.u64 %rd17, r0;}
	// end inline asm
	mov.b32 	%r23, 16;
	// begin inline asm
	{  .reg .u64 r0;  .reg .u32 lo;  .reg .u32 hi;  .reg .pred p;  mov.b64 {lo, hi}, %rd17;  shfl.sync.up.b32 lo|p, lo, %r23, %r24, %r25;  shfl.sync.up.b32 hi|p, hi, %r23, %r24, %r25;  mov.b64 r0, {lo, hi};  @p add.u64 r0, r0, %rd17;  mov.u64 %rd20, r0;}
	// end inline asm
	sub.s64 	%rd37, %rd20, %rd10;
	ld.shared.u64 	%rd38, [%r27+16];
	ld.shared.u64 	%rd39, [%r27+24];
	ld.shared.u64 	%rd40, [%r27+32];
	ld.shared.u64 	%rd41, [%r27+40];
	ld.shared.u64 	%rd42, [%r27+48];
	ld.shared.u64 	%rd43, [%r27+56];
	ld.shared.u64 	%rd44, [%r27+64];
	add.s64 	%rd45, %rd38, %rd37;
	add.s64 	%rd46, %rd39, %rd45;
	add.s64 	%rd47, %rd40, %rd46;
	add.s64 	%rd48, %rd41, %rd47;
	add.s64 	%rd49, %rd42, %rd48;
	add.s64 	%rd50, %rd43, %rd49;
	add.s64 	%rd51, %rd44, %rd50;
	st.shared.u64 	[%r27+16], %rd37;
	st.shared.u64 	[%r27+24], %rd45;
	st.shared.u64 	[%r27+32], %rd46;
	st.shared.u64 	[%r27+40], %rd47;
	st.shared.u64 	[%r27+48], %rd48;
	st.shared.u64 	[%r27+56], %rd49;
	st.shared.u64 	[%r27+64], %rd50;
	st.shared.u64 	[%r27+72], %rd51;
$L__BB30_4:
	setp.gt.u32 	%p3, %r1, 255;
	bar.sync 	0;
	@%p3 bra 	$L__BB30_6;
	ld.shared.u64 	%rd52, [%r2];
	st.global.u64 	[%rd1], %rd52;
$L__BB30_6:
	ret;

}
	// .globl	_ZN3cub18CUB_300001_SM_10006detail10radix_sort29DeviceRadixSortOnesweepKernelINS1_5radix10policy_hubIiiyE10Policy1000ELNS0_9SortOrderE0EiiyiiNS1_21identity_decomposer_tEEEvPT5_SB_PT3_PKSC_PT1_PKSG_PT2_PKSK_T4_iiT6_
.visible .entry _ZN3cub18CUB_300001_SM_10006detail10radix_sort29DeviceRadixSortOnesweepKernelINS1_5radix10policy_hubIiiyE10Policy1000ELNS0_9SortOrderE0EiiyiiNS1_21identity_decomposer_tEEEvPT5_SB_PT3_PKSC_PT1_PKSG_PT2_PKSK_T4_iiT6_(
	.param .u64 .ptr .align 1 _ZN3cub18CUB_300001_SM_10006detail10radix_sort29DeviceRadixSortOnesweepKernelINS1_5radix10policy_hubIiiyE10Policy1000ELNS0_9SortOrderE0EiiyiiNS1_21identity_decomposer_tEEEvPT5_SB_PT3_PKSC_PT1_PKSG_PT2_PKSK_T4_iiT6__param_0,
	.param .u64 .ptr .align 1 _ZN3cub18CUB_300001_SM_10006detail10radix_sort29DeviceRadixSortOnesweepKernelINS1_5radix10policy_hubIiiyE10Policy1000ELNS0_9SortOrderE0EiiyiiNS1_21identity_decomposer_tEEEvPT5_SB_PT3_PKSC_PT1_PKSG_PT2_PKSK_T4_iiT6__param_1,
	.param .u64 .ptr .align 1 _ZN3cub18CUB_300001_SM_10006detail10radix_sort29DeviceRadixSortOnesweepKernelINS1_5radix10policy_hubIiiyE10Policy1000ELNS0_9SortOrderE0EiiyiiNS1_21identity_decomposer_tEEEvPT5_SB_PT3_PKSC_PT1_PKSG_PT2_PKSK_T4_iiT6__param_2,
	.param .u64 .ptr .align 1 _ZN3cub18CUB_300001_SM_10006detail10radix_sort29DeviceRadixSortOnesweepKernelINS1_5radix10policy_hubIiiyE10Policy1000ELNS0_9SortOrderE0EiiyiiNS1_21identity_decomposer_tEEEvPT5_SB_PT3_PKSC_PT1_PKSG_PT2_PKSK_T4_iiT6__param_3,
	.param .u64 .ptr .align 1 _ZN3cub18CUB_300001_SM_10006detail10radix_sort29DeviceRadixSortOnesweepKernelINS1_5radix10policy_hubIiiyE10Policy1000ELNS0_9SortOrderE0EiiyiiNS1_21identity_decomposer_tEEEvPT5_SB_PT3_PKSC_PT1_PKSG_PT2_PKSK_T4_iiT6__param_4,
	.param .u64 .ptr .align 1 _ZN3cub18CUB_300001_SM_10006detail10radix_sort29DeviceRadixSortOnesweepKernelINS1_5radix10policy_hubIiiyE10Policy1000ELNS0_9SortOrderE0EiiyiiNS1_21identity_decomposer_tEEEvPT5_SB_PT3_PKSC_PT1_PKSG_PT2_PKSK_T4_iiT6__param_5,
	.param .u64 .ptr .align 1 _ZN3cub18CUB_300001_SM_10006detail10radix_sort29DeviceRadixSortOnesweepKernelINS1_5radix10policy_hubIiiyE10Policy1000ELNS0_9SortOrderE0EiiyiiNS1_21identity_decomposer_tEEEvPT5_SB_PT3_PKSC_PT1_PKSG_PT2_PKSK_T4_iiT6__param_6,
	.param .u64 .ptr .align 1 _ZN3cub18CUB_300001_SM_10006detail10radix_sort29DeviceRadixSortOnesweepKernelINS1_5radix10policy_hubIiiyE10Policy1000ELNS0_9SortOrderE0EiiyiiNS1_21identity_decomposer_tEEEvPT5_SB_PT3_PKSC_PT1_PKSG_PT2_PKSK_T4_iiT6__param_7,
	.param .u32 _ZN3cub18CUB_300001_SM_10006detail10radix_sort29DeviceRadixSortOnesweepKernelINS1_5radix10policy_hubIiiyE10Policy1000ELNS0_9SortOrderE0EiiyiiNS1_21identity_decomposer_tEEEvPT5_SB_PT3_PKSC_PT1_PKSG_PT2_PKSK_T4_iiT6__param_8,
	.param .u32 _ZN3cub18CUB_300001_SM_10006detail10radix_sort29DeviceRadixSortOnesweepKernelINS1_5radix10policy_hubIiiyE10Policy1000ELNS0_9SortOrderE0EiiyiiNS1_21identity_decomposer_tEEEvPT5_SB_PT3_PKSC_PT1_PKSG_PT2_PKSK_T4_iiT6__param_9,
	.param .u32 _ZN3cub18CUB_300001_SM_10006detail10radix_sort29DeviceRadixSortOnesweepKernelINS1_5radix10policy_hubIiiyE10Policy1000ELNS0_9SortOrderE0EiiyiiNS1_21identity_decomposer_tEEEvPT5_SB_PT3_PKSC_PT1_PKSG_PT2_PKSK_T4_iiT6__param_10,
	.param .align 1 .b8 _ZN3cub18CUB_300001_SM_10006detail10radix_sort29DeviceRadixSortOnesweepKernelINS1_5radix10policy_hubIiiyE10Policy1000ELNS0_9SortOrderE0EiiyiiNS1_21identity_decomposer_tEEEvPT5_SB_PT3_PKSC_PT1_PKSG_PT2_PKSK_T4_iiT6__param_11[1]
)
.maxntid 384
{
	.reg .pred 	%p<205>;
	.reg .b32 	%r<2283>;
	.reg .b64 	%rd<457>;
	// demoted variable
	.shared .align 16 .b8 _ZZN3cub18CUB_300001_SM_10006detail10radix_sort29DeviceRadixSortOnesweepKernelINS1_5radix10policy_hubIiiyE10Policy1000ELNS0_9SortOrderE0EiiyiiNS1_21identity_decomposer_tEEEvPT5_SB_PT3_PKSC_PT1_PKSG_PT2_PKSK_T4_iiT6_E1s[28160];
	ld.param.u64 	%rd43, [_ZN3cub18CUB_300001_SM_10006detail10radix_sort29DeviceRadixSortOnesweepKernelINS1_5radix10policy_hubIiiyE10Policy1000ELNS0_9SortOrderE0EiiyiiNS1_21identity_decomposer_tEEEvPT5_SB_PT3_PKSC_PT1_PKSG_PT2_PKSK_T4_iiT6__param_0];
	ld.param.u64 	%rd44, [_ZN3cub18CUB_300001_SM_10006detail10radix_sort29DeviceRadixSortOnesweepKernelINS1_5radix10policy_hubIiiyE10Policy1000ELNS0_9SortOrderE0EiiyiiNS1_21identity_decomposer_tEEEvPT5_SB_PT3_PKSC_PT1_PKSG_PT2_PKSK_T4_iiT6__param_1];
	ld.param.u64 	%rd47, [_ZN3cub18CUB_300001_SM_10006detail10radix_sort29DeviceRadixSortOnesweepKernelINS1_5radix10policy_hubIiiyE10Policy1000ELNS0_9SortOrderE0EiiyiiNS1_21identity_decomposer_tEEEvPT5_SB_PT3_PKSC_PT1_PKSG_PT2_PKSK_T4_iiT6__param_4];
	ld.param.u64 	%rd50, [_ZN3cub18CUB_300001_SM_10006detail10radix_sort29DeviceRadixSortOnesweepKernelINS1_5radix10policy_hubIiiyE10Policy1000ELNS0_9SortOrderE0EiiyiiNS1_21identity_decomposer_tEEEvPT5_SB_PT3_PKSC_PT1_PKSG_PT2_PKSK_T4_iiT6__param_5];
	cvta.to.global.u64 	%rd1, %rd47;
	cvta.to.global.u64 	%rd2, %rd43;
	cvta.to.global.u64 	%rd3, %rd50;
	mov.u32 	%r1, %tid.x;
	// begin inline asm
	mov.u32 %r443, %laneid;
	// end inline asm
	setp.ne.s32 	%p1, %r1, 0;
	@%p1 bra 	$L__BB31_2;
	cvta.to.global.u64 	%rd51, %rd44;
	atom.global.add.u32 	%r444, [%rd51], 1;
	st.shared.u32 	[_ZZN3cub18CUB_300001_SM_10006detail10radix_sort29DeviceRadixSortOnesweepKernelINS1_5radix10policy_hubIiiyE10Policy1000ELNS0_9SortOrderE0EiiyiiNS1_21identity_decomposer_tEEEvPT5_SB_PT3_PKSC_PT1_PKSG_PT2_PKSK_T4_iiT6_E1s+26112], %r444;
$L__BB31_2:
	ld.param.u32 	%r2078, [_ZN3cub18CUB_300001_SM_10006detail10radix_sort29DeviceRadixSortOnesweepKernelINS1_5radix10policy_hubIiiyE10Policy1000ELNS0_9SortOrderE0EiiyiiNS1_21identity_decomposer_tEEEvPT5_SB_PT3_PKSC_PT1_PKSG_PT2_PKSK_T4_iiT6__param_8];
	bar.sync 	0;
	ld.shared.u32 	%r3, [_ZZN3cub18CUB_300001_SM_10006detail10radix_sort29DeviceRadixSortOnesweepKernelINS1_5radix10policy_hubIiiyE10Policy1000ELNS0_9SortOrderE0EiiyiiNS1_21identity_decomposer_tEEEvPT5_SB_PT3_PKSC_PT1_PKSG_PT2_PKSK_T4_iiT6_E1s+26112];
	mul.lo.s32 	%r445, %r3, 6528;
	add.s32 	%r4, %r445, 6528;
	setp.gt.s32 	%p2, %r4, %r2078;
	cvt.s64.s32 	%rd4, %r445;
	@%p2 bra 	$L__BB31_4;
	and.b32  	%r446, %r1, 31;
	and.b32  	%r447, %r1, 992;
	mul.lo.s32 	%r448, %r447, 17;
	or.b32  	%r449, %r448, %r446;
	cvt.u64.u32 	%rd52, %r449;
	add.s64 	%rd53, %rd52, %rd4;
	shl.b64 	%rd54, %rd53, 2;
	add.s64 	%rd55, %rd3, %rd54;
	ld.global.u32 	%r2165, [%rd55];
	ld.global.u32 	%r2164, [%rd55+128];
	ld.global.u32 	%r2163, [%rd55+256];
	ld.global.u32 	%r2162, [%rd55+384];
	ld.global.u32 	%r2161, [%rd55+512];
	ld.global.u32 	%r2160, [%rd55+640];
	ld.global.u32 	%r2159, [%rd55+768];
	ld.global.u32 	%r2158, [%rd55+896];
	ld.global.u32 	%r2157, [%rd55+1024];
	ld.global.u32 	%r2156, [%rd55+1152];
	ld.global.u32 	%r2155, [%rd55+1280];
	ld.global.u32 	%r2154, [%rd55+1408];
	ld.global.u32 	%r2153, [%rd55+1536];
	ld.global.u32 	%r2152, [%rd55+1664];
	ld.global.u32 	%r2151, [%rd55+1792];
	ld.global.u32 	%r2150, [%rd55+1920];
	ld.global.u32 	%r2149, [%rd55+2048];
	bra.uni 	$L__BB31_38;
$L__BB31_4:
	ld.param.u32 	%r2079, [_ZN3cub18CUB_300001_SM_10006detail10radix_sort29DeviceRadixSortOnesweepKernelINS1_5radix10policy_hubIiiyE10Policy1000ELNS0_9SortOrderE0EiiyiiNS1_21identity_decomposer_tEEEvPT5_SB_PT3_PKSC_PT1_PKSG_PT2_PKSK_T4_iiT6__param_8];
	cvt.u32.u64 	%r451, %rd4;
	sub.s32 	%r22, %r2079, %r451;
	and.b32  	%r452, %r1, 31;
	and.b32  	%r453, %r1, 992;
	mul.lo.s32 	%r454, %r453, 17;
	or.b32  	%r23, %r454, %r452;
	setp.ge.s32 	%p3, %r23, %r22;
	cvt.u64.u32 	%rd56, %r23;
	add.s64 	%rd57, %rd56, %rd4;
	shl.b64 	%rd58, %rd57, 2;
	add.s64 	%rd5, %rd3, %rd58;
	mov.b32 	%r2165, 2147483647;
	@%p3 bra 	$L__BB31_6;
	ld.global.u32 	%r2165, [%rd5];
$L__BB31_6:
	add.s32 	%r456, %r23, 32;
	setp.ge.s32 	%p4, %r456, %r22;
	mov.b32 	%r2164, 2147483647;
	@%p4 bra 	$L__BB31_8;
	ld.global.u32 	%r2164, [%rd5+128];
$L__BB31_8:
	add.s32 	%r458, %r23, 64;
	setp.ge.s32 	%p5, %r458, %r22;
	mov.b32 	%r2163, 2147483647;
	@%p5 bra 	$L__BB31_10;
	ld.global.u32 	%r2163, [%rd5+256];
$L__BB31_10:
	add.s32 	%r460, %r23, 96;
	setp.ge.s32 	%p6, %r460, %r22;
	mov.b32 	%r2162, 2147483647;
	@%p6 bra 	$L__BB31_12;
	ld.global.u32 	%r2162, [%rd5+384];
$L__BB31_12:
	add.s32 	%r462, %r23, 128;
	setp.ge.s32 	%p7, %r462, %r22;
	mov.b32 	%r2161, 2147483647;
	@%p7 bra 	$L__BB31_14;
	ld.global.u32 	%r2161, [%rd5+512];
$L__BB31_14:
	add.s32 	%r464, %r23, 160;
	setp.ge.s32 	%p8, %r464, %r22;
	mov.b32 	%r2160, 2147483647;
	@%p8 bra 	$L__BB31_16;
	ld.global.u32 	%r2160, [%rd5+640];
$L__BB31_16:
	add.s32 	%r466, %r23, 192;
	setp.ge.s32 	%p9, %r466, %r22;
	mov.b32 	%r2159, 2147483647;
	@%p9 bra 	$L__BB31_18;
	ld.global.u32 	%r2159, [%rd5+768];
$L__BB31_18:
	add.s32 	%r468, %r23, 224;
	setp.ge.s32 	%p10, %r468, %r22;
	mov.b32 	%r2158, 2147483647;
	@%p10 bra 	$L__BB31_20;
	ld.global.u32 	%r2158, [%rd5+896];
$L__BB31_20:
	add.s32 	%r470, %r23, 256;
	setp.ge.s32 	%p11, %r470, %r22;
	mov.b32 	%r2157, 2147483647;
	@%p11 bra 	$L__BB31_22;
	ld.global.u32 	%r2157, [%rd5+1024];
$L__BB31_22:
	add.s32 	%r472, %r23, 288;
	setp.ge.s32 	%p12, %r472, %r22;
	mov.b32 	%r2156, 2147483647;
	@%p12 bra 	$L__BB31_24;
	ld.global.u32 	%r2156, [%rd5+1152];
$L__BB31_24:
	add.s32 	%r474, %r23, 320;
	setp.ge.s32 	%p13, %r474, %r22;
	mov.b32 	%r2155, 2147483647;
	@%p13 bra 	$L__BB31_26;
	ld.global.u32 	%r2155, [%rd5+1280];
$L__BB31_26:
	add.s32 	%r476, %r23, 352;
	setp.ge.s32 	%p14, %r476, %r22;
	mov.b32 	%r2154, 2147483647;
	@%p14 bra 	$L__BB31_28;
	ld.global.u32 	%r2154, [%rd5+1408];
$L__BB31_28:
	add.s32 	%r478, %r23, 384;
	setp.ge.s32 	%p15, %r478, %r22;
	mov.b32 	%r2153, 2147483647;
	@%p15 bra 	$L__BB31_30;
	ld.global.u32 	%r2153, [%rd5+1536];
$L__BB31_30:
	add.s32 	%r480, %r23, 416;
	setp.ge.s32 	%p16, %r480, %r22;
	mov.b32 	%r2152, 2147483647;
	@%p16 bra 	$L__BB31_32;
	ld.global.u32 	%r2152, [%rd5+1664];
$L__BB31_32:
	add.s32 	%r482, %r23, 448;
	setp.ge.s32 	%p17, %r482, %r22;
	mov.b32 	%r2151, 2147483647;
	@%p17 bra 	$L__BB31_34;
	ld.global.u32 	%r2151, [%rd5+1792];
$L__BB31_34:
	add.s32 	%r484, %r23, 480;
	setp.ge.s32 	%p18, %r484, %r22;
	mov.b32 	%r2150, 2147483647;
	@%p18 bra 	$L__BB31_36;
	ld.global.u32 	%r2150, [%rd5+1920];
$L__BB31_36:
	add.s32 	%r486, %r23, 512;
	setp.ge.s32 	%p19, %r486, %r22;
	mov.b32 	%r2149, 2147483647;
	@%p19 bra 	$L__BB31_38;
	ld.global.u32 	%r2149, [%rd5+2048];
$L__BB31_38:
	ld.param.u32 	%r2131, [_ZN3cub18CUB_300001_SM_10006detail10radix_sort29DeviceRadixSortOnesweepKernelINS1_5radix10policy_hubIiiyE10Policy1000ELNS0_9SortOrderE0EiiyiiNS1_21identity_decomposer_tEEEvPT5_SB_PT3_PKSC_PT1_PKSG_PT2_PKSK_T4_iiT6__param_10];
	mov.b32 	%r487, -1;
	shl.b32 	%r488, %r487, %r2131;
	not.b32 	%r74, %r488;
	shr.u32 	%r75, %r1, 5;
	shl.b32 	%r489, %r75, 10;
	mov.u32 	%r490, _ZZN3cub18CUB_300001_SM_10006detail10radix_sort29DeviceRadixSortOnesweepKernelINS1_5radix10policy_hubIiiyE10Policy1000ELNS0_9SortOrderE0EiiyiiNS1_21identity_decomposer_tEEEvPT5_SB_PT3_PKSC_PT1_PKSG_PT2_PKSK_T4_iiT6_E1s;
	add.s32 	%r76, %r490, %r489;
	setp.gt.s32 	%p20, %r443, 255;
	@%p20 bra 	$L__BB31_51;
	max.s32 	%r491, %r443, 224;
	sub.s32 	%r492, %r491, %r443;
	add.s32 	%r493, %r492, 31;
	shr.u32 	%r494, %r493, 5;
	add.s32 	%r77, %r494, 1;
	and.b32  	%r78, %r77, 15;
	setp.lt.u32 	%p21, %r493, 480;
	mov.u32 	%r2169, %r443;
	@%p21 bra 	$L__BB31_42;
	and.b32  	%r495, %r77, 268435440;
	neg.s32 	%r2167, %r495;
	shl.b32 	%r497, %r443, 2;
	add.s32 	%r498, %r489, %r497;
	add.s32 	%r500, %r498, %r490;
	add.s32 	%r2166, %r500, 1024;
	mov.u32 	%r2169, %r443;
$L__BB31_41:
	.pragma "nounroll";
	mov.b32 	%r501, 0;
	st.shared.u32 	[%r2166+-1024], %r501;
	st.shared.u32 	[%r2166+-896], %r501;
	st.shared.u32 	[%r2166+-768], %r501;
	st.shared.u32 	[%r2166+-640], %r501;
	st.shared.u32 	[%r2166+-512], %r501;
	st.shared.u32 	[%r2166+-384], %r501;
	st.shared.u32 	[%r2166+-256], %r501;
	st.shared.u32 	[%r2166+-128], %r501;
	st.shared.u32 	[%r2166], %r501;
	st.shared.u32 	[%r2166+128], %r501;
	st.shared.u32 	[%r2166+256], %r501;
	st.shared.u32 	[%r2166+384], %r501;
	st.shared.u32 	[%r2166+512], %r501;
	st.shared.u32 	[%r2166+640], %r501;
	st.shared.u32 	[%r2166+768], %r501;
	st.shared.u32 	[%r2166+896], %r501;
	add.s32 	%r2169, %r2169, 512;
	add.s32 	%r2167, %r2167, 16;
	add.s32 	%r2166, %r2166, 2048;
	setp.ne.s32 	%p22, %r2167, 0;
	@%p22 bra 	$L__BB31_41;
$L__BB31_42:
	setp.eq.s32 	%p23, %r78, 0;
	@%p23 bra 	$L__BB31_51;
	and.b32  	%r88, %r77, 7;
	setp.lt.u32 	%p24, %r78, 8;
	@%p24 bra 	$L__BB31_45;
	shl.b32 	%r502, %r2169, 2;
	add.s32 	%r503, %r76, %r502;
	mov.b32 	%r504, 0;
	st.shared.u32 	[%r503], %r504;
	st.shared.u32 	[%r503+128], %r504;
	st.shared.u32 	[%r503+256], %r504;
	st.shared.u32 	[%r503+384], %r504;
	st.shared.u32 	[%r503+512], %r504;
	st.shared.u32 	[%r503+640], %r504;
	st.shared.u32 	[%r503+768], %r504;
	st.shared.u32 	[%r503+896], %r504;
	add.s32 	%r2169, %r2169, 256;
$L__BB31_45:
	setp.eq.s32 	%p25, %r88, 0;
	@%p25 bra 	$L__BB31_51;
	and.b32  	%r91, %r77, 3;
	setp.lt.u32 	%p26, %r88, 4;
	@%p26 bra 	$L__BB31_48;
	shl.b32 	%r505, %r2169, 2;
	add.s32 	%r506, %r76, %r505;
	mov.b32 	%r507, 0;
	st.shared.u32 	[%r506], %r507;
	st.shared.u32 	[%r506+128], %r507;
	st.shared.u32 	[%r506+256], %r507;
	st.shared.u32 	[%r506+384], %r507;
	add.s32 	%r2169, %r2169, 128;
$L__BB31_48:
	setp.eq.s32 	%p27, %r91, 0;
	@%p27 bra 	$L__BB31_51;
	shl.b32 	%r509, %r2169, 2;
	add.s32 	%r510, %r489, %r509;
	add.s32 	%r2173, %r490, %r510;
	neg.s32 	%r2172, %r91;
$L__BB31_50:
	.pragma "nounroll";
	mov.b32 	%r512, 0;
	st.shared.u32 	[%r2173], %r512;
	add.s32 	%r2173, %r2173, 128;
	add.s32 	%r2172, %r2172, 1;
	setp.ne.s32 	%p28, %r2172, 0;
	@%p28 bra 	$L__BB31_50;
$L__BB31_51:
	ld.param.u32 	%r2094, [_ZN3cub18CUB_300001_SM_10006detail10radix_sort29DeviceRadixSortOnesweepKernelINS1_5radix10policy_hubIiiyE10Policy1000ELNS0_9SortOrderE0EiiyiiNS1_21identity_decomposer_tEEEvPT5_SB_PT3_PKSC_PT1_PKSG_PT2_PKSK_T4_iiT6__param_9];
	bar.warp.sync 	-1;
	xor.b32  	%r514, %r2165, -2147483648;
	shr.u32 	%r515, %r514, %r2094;
	and.b32  	%r100, %r515, %r74;
	shl.b32 	%r516, %r100, 2;
	add.s32 	%r517, %r76, %r516;
	atom.shared.add.u32 	%r518, [%r517], 1;
	xor.b32  	%r2227, %r2164, -2147483648;
	shr.u32 	%r520, %r2227, %r2094;
	and.b32  	%r521, %r520, %r74;
	shl.b32 	%r522, %r521, 2;
	add.s32 	%r523, %r76, %r522;
	atom.shared.add.u32 	%r524, [%r523], 1;
	xor.b32  	%r2226, %r2163, -2147483648;
	shr.u32 	%r526, %r2226, %r2094;
	and.b32  	%r527, %r526, %r74;
	shl.b32 	%r528, %r527, 2;
	add.s32 	%r529, %r76, %r528;
	atom.shared.add.u32 	%r530, [%r529], 1;
	xor.b32  	%r2225, %r2162, -2147483648;
	shr.u32 	%r532, %r2225, %r2094;
	and.b32  	%r533, %r532, %r74;
	shl.b32 	%r534, %r533, 2;
	add.s32 	%r535, %r76, %r534;
	atom.shared.add.u32 	%r536, [%r535], 1;
	xor.b32  	%r537, %r2161, -2147483648;
	shr.u32 	%r538, %r537, %r2094;
	and.b32  	%r539, %r538, %r74;
	shl.b32 	%r540, %r539, 2;
	add.s32 	%r541, %r76, %r540;
	atom.shared.add.u32 	%r542, [%r541], 1;
	xor.b32  	%r543, %r2160, -2147483648;
	shr.u32 	%r544, %r543, %r2094;
	and.b32  	%r545, %r544, %r74;
	shl.b32 	%r546, %r545, 2;
	add.s32 	%r547, %r76, %r546;
	atom.shared.add.u32 	%r548, [%r547], 1;
	xor.b32  	%r549, %r2159, -2147483648;
	shr.u32 	%r550, %r549, %r2094;
	and.b32  	%r551, %r550, %r74;
	shl.b32 	%r552, %r551, 2;
	add.s32 	%r553, %r76, %r552;
	atom.shared.add.u32 	%r554, [%r553], 1;
	xor.b32  	%r555, %r2158, -2147483648;
	shr.u32 	%r556, %r555, %r2094;
	and.b32  	%r557, %r556, %r74;
	shl.b32 	%r558, %r557, 2;
	add.s32 	%r559, %r76, %r558;
	atom.shared.add.u32 	%r560, [%r559], 1;
	xor.b32  	%r561, %r2157, -2147483648;
	shr.u32 	%r562, %r561, %r2094;
	and.b32  	%r563, %r562, %r74;
	shl.b32 	%r564, %r563, 2;
	add.s32 	%r565, %r76, %r564;
	atom.shared.add.u32 	%r566, [%r565], 1;
	xor.b32  	%r567, %r2156, -2147483648;
	shr.u32 	%r568, %r567, %r2094;
	and.b32  	%r569, %r568, %r74;
	shl.b32 	%r570, %r569, 2;
	add.s32 	%r571, %r76, %r570;
	atom.shared.add.u32 	%r572, [%r571], 1;
	xor.b32  	%r573, %r2155, -2147483648;
	shr.u32 	%r574, %r573, %r2094;
	and.b32  	%r575, %r574, %r74;
	shl.b32 	%r576, %r575, 2;
	add.s32 	%r577, %r76, %r576;
	atom.shared.add.u32 	%r578, [%r577], 1;
	xor.b32  	%r579, %r2154, -2147483648;
	shr.u32 	%r580, %r579, %r2094;
	and.b32  	%r581, %r580, %r74;
	shl.b32 	%r582, %r581, 2;
	add.s32 	%r583, %r76, %r582;
	atom.shared.add.u32 	%r584, [%r583], 1;
	xor.b32  	%r585, %r2153, -2147483648;
	shr.u32 	%r586, %r585, %r2094;
	and.b32  	%r587, %r586, %r74;
	shl.b32 	%r588, %r587, 2;
	add.s32 	%r589, %r76, %r588;
	atom.shared.add.u32 	%r590, [%r589], 1;
	xor.b32  	%r591, %r2152, -2147483648;
	shr.u32 	%r592, %r591, %r2094;
	and.b32  	%r593, %r592, %r74;
	shl.b32 	%r594, %r593, 2;
	add.s32 	%r595, %r76, %r594;
	atom.shared.add.u32 	%r596, [%r595], 1;
	xor.b32  	%r597, %r2151, -2147483648;
	shr.u32 	%r598, %r597, %r2094;
	and.b32  	%r599, %r598, %r74;
	shl.b32 	%r600, %r599, 2;
	add.s32 	%r601, %r76, %r600;
	atom.shared.add.u32 	%r602, [%r601], 1;
	xor.b32  	%r603, %r2150, -2147483648;
	shr.u32 	%r604, %r603, %r2094;
	and.b32  	%r605, %r604, %r74;
	shl.b32 	%r606, %r605, 2;
	add.s32 	%r607, %r76, %r606;
	atom.shared.add.u32 	%r608, [%r607], 1;
	xor.b32  	%r2212, %r2149, -2147483648;
	shr.u32 	%r610, %r2212, %r2094;
	and.b32  	%r611, %r610, %r74;
	shl.b32 	%r612, %r611, 2;
	add.s32 	%r613, %r76, %r612;
	atom.shared.add.u32 	%r614, [%r613], 1;
	bar.sync 	0;
	setp.gt.u32 	%p29, %r1, 255;
	shl.b32 	%r615, %r1, 2;
	add.s32 	%r101, %r490, %r615;
	mov.b32 	%r2174, 0;
	@%p29 bra 	$L__BB31_53;
	ld.shared.u32 	%r617, [%r101];
	mov.b32 	%r618, 0;
	st.shared.u32 	[%r101], %r618;
	ld.shared.u32 	%r619, [%r101+1024];
	st.shared.u32 	[%r101+1024], %r617;
	add.s32 	%r620, %r619, %r617;
	ld.shared.u32 	%r621, [%r101+2048];
	st.shared.u32 	[%r101+2048], %r620;
	add.s32 	%r622, %r621, %r620;
	ld.shared.u32 	%r623, [%r101+3072];
	st.shared.u32 	[%r101+3072], %r622;
	add.s32 	%r624, %r623, %r622;
	ld.shared.u32 	%r625, [%r101+4096];
	st.shared.u32 	[%r101+4096], %r624;
	add.s32 	%r626, %r625, %r624;
	ld.shared.u32 	%r627, [%r101+5120];
	st.shared.u32 	[%r101+5120], %r626;
	add.s32 	%r628, %r627, %r626;
	ld.shared.u32 	%r629, [%r101+6144];
	st.shared.u32 	[%r101+6144], %r628;
	add.s32 	%r630, %r629, %r628;
	ld.shared.u32 	%r631, [%r101+7168];
	st.shared.u32 	[%r101+7168], %r630;
	add.s32 	%r632, %r631, %r630;
	ld.shared.u32 	%r633, [%r101+8192];
	st.shared.u32 	[%r101+8192], %r632;
	add.s32 	%r634, %r633, %r632;
	ld.shared.u32 	%r635, [%r101+9216];
	st.shared.u32 	[%r101+9216], %r634;
	add.s32 	%r636, %r635, %r634;
	ld.shared.u32 	%r637, [%r101+10240];
	st.shared.u32 	[%r101+10240], %r636;
	add.s32 	%r638, %r637, %r636;
	ld.shared.u32 	%r639, [%r101+11264];
	st.shared.u32 	[%r101+11264], %r638;
	add.s32 	%r2174, %r639, %r638;
$L__BB31_53:
	setp.gt.u32 	%p30, %r1, 255;
	shl.b32 	%r640, %r3, 8;
	add.s32 	%r641, %r640, %r1;
	mul.wide.s32 	%rd59, %r641, 4;
	add.s64 	%rd6, %rd2, %rd59;
	@%p30 bra 	$L__BB31_55;
	or.b32  	%r642, %r2174, 1073741824;
	st.volatile.global.u32 	[%rd6], %r642;
$L__BB31_55:
	ld.param.u64 	%rd442, [_ZN3cub18CUB_300001_SM_10006detail10radix_sort29DeviceRadixSortOnesweepKernelINS1_5radix10policy_hubIiiyE10Policy1000ELNS0_9SortOrderE0EiiyiiNS1_21identity_decomposer_tEEEvPT5_SB_PT3_PKSC_PT1_PKSG_PT2_PKSK_T4_iiT6__param_7];
	xor.b32  	%r2223, %r2160, -2147483648;
	xor.b32  	%r2224, %r2161, -2147483648;
	xor.b32  	%r2222, %r2159, -2147483648;
	xor.b32  	%r2221, %r2158, -2147483648;
	xor.b32  	%r2228, %r2165, -2147483648;
	xor.b32  	%r2218, %r2155, -2147483648;
	xor.b32  	%r2220, %r2157, -2147483648;
	xor.b32  	%r2217, %r2154, -2147483648;
	xor.b32  	%r2219, %r2156, -2147483648;
	xor.b32  	%r2215, %r2152, -2147483648;
	xor.b32  	%r2216, %r2153, -2147483648;
	xor.b32  	%r2213, %r2150, -2147483648;
	xor.b32  	%r2214, %r2151, -2147483648;
	setp.lt.u32 	%p31, %r1, 256;
	setp.eq.s32 	%p32, %r2174, 6528;
	and.pred  	%p33, %p31, %p32;
	selp.u32 	%r643, 1, 0, %p33;
	{ 
	.reg .pred 	%p1; 
	.reg .pred 	%p2; 
	setp.ne.u32 	%p1, %r643, 0; 
	bar.red.or.pred 	%p2, 0, %p1; 
	selp.u32 	%r644, 1, 0, %p2; 
	}
	setp.eq.s32 	%p34, %r644, 0;
	and.b32  	%r645, %r1, 992;
	and.b32  	%r646, %r1, 31;
	mul.lo.s32 	%r647, %r645, 17;
	or.b32  	%r648, %r647, %r646;
	cvt.u64.u32 	%rd7, %r648;
	mul.lo.s32 	%r649, %r3, 6528;
	cvt.s64.s32 	%rd60, %r649;
	add.s64 	%rd61, %rd7, %rd60;
	cvta.to.global.u64 	%rd62, %rd442;
	shl.b64 	%rd63, %rd61, 2;
	add.s64 	%rd8, %rd62, %rd63;
	cvt.u64.u32 	%rd9, %r1;
	@%p34 bra 	$L__BB31_175;
	setp.gt.u32 	%p35, %r1, 255;
	shl.b32 	%r650, %r1, 3;
	mov.u32 	%r651, _ZZN3cub18CUB_300001_SM_10006detail10radix_sort29DeviceRadixSortOnesweepKernelINS1_5radix10policy_hubIiiyE10Policy1000ELNS0_9SortOrderE0EiiyiiNS1_21identity_decomposer_tEEEvPT5_SB_PT3_PKSC_PT1_PKSG_PT2_PKSK_T4_iiT6_E1s;
	add.s32 	%r652, %r651, %r650;
	add.s32 	%r121, %r652, 26112;
	@%p35 bra 	$L__BB31_64;
	ld.param.u64 	%rd436, [_ZN3cub18CUB_300001_SM_10006detail10radix_sort29DeviceRadixSortOnesweepKernelINS1_5radix10policy_hubIiiyE10Policy1000ELNS0_9SortOrderE0EiiyiiNS1_21identity_decomposer_tEEEvPT5_SB_PT3_PKSC_PT1_PKSG_PT2_PKSK_T4_iiT6__param_3];
	cvta.to.global.u64 	%rd64, %rd436;
	shl.b64 	%rd65, %rd9, 3;
	add.s64 	%rd66, %rd64, %rd65;
	ld.global.u64 	%rd67, [%rd66];
	setp.gt.u32 	%p36, %r1, %r100;
	selp.b64 	%rd68, 6528, 0, %p36;
	sub.s64 	%rd455, %rd67, %rd68;
	st.shared.u64 	[%r121], %rd455;
	setp.lt.s32 	%p37, %r3, 1;
	mov.u32 	%r2178, %r2174;
	@%p37 bra 	$L__BB31_63;
	mov.b32 	%r2176, -1;
	mov.u32 	%r2175, %r3;
	mov.u32 	%r2178, %r2174;
$L__BB31_59:
	ld.param.u64 	%rd429, [_ZN3cub18CUB_300001_SM_10006detail10radix_sort29DeviceRadixSortOnesweepKernelINS1_5radix10policy_hubIiiyE10Policy1000ELNS0_9SortOrderE0EiiyiiNS1_21identity_decomposer_tEEEvPT5_SB_PT3_PKSC_PT1_PKSG_PT2_PKSK_T4_iiT6__param_0];
	add.s32 	%r125, %r2175, -1;
	shl.b32 	%r654, %r125, 8;
	add.s32 	%r655, %r654, %r1;
	cvta.to.global.u64 	%rd69, %rd429;
	mul.wide.s32 	%rd70, %r655, 4;
	add.s64 	%rd11, %rd69, %rd70;
$L__BB31_60:
	membar.cta;
	ld.volatile.global.u32 	%r126, [%rd11];
	setp.eq.s32 	%p38, %r126, 0;
	@%p38 bra 	$L__BB31_60;
	and.b32  	%r656, %r126, 1073741823;
	add.s32 	%r2178, %r656, %r2178;
	setp.gt.s32 	%p39, %r126, -1;
	vote.sync.ballot.b32 	%r2176, %p39, %r2176;
	setp.gt.u32 	%p41, %r2175, 1;
	and.pred  	%p42, %p39, %p41;
	mov.u32 	%r2175, %r125;
	@%p42 bra 	$L__BB31_59;
	ld.shared.u64 	%rd455, [%r121];
$L__BB31_63:
	or.b32  	%r657, %r2178, -2147483648;
	st.volatile.global.u32 	[%rd6], %r657;
	sub.s32 	%r658, %r2178, %r2174;
	cvt.s64.s32 	%rd71, %r658;
	add.s64 	%rd72, %rd455, %rd71;
	st.shared.u64 	[%r121], %rd72;
$L__BB31_64:
	ld.param.u32 	%r2080, [_ZN3cub18CUB_300001_SM_10006detail10radix_sort29DeviceRadixSortOnesweepKernelINS1_5radix10policy_hubIiiyE10Policy1000ELNS0_9SortOrderE0EiiyiiNS1_21identity_decomposer_tEEEvPT5_SB_PT3_PKSC_PT1_PKSG_PT2_PKSK_T4_iiT6__param_8];
	ld.param.u64 	%rd432, [_ZN3cub18CUB_300001_SM_10006detail10radix_sort29DeviceRadixSortOnesweepKernelINS1_5radix10policy_hubIiiyE10Policy1000ELNS0_9SortOrderE0EiiyiiNS1_21identity_decomposer_tEEEvPT5_SB_PT3_PKSC_PT1_PKSG_PT2_PKSK_T4_iiT6__param_2];
	setp.gt.u32 	%p43, %r1, 255;
	setp.lt.s32 	%p44, %r4, %r2080;
	setp.eq.s64 	%p45, %rd432, 0;
	or.pred  	%p46, %p45, %p44;
	or.pred  	%p47, %p43, %p46;
	@%p47 bra 	$L__BB31_66;
	ld.param.u64 	%rd433, [_ZN3cub18CUB_300001_SM_10006detail10radix_sort29DeviceRadixSortOnesweepKernelINS1_5radix10policy_hubIiiyE10Policy1000ELNS0_9SortOrderE0EiiyiiNS1_21identity_decomposer_tEEEvPT5_SB_PT3_PKSC_PT1_PKSG_PT2_PKSK_T4_iiT6__param_2];
	ld.shared.u64 	%rd73, [%r121];
	setp.gt.u32 	%p48, %r1, %r100;
	selp.b64 	%rd74, 6528, 0, %p48;
	cvt.s64.s32 	%rd75, %r2174;
	add.s64 	%rd76, %rd74, %rd75;
	add.s64 	%rd77, %rd76, %rd73;
	cvta.to.global.u64 	%rd78, %rd433;
	shl.b64 	%rd79, %rd9, 3;
	add.s64 	%rd80, %rd78, %rd79;
	st.global.u64 	[%rd80], %rd77;
$L__BB31_66:
	ld.param.u32 	%r2081, [_ZN3cub18CUB_300001_SM_10006detail10radix_sort29DeviceRadixSortOnesweepKernelINS1_5radix10policy_hubIiiyE10Policy1000ELNS0_9SortOrderE0EiiyiiNS1_21identity_decomposer_tEEEvPT5_SB_PT3_PKSC_PT1_PKSG_PT2_PKSK_T4_iiT6__param_8];
	setp.gt.s32 	%p49, %r4, %r2081;
	bar.sync 	0;
	shl.b32 	%r659, %r100, 3;
	add.s32 	%r661, %r651, %r659;
	ld.shared.u64 	%rd14, [%r661+26112];
	@%p49 bra 	$L__BB31_68;
	add.s64 	%rd81, %rd14, %rd7;
	shl.b64 	%rd82, %rd81, 2;
	add.s64 	%rd83, %rd1, %rd82;
	st.global.u32 	[%rd83], %r2165;
	st.global.u32 	[%rd83+128], %r2164;
	st.global.u32 	[%rd83+256], %r2163;
	st.global.u32 	[%rd83+384], %r2162;
	st.global.u32 	[%rd83+512], %r2161;
	st.global.u32 	[%rd83+640], %r2160;
	st.global.u32 	[%rd83+768], %r2159;
	st.global.u32 	[%rd83+896], %r2158;
	st.global.u32 	[%rd83+1024], %r2157;
	st.global.u32 	[%rd83+1152], %r2156;
	st.global.u32 	[%rd83+1280], %r2155;
	st.global.u32 	[%rd83+1408], %r2154;
	st.global.u32 	[%rd83+1536], %r2153;
	st.global.u32 	[%rd83+1664], %r2152;
	st.global.u32 	[%rd83+1792], %r2151;
	st.global.u32 	[%rd83+1920], %r2150;
	st.global.u32 	[%rd83+2048], %r2149;
	bra.uni 	$L__BB31_102;
$L__BB31_68:
	ld.param.u32 	%r2082, [_ZN3cub18CUB_300001_SM_10006detail10radix_sort29DeviceRadixSortOnesweepKernelINS1_5radix10policy_hubIiiyE10Policy1000ELNS0_9SortOrderE0EiiyiiNS1_21identity_decomposer_tEEEvPT5_SB_PT3_PKSC_PT1_PKSG_PT2_PKSK_T4_iiT6__param_8];
	cvt.u32.u64 	%r662, %rd7;
	mad.lo.s32 	%r130, %r3, -6528, %r2082;
	setp.ge.s32 	%p50, %r662, %r130;
	add.s64 	%rd84, %rd14, %rd7;
	shl.b64 	%rd85, %rd84, 2;
	add.s64 	%rd15, %rd1, %rd85;
	@%p50 bra 	$L__BB31_70;
	st.global.u32 	[%rd15], %r2165;
$L__BB31_70:
	add.s32 	%r664, %r662, 32;
	setp.ge.s32 	%p51, %r664, %r130;
	@%p51 bra 	$L__BB31_72;
	st.global.u32 	[%rd15+128], %r2164;
$L__BB31_72:
	add.s32 	%r666, %r662, 64;
	setp.ge.s32 	%p52, %r666, %r130;
	@%p52 bra 	$L__BB31_74;
	st.global.u32 	[%rd15+256], %r2163;
$L__BB31_74:
	add.s32 	%r668, %r662, 96;
	setp.ge.s32 	%p53, %r668, %r130;
	@%p53 bra 	$L__BB31_76;
	st.global.u32 	[%rd15+384], %r2162;
$L__BB31_76:
	add.s32 	%r670, %r662, 128;
	setp.ge.s32 	%p54, %r670, %r130;
	@%p54 bra 	$L__BB31_78;
	st.global.u32 	[%rd15+512], %r2161;
$L__BB31_78:
	add.s32 	%r672, %r662, 160;
	setp.ge.s32 	%p55, %r672, %r130;
	@%p55 bra 	$L__BB31_80;
	st.global.u32 	[%rd15+640], %r2160;
$L__BB31_80:
	add.s32 	%r674, %r662, 192;
	setp.ge.s32 	%p56, %r674, %r130;
	@%p56 bra 	$L__BB31_82;
	st.global.u32 	[%rd15+768], %r2159;
$L__BB31_82:
	add.s32 	%r676, %r662, 224;
	setp.ge.s32 	%p57, %r676, %r130;
	@%p57 bra 	$L__BB31_84;
	st.global.u32 	[%rd15+896], %r2158;
$L__BB31_84:
	add.s32 	%r678, %r662, 256;
	setp.ge.s32 	%p58, %r678, %r130;
	@%p58 bra 	$L__BB31_86;
	st.global.u32 	[%rd15+1024], %r2157;
$L__BB31_86:
	add.s32 	%r680, %r662, 288;
	setp.ge.s32 	%p59, %r680, %r130;
	@%p59 bra 	$L__BB31_88;
	st.global.u32 	[%rd15+1152], %r2156;
$L__BB31_88:
	add.s32 	%r682, %r662, 320;
	setp.ge.s32 	%p60, %r682, %r130;
	@%p60 bra 	$L__BB31_90;
	st.global.u32 	[%rd15+1280], %r2155;
$L__BB31_90:
	add.s32 	%r684, %r662, 352;
	setp.ge.s32 	%p61, %r684, %r130;
	@%p61 bra 	$L__BB31_92;
	st.global.u32 	[%rd15+1408], %r2154;
$L__BB31_92:
	add.s32 	%r686, %r662, 384;
	setp.ge.s32 	%p62, %r686, %r130;
	@%p62 bra 	$L__BB31_94;
	st.global.u32 	[%rd15+1536], %r2153;
$L__BB31_94:
	add.s32 	%r688, %r662, 416;
	setp.ge.s32 	%p63, %r688, %r130;
	@%p63 bra 	$L__BB31_96;
	st.global.u32 	[%rd15+1664], %r2152;
$L__BB31_96:
	add.s32 	%r690, %r662, 448;
	setp.ge.s32 	%p64, %r690, %r130;
	@%p64 bra 	$L__BB31_98;
	st.global.u32 	[%rd15+1792], %r2151;
$L__BB31_98:
	add.s32 	%r692, %r662, 480;
	setp.ge.s32 	%p65, %r692, %r130;
	@%p65 bra 	$L__BB31_100;
	st.global.u32 	[%rd15+1920], %r2150;
$L__BB31_100:
	add.s32 	%r694, %r662, 512;
	setp.ge.s32 	%p66, %r694, %r130;
	@%p66 bra 	$L__BB31_102;
	st.global.u32 	[%rd15+2048], %r2149;
$L__BB31_102:
	ld.param.u32 	%r2083, [_ZN3cub18CUB_300001_SM_10006detail10radix_sort29DeviceRadixSortOnesweepKernelINS1_5radix10policy_hubIiiyE10Policy1000ELNS0_9SortOrderE0EiiyiiNS1_21identity_decomposer_tEEEvPT5_SB_PT3_PKSC_PT1_PKSG_PT2_PKSK_T4_iiT6__param_8];
	setp.gt.s32 	%p67, %r4, %r2083;
	@%p67 bra 	$L__BB31_104;
	ld.global.u32 	%r2211, [%rd8];
	ld.global.u32 	%r2210, [%rd8+128];
	ld.global.u32 	%r2209, [%rd8+256];
	ld.global.u32 	%r2208, [%rd8+384];
	ld.global.u32 	%r2207, [%rd8+512];
	ld.global.u32 	%r2206, [%rd8+640];
	ld.global.u32 	%r2205, [%rd8+768];
	ld.global.u32 	%r2204, [%rd8+896];
	ld.global.u32 	%r2203, [%rd8+1024];
	ld.global.u32 	%r2202, [%rd8+1152];
	ld.global.u32 	%r2201, [%rd8+1280];
	ld.global.u32 	%r2200, [%rd8+1408];
	ld.global.u32 	%r2199, [%rd8+1536];
	ld.global.u32 	%r2198, [%rd8+1664];
	ld.global.u32 	%r2197, [%rd8+1792];
	ld.global.u32 	%r2196, [%rd8+1920];
	ld.global.u32 	%r2195, [%rd8+2048];
	bra.uni 	$L__BB31_138;
$L__BB31_104:
	ld.param.u32 	%r2084, [_ZN3cub18CUB_300001_SM_10006detail10radix_sort29DeviceRadixSortOnesweepKernelINS1_5radix10policy_hubIiiyE10Policy1000ELNS0_9SortOrderE0EiiyiiNS1_21identity_decomposer_tEEEvPT5_SB_PT3_PKSC_PT1_PKSG_PT2_PKSK_T4_iiT6__param_8];
	cvt.u32.u64 	%r696, %rd7;
	sub.s32 	%r148, %r2084, %r649;
	setp.ge.s32 	%p68, %r696, %r148;
	@%p68 bra 	$L__BB31_106;
	ld.global.u32 	%r2211, [%rd8];
$L__BB31_106:
	add.s32 	%r700, %r696, 32;
	setp.ge.s32 	%p69, %r700, %r148;
	@%p69 bra 	$L__BB31_108;
	ld.global.u32 	%r2210, [%rd8+128];
$L__BB31_108:
	add.s32 	%r703, %r696, 64;
	setp.ge.s32 	%p70, %r703, %r148;
	@%p70 bra 	$L__BB31_110;
	ld.global.u32 	%r2209, [%rd8+256];
$L__BB31_110:
	add.s32 	%r706, %r696, 96;
	setp.ge.s32 	%p71, %r706, %r148;
	@%p71 bra 	$L__BB31_112;
	ld.global.u32 	%r2208, [%rd8+384];
$L__BB31_112:
	add.s32 	%r709, %r696, 128;
	setp.ge.s32 	%p72, %r709, %r148;
	@%p72 bra 	$L__BB31_114;
	ld.global.u32 	%r2207, [%rd8+512];
$L__BB31_114:
	add.s32 	%r712, %r696, 160;
	setp.ge.s32 	%p73, %r712, %r148;
	@%p73 bra 	$L__BB31_116;
	ld.global.u32 	%r2206, [%rd8+640];
$L__BB31_116:
	add.s32 	%r715, %r696, 192;
	setp.ge.s32 	%p74, %r715, %r148;
	@%p74 bra 	$L__BB31_118;
	ld.global.u32 	%r2205, [%rd8+768];
$L__BB31_118:
	add.s32 	%r718, %r696, 224;
	setp.ge.s32 	%p75, %r718, %r148;
	@%p75 bra 	$L__BB31_120;
	ld.global.u32 	%r2204, [%rd8+896];
$L__BB31_120:
	add.s32 	%r721, %r696, 256;
	setp.ge.s32 	%p76, %r721, %r148;
	@%p76 bra 	$L__BB31_122;
	ld.global.u32 	%r2203, [%rd8+1024];
$L__BB31_122:
	add.s32 	%r724, %r696, 288;
	setp.ge.s32 	%p77, %r724, %r148;
	@%p77 bra 	$L__BB31_124;
	ld.global.u32 	%r2202, [%rd8+1152];
$L__BB31_124:
	add.s32 	%r727, %r696, 320;
	setp.ge.s32 	%p78, %r727, %r148;
	@%p78 bra 	$L__BB31_126;
	ld.global.u32 	%r2201, [%rd8+1280];
$L__BB31_126:
	add.s32 	%r730, %r696, 352;
	setp.ge.s32 	%p79, %r730, %r148;
	@%p79 bra 	$L__BB31_128;
	ld.global.u32 	%r2200, [%rd8+1408];
$L__BB31_128:
	add.s32 	%r733, %r696, 384;
	setp.ge.s32 	%p80, %r733, %r148;
	@%p80 bra 	$L__BB31_130;
	ld.global.u32 	%r2199, [%rd8+1536];
$L__BB31_130:
	add.s32 	%r736, %r696, 416;
	setp.ge.s32 	%p81, %r736, %r148;
	@%p81 bra 	$L__BB31_132;
	ld.global.u32 	%r2198, [%rd8+1664];
$L__BB31_132:
	add.s32 	%r739, %r696, 448;
	setp.ge.s32 	%p82, %r739, %r148;
	@%p82 bra 	$L__BB31_134;
	ld.global.u32 	%r2197, [%rd8+1792];
$L__BB31_134:
	add.s32 	%r742, %r696, 480;
	setp.ge.s32 	%p83, %r742, %r148;
	@%p83 bra 	$L__BB31_136;
	ld.global.u32 	%r2196, [%rd8+1920];
$L__BB31_136:
	add.s32 	%r745, %r696, 512;
	setp.ge.s32 	%p84, %r745, %r148;
	@%p84 bra 	$L__BB31_138;
	ld.global.u32 	%r2195, [%rd8+2048];
$L__BB31_138:
	ld.param.u32 	%r2085, [_ZN3cub18CUB_300001_SM_10006detail10radix_sort29DeviceRadixSortOnesweepKernelINS1_5radix10policy_hubIiiyE10Policy1000ELNS0_9SortOrderE0EiiyiiNS1_21identity_decomposer_tEEEvPT5_SB_PT3_PKSC_PT1_PKSG_PT2_PKSK_T4_iiT6__param_8];
	mad.lo.s32 	%r746, %r3, 6528, 6528;
	setp.gt.s32 	%p85, %r746, %r2085;
	@%p85 bra 	$L__BB31_140;
	ld.param.u64 	%rd439, [_ZN3cub18CUB_300001_SM_10006detail10radix_sort29DeviceRadixSortOnesweepKernelINS1_5radix10policy_hubIiiyE10Policy1000ELNS0_9SortOrderE0EiiyiiNS1_21identity_decomposer_tEEEvPT5_SB_PT3_PKSC_PT1_PKSG_PT2_PKSK_T4_iiT6__param_6];
	add.s64 	%rd86, %rd14, %rd7;
	cvta.to.global.u64 	%rd87, %rd439;
	shl.b64 	%rd88, %rd86, 2;
	add.s64 	%rd89, %rd87, %rd88;
	st.global.u32 	[%rd89], %r2211;
	st.global.u32 	[%rd89+128], %r2210;
	st.global.u32 	[%rd89+256], %r2209;
	st.global.u32 	[%rd89+384], %r2208;
	st.global.u32 	[%rd89+512], %r2207;
	st.global.u32 	[%rd89+640], %r2206;
	st.global.u32 	[%rd89+768], %r2205;
	st.global.u32 	[%rd89+896], %r2204;
	st.global.u32 	[%rd89+1024], %r2203;
	st.global.u32 	[%rd89+1152], %r2202;
	st.global.u32 	[%rd89+1280], %r2201;
	st.global.u32 	[%rd89+1408], %r2200;
	st.global.u32 	[%rd89+1536], %r2199;
	st.global.u32 	[%rd89+1664], %r2198;
	st.global.u32 	[%rd89+1792], %r2197;
	st.global.u32 	[%rd89+1920], %r2196;
	st.global.u32 	[%rd89+2048], %r2195;
	bra.uni 	$L__BB31_174;
$L__BB31_140:
	ld.param.u32 	%r2086, [_ZN3cub18CUB_300001_SM_10006detail10radix_sort29DeviceRadixSortOnesweepKernelINS1_5radix10policy_hubIiiyE10Policy1000ELNS0_9SortOrderE0EiiyiiNS1_21identity_decomposer_tEEEvPT5_SB_PT3_PKSC_PT1_PKSG_PT2_PKSK_T4_iiT6__param_8];
	ld.param.u64 	%rd440, [_ZN3cub18CUB_300001_SM_10006detail10radix_sort29DeviceRadixSortOnesweepKernelINS1_5radix10policy_hubIiiyE10Policy1000ELNS0_9SortOrderE0EiiyiiNS1_21identity_decomposer_tEEEvPT5_SB_PT3_PKSC_PT1_PKSG_PT2_PKSK_T4_iiT6__param_6];
	cvt.u32.u64 	%r747, %rd7;
	mad.lo.s32 	%r199, %r3, -6528, %r2086;
	setp.ge.s32 	%p86, %r747, %r199;
	add.s64 	%rd90, %rd14, %rd7;
	cvta.to.global.u64 	%rd91, %rd440;
	shl.b64 	%rd92, %rd90, 2;
	add.s64 	%rd16, %rd91, %rd92;
	@%p86 bra 	$L__BB31_142;
	st.global.u32 	[%rd16], %r2211;
$L__BB31_142:
	add.s32 	%r749, %r747, 32;
	setp.ge.s32 	%p87, %r749, %r199;
	@%p87 bra 	$L__BB31_144;
	st.global.u32 	[%rd16+128], %r2210;
$L__BB31_144:
	add.s32 	%r751, %r747, 64;
	setp.ge.s32 	%p88, %r751, %r199;
	@%p88 bra 	$L__BB31_146;
	st.global.u32 	[%rd16+256], %r2209;
$L__BB31_146:
	add.s32 	%r753, %r747, 96;
	setp.ge.s32 	%p89, %r753, %r199;
	@%p89 bra 	$L__BB31_148;
	st.global.u32 	[%rd16+384], %r2208;
$L__BB31_148:
	add.s32 	%r755, %r747, 128;
	setp.ge.s32 	%p90, %r755, %r199;
	@%p90 bra 	$L__BB31_150;
	st.global.u32 	[%rd16+512], %r2207;
$L__BB31_150:
	add.s32 	%r757, %r747, 160;
	setp.ge.s32 	%p91, %r757, %r199;
	@%p91 bra 	$L__BB31_152;
	st.global.u32 	[%rd16+640], %r2206;
$L__BB31_152:
	add.s32 	%r759, %r747, 192;
	setp.ge.s32 	%p92, %r759, %r199;
	@%p92 bra 	$L__BB31_154;
	st.global.u32 	[%rd16+768], %r2205;
$L__BB31_154:
	add.s32 	%r761, %r747, 224;
	setp.ge.s32 	%p93, %r761, %r199;
	@%p93 bra 	$L__BB31_156;
	st.global.u32 	[%rd16+896], %r2204;
$L__BB31_156:
	add.s32 	%r763, %r747, 256;
	setp.ge.s32 	%p94, %r763, %r199;
	@%p94 bra 	$L__BB31_158;
	st.global.u32 	[%rd16+1024], %r2203;
$L__BB31_158:
	add.s32 	%r765, %r747, 288;
	setp.ge.s32 	%p95, %r765, %r199;
	@%p95 bra 	$L__BB31_160;
	st.global.u32 	[%rd16+1152], %r2202;
$L__BB31_160:
	add.s32 	%r767, %r747, 320;
	setp.ge.s32 	%p96, %r767, %r199;
	@%p96 bra 	$L__BB31_162;
	st.global.u32 	[%rd16+1280], %r2201;
$L__BB31_162:
	add.s32 	%r769, %r747, 352;
	setp.ge.s32 	%p97, %r769, %r199;
	@%p97 bra 	$L__BB31_164;
	st.global.u32 	[%rd16+1408], %r2200;
$L__BB31_164:
	add.s32 	%r771, %r747, 384;
	setp.ge.s32 	%p98, %r771, %r199;
	@%p98 bra 	$L__BB31_166;
	st.global.u32 	[%rd16+1536], %r2199;
$L__BB31_166:
	add.s32 	%r773, %r747, 416;
	setp.ge.s32 	%p99, %r773, %r199;
	@%p99 bra 	$L__BB31_168;
	st.global.u32 	[%rd16+1664], %r2198;
$L__BB31_168:
	add.s32 	%r775, %r747, 448;
	setp.ge.s32 	%p100, %r775, %r199;
	@%p100 bra 	$L__BB31_170;
	st.global.u32 	[%rd16+1792], %r2197;
$L__BB31_170:
	add.s32 	%r777, %r747, 480;
	setp.ge.s32 	%p101, %r777, %r199;
	@%p101 bra 	$L__BB31_172;
	st.global.u32 	[%rd16+1920], %r2196;
$L__BB31_172:
	add.s32 	%r779, %r747, 512;
	setp.ge.s32 	%p102, %r779, %r199;
	@%p102 bra 	$L__BB31_174;
	st.global.u32 	[%rd16+2048], %r2195;
$L__BB31_174:
	// begin inline asm
	exit;
	// end inline asm
	mov.u32 	%r2212, %r2149;
	mov.u32 	%r2213, %r2150;
	mov.u32 	%r2214, %r2151;
	mov.u32 	%r2215, %r2152;
	mov.u32 	%r2216, %r2153;
	mov.u32 	%r2217, %r2154;
	mov.u32 	%r2218, %r2155;
	mov.u32 	%r2219, %r2156;
	mov.u32 	%r2220, %r2157;
	mov.u32 	%r2221, %r2158;
	mov.u32 	%r2222, %r2159;
	mov.u32 	%r2223, %r2160;
	mov.u32 	%r2224, %r2161;
	mov.u32 	%r2225, %r2162;
	mov.u32 	%r2226, %r2163;
	mov.u32 	%r2227, %r2164;
	mov.u32 	%r2228, %r2165;
$L__BB31_175:
	mul.hi.u32 	%r780, %r1, 357913942;
	add.s32 	%r781, %r780, %r1;
	shl.b32 	%r782, %r781, 2;
	mov.u32 	%r783, _ZZN3cub18CUB_300001_SM_10006detail10radix_sort29DeviceRadixSortOnesweepKernelINS1_5radix10policy_hubIiiyE10Policy1000ELNS0_9SortOrderE0EiiyiiNS1_21identity_decomposer_tEEEvPT5_SB_PT3_PKSC_PT1_PKSG_PT2_PKSK_T4_iiT6_E1s;
	add.s32 	%r784, %r783, %r782;
	add.s32 	%r217, %r784, 13328;
	st.shared.u32 	[%r784+13328], %r2174;
	bar.sync 	0;
	setp.gt.u32 	%p103, %r1, 31;
	@%p103 bra 	$L__BB31_177;
	mad.lo.s32 	%r816, %r1, 52, %r783;
	ld.shared.u32 	%r817, [%r816+13328];
	ld.shared.u32 	%r818, [%r816+13332];
	ld.shared.u32 	%r819, [%r816+13336];
	ld.shared.u32 	%r820, [%r816+13340];
	ld.shared.u32 	%r821, [%r816+13344];
	ld.shared.u32 	%r822, [%r816+13348];
	ld.shared.u32 	%r823, [%r816+13352];
	ld.shared.u32 	%r824, [%r816+13356];
	ld.shared.u32 	%r825, [%r816+13360];
	ld.shared.u32 	%r826, [%r816+13364];
	ld.shared.u32 	%r827, [%r816+13368];
	ld.shared.u32 	%r828, [%r816+13372];
	add.s32 	%r829, %r818, %r817;
	add.s32 	%r830, %r829, %r819;
	add.s32 	%r831, %r830, %r820;
	add.s32 	%r832, %r831, %r821;
	add.s32 	%r833, %r832, %r822;
	add.s32 	%r834, %r833, %r823;
	add.s32 	%r835, %r834, %r824;
	add.s32 	%r836, %r835, %r825;
	add.s32 	%r837, %r836, %r826;
	add.s32 	%r838, %r837, %r827;
	add.s32 	%r789, %r838, %r828;
	mov.b32 	%r787, 1;
	mov.b32 	%r812, 0;
	mov.b32 	%r814, -1;
	// begin inline asm
	{  .reg .s32 r0;  .reg .pred p;  shfl.sync.up.b32 r0|p, %r789, %r787, %r812, %r814;  @p add.s32 r0, r0, %r789;  mov.s32 %r785, r0;}
	// end inline asm
	mov.b32 	%r793, 2;
	// begin inline asm
	{  .reg .s32 r0;  .reg .pred p;  shfl.sync.up.b32 r0|p, %r785, %r793, %r812, %r814;  @p add.s32 r0, r0, %r785;  mov.s32 %r791, r0;}
	// end inline asm
	mov.b32 	%r799, 4;
	// begin inline asm
	{  .reg .s32 r0;  .reg .pred p;  shfl.sync.up.b32 r0|p, %r791, %r799, %r812, %r814;  @p add.s32 r0, r0, %r791;  mov.s32 %r797, r0;}
	// end inline asm
	mov.b32 	%r805, 8;
	// begin inline asm
	{  .reg .s32 r0;  .reg .pred p;  shfl.sync.up.b32 r0|p, %r797, %r805, %r812, %r814;  @p add.s32 r0, r0, %r797;  mov.s32 %r803, r0;}
	// end inline asm
	mov.b32 	%r811, 16;
	// begin inline asm
	{  .reg .s32 r0;  .reg .pred p;  shfl.sync.up.b32 r0|p, %r803, %r811, %r812, %r814;  @p add.s32 r0, r0, %r803;  mov.s32 %r809, r0;}
	// end inline asm
	sub.s32 	%r839, %r809, %r789;
	add.s32 	%r840, %r817, %r839;
	add.s32 	%r841, %r818, %r840;
	add.s32 	%r842, %r819, %r841;
	add.s32 	%r843, %r820, %r842;
	add.s32 	%r844, %r821, %r843;
	add.s32 	%r845, %r822, %r844;
	add.s32 	%r846, %r823, %r845;
	add.s32 	%r847, %r824, %r846;
	add.s32 	%r848, %r825, %r847;
	add.s32 	%r849, %r826, %r848;
	add.s32 	%r850, %r827, %r849;
	st.shared.u32 	[%r816+13328], %r839;
	st.shared.u32 	[%r816+13332], %r840;
	st.shared.u32 	[%r816+13336], %r841;
	st.shared.u32 	[%r816+13340], %r842;
	st.shared.u32 	[%r816+13344], %r843;
	st.shared.u32 	[%r816+13348], %r844;
	st.shared.u32 	[%r816+13352], %r845;
	st.shared.u32 	[%r816+13356], %r846;
	st.shared.u32 	[%r816+13360], %r847;
	st.shared.u32 	[%r816+13364], %r848;
	st.shared.u32 	[%r816+13368], %r849;
	st.shared.u32 	[%r816+13372], %r850;
$L__BB31_177:
	setp.gt.u32 	%p104, %r1, 255;
	bar.sync 	0;
	ld.shared.u32 	%r218, [%r217];
	@%p104 bra 	$L__BB31_179;
	shl.b32 	%r851, %r1, 2;
	add.s32 	%r853, %r783, %r851;
	ld.shared.u32 	%r854, [%r853];
	add.s32 	%r855, %r854, %r218;
	st.shared.u32 	[%r853], %r855;
	ld.shared.u32 	%r856, [%r853+1024];
	add.s32 	%r857, %r856, %r218;
	st.shared.u32 	[%r853+1024], %r857;
	ld.shared.u32 	%r858, [%r853+2048];
	add.s32 	%r859, %r858, %r218;
	st.shared.u32 	[%r853+2048], %r859;
	ld.shared.u32 	%r860, [%r853+3072];
	add.s32 	%r861, %r860, %r218;
	st.shared.u32 	[%r853+3072], %r861;
	ld.shared.u32 	%r862, [%r853+4096];
	add.s32 	%r863, %r862, %r218;
	st.shared.u32 	[%r853+4096], %r863;
	ld.shared.u32 	%r864, [%r853+5120];
	add.s32 	%r865, %r864, %r218;
	st.shared.u32 	[%r853+5120], %r865;
	ld.shared.u32 	%r866, [%r853+6144];
	add.s32 	%r867, %r866, %r218;
	st.shared.u32 	[%r853+6144], %r867;
	ld.shared.u32 	%r868, [%r853+7168];
	add.s32 	%r869, %r868, %r218;
	st.shared.u32 	[%r853+7168], %r869;
	ld.shared.u32 	%r870, [%r853+8192];
	add.s32 	%r871, %r870, %r218;
	st.shared.u32 	[%r853+8192], %r871;
	ld.shared.u32 	%r872, [%r853+9216];
	add.s32 	%r873, %r872, %r218;
	st.shared.u32 	[%r853+9216], %r873;
	ld.shared.u32 	%r874, [%r853+10240];
	add.s32 	%r875, %r874, %r218;
	st.shared.u32 	[%r853+10240], %r875;
	ld.shared.u32 	%r876, [%r853+11264];
	add.s32 	%r877, %r876, %r218;
	st.shared.u32 	[%r853+11264], %r877;
$L__BB31_179:
	ld.param.u32 	%r2132, [_ZN3cub18CUB_300001_SM_10006detail10radix_sort29DeviceRadixSortOnesweepKernelINS1_5radix10policy_hubIiiyE10Policy1000ELNS0_9SortOrderE0EiiyiiNS1_21identity_decomposer_tEEEvPT5_SB_PT3_PKSC_PT1_PKSG_PT2_PKSK_T4_iiT6__param_10];
	ld.param.u32 	%r2095, [_ZN3cub18CUB_300001_SM_10006detail10radix_sort29DeviceRadixSortOnesweepKernelINS1_5radix10policy_hubIiiyE10Policy1000ELNS0_9SortOrderE0EiiyiiNS1_21identity_decomposer_tEEEvPT5_SB_PT3_PKSC_PT1_PKSG_PT2_PKSK_T4_iiT6__param_9];
	shl.b32 	%r904, %r1, 5;
	and.b32  	%r905, %r904, 31744;
	add.s32 	%r219, %r783, %r905;
	bar.sync 	0;
	// begin inline asm
	mov.u32 %r878, %lanemask_le;
	// end inline asm
	shr.u32 	%r907, %r2228, %r2095;
	mov.b32 	%r908, -1;
	shl.b32 	%r909, %r908, %r2132;
	not.b32 	%r221, %r909;
	and.b32  	%r901, %r907, %r221;
	mov.b32 	%r881, 1;
	// begin inline asm
	{
    .reg .pred p;
    and.b32 %r879, %r901, %r881;    setp.ne.u32 p, %r879, 0;
    vote.ballot.sync.b32 %r879, p, 0xffffffff;
    @!p not.b32 %r879, %r879;
}

	// end inline asm
	mov.b32 	%r884, 2;
	// begin inline asm
	{
    .reg .pred p;
    and.b32 %r882, %r901, %r884;    setp.ne.u32 p, %r882, 0;
    vote.ballot.sync.b32 %r882, p, 0xffffffff;
    @!p not.b32 %r882, %r882;
}

	// end inline asm
	and.b32  	%r910, %r882, %r879;
	mov.b32 	%r887, 4;
	// begin inline asm
	{
    .reg .pred p;
    and.b32 %r885, %r901, %r887;    setp.ne.u32 p, %r885, 0;
    vote.ballot.sync.b32 %r885, p, 0xffffffff;
    @!p not.b32 %r885, %r885;
}

	// end inline asm
	and.b32  	%r911, %r885, %r910;
	mov.b32 	%r890, 8;
	// begin inline asm
	{
    .reg .pred p;
    and.b32 %r888, %r901, %r890;    setp.ne.u32 p, %r888, 0;
    vote.ballot.sync.b32 %r888, p, 0xffffffff;
    @!p not.b32 %r888, %r888;
}

	// end inline asm
	and.b32  	%r912, %r888, %r911;
	mov.b32 	%r893, 16;
	// begin inline asm
	{
    .reg .pred p;
    and.b32 %r891, %r901, %r893;    setp.ne.u32 p, %r891, 0;
    vote.ballot.sync.b32 %r891, p, 0xffffffff;
    @!p not.b32 %r891, %r891;
}

	// end inline asm
	and.b32  	%r913, %r891, %r912;
	mov.b32 	%r896, 32;
	// begin inline asm
	{
    .reg .pred p;
    and.b32 %r894, %r901, %r896;    setp.ne.u32 p, %r894, 0;
    vote.ballot.sync.b32 %r894, p, 0xffffffff;
    @!p not.b32 %r894, %r894;
}

	// end inline asm
	and.b32  	%r914, %r894, %r913;
	mov.b32 	%r899, 64;
	// begin inline asm
	{
    .reg .pred p;
    and.b32 %r897, %r901, %r899;    setp.ne.u32 p, %r897, 0;
    vote.ballot.sync.b32 %r897, p, 0xffffffff;
    @!p not.b32 %r897, %r897;
}

	// end inline asm
	and.b32  	%r915, %r897, %r914;
	mov.b32 	%r902, 128;
	// begin inline asm
	{
    .reg .pred p;
    and.b32 %r900, %r901, %r902;    setp.ne.u32 p, %r900, 0;
    vote.ballot.sync.b32 %r900, p, 0xffffffff;
    @!p not.b32 %r900, %r900;
}

	// end inline asm
	and.b32  	%r916, %r900, %r915;
	clz.b32 	%r917, %r916;
	sub.s32 	%r223, 31, %r917;
	and.b32  	%r918, %r878, %r916;
	popc.b32 	%r224, %r918;
	setp.ne.s32 	%p105, %r443, %r223;
	mov.b32 	%r2229, 0;
	@%p105 bra 	$L__BB31_181;
	shl.b32 	%r919, %r901, 2;
	add.s32 	%r920, %r219, %r919;
	atom.shared.add.u32 	%r2229, [%r920], %r224;
$L__BB31_181:
	ld.param.u32 	%r2096, [_ZN3cub18CUB_300001_SM_10006detail10radix_sort29DeviceRadixSortOnesweepKernelINS1_5radix10policy_hubIiiyE10Policy1000ELNS0_9SortOrderE0EiiyiiNS1_21identity_decomposer_tEEEvPT5_SB_PT3_PKSC_PT1_PKSG_PT2_PKSK_T4_iiT6__param_9];
	shfl.sync.idx.b32	%r946|%p106, %r2229, %r223, 31, -1;
	add.s32 	%r227, %r224, %r946;
	shr.u32 	%r947, %r2227, %r2096;
	and.b32  	%r943, %r947, %r221;
	mov.b32 	%r923, 1;
	// begin inline asm
	{
    .reg .pred p;
    and.b32 %r921, %r943, %r923;    setp.ne.u32 p, %r921, 0;
    vote.ballot.sync.b32 %r921, p, 0xffffffff;
    @!p not.b32 %r921, %r921;
}

	// end inline asm
	mov.b32 	%r926, 2;
	// begin inline asm
	{
    .reg .pred p;
    and.b32 %r924, %r943, %r926;    setp.ne.u32 p, %r924, 0;
    vote.ballot.sync.b32 %r924, p, 0xffffffff;
    @!p not.b32 %r924, %r924;
}

	// end inline asm
	and.b32  	%r948, %r924, %r921;
	mov.b32 	%r929, 4;
	// begin inline asm
	{
    .reg .pred p;
    and.b32 %r927, %r943, %r929;    setp.ne.u32 p, %r927, 0;
    vote.ballot.sync.b32 %r927, p, 0xffffffff;
    @!p not.b32 %r927, %r927;
}

	// end inline asm
	and.b32  	%r949, %r927, %r948;
	mov.b32 	%r932, 8;
	// begin inline asm
	{
    .reg .pred p;
    and.b32 %r930, %r943, %r932;    setp.ne.u32 p, %r930, 0;
    vote.ballot.sync.b32 %r930, p, 0xffffffff;
    @!p not.b32 %r930, %r930;
}

	// end inline asm
	and.b32  	%r950, %r930, %r949;
	mov.b32 	%r935, 16;
	// begin inline asm
	{
    .reg .pred p;
    and.b32 %r933, %r943, %r935;    setp.ne.u32 p, %r933, 0;
    vote.ballot.sync.b32 %r933, p, 0xffffffff;
    @!p not.b32 %r933, %r933;
}

	// end inline asm
	and.b32  	%r951, %r933, %r950;
	mov.b32 	%r938, 32;
	// begin inline asm
	{
    .reg .pred p;
    and.b32 %r936, %r943, %r938;    setp.ne.u32 p, %r936, 0;
    vote.ballot.sync.b32 %r936, p, 0xffffffff;
    @!p not.b32 %r936, %r936;
}

	// end inline asm
	and.b32  	%r952, %r936, %r951;
	mov.b32 	%r941, 64;
	// begin inline asm
	{
    .reg .pred p;
    and.b32 %r939, %r943, %r941;    setp.ne.u32 p, %r939, 0;
    vote.ballot.sync.b32 %r939, p, 0xffffffff;
    @!p not.b32 %r939, %r939;
}

	// end inline asm
	and.b32  	%r953, %r939, %r952;
	mov.b32 	%r944, 128;
	// begin inline asm
	{
    .reg .pred p;
    and.b32 %r942, %r943, %r944;    setp.ne.u32 p, %r942, 0;
    vote.ballot.sync.b32 %r942, p, 0xffffffff;
    @!p not.b32 %r942, %r942;
}

	// end inline asm
	and.b32  	%r954, %r942, %r953;
	clz.b32 	%r955, %r954;
	sub.s32 	%r229, 31, %r955;
	and.b32  	%r956, %r878, %r954;
	popc.b32 	%r230, %r956;
	setp.ne.s32 	%p107, %r443, %r229;
	mov.b32 	%r2230, 0;
	@%p107 bra 	$L__BB31_183;
	shl.b32 	%r957, %r943, 2;
	add.s32 	%r958, %r219, %r957;
	atom.shared.add.u32 	%r2230, [%r958], %r230;
$L__BB31_183:
	ld.param.u32 	%r2097, [_ZN3cub18CUB_300001_SM_10006detail10radix_sort29DeviceRadixSortOnesweepKernelINS1_5radix10policy_hubIiiyE10Policy1000ELNS0_9SortOrderE0EiiyiiNS1_21identity_decomposer_tEEEvPT5_SB_PT3_PKSC_PT1_PKSG_PT2_PKSK_T4_iiT6__param_9];
	shfl.sync.idx.b32	%r984|%p108, %r2230, %r229, 31, -1;
	add.s32 	%r233, %r230, %r984;
	shr.u32 	%r985, %r2226, %r2097;
	and.b32  	%r981, %r985, %r221;
	mov.b32 	%r961, 1;
	// begin inline asm
	{
    .reg .pred p;
    and.b32 %r959, %r981, %r961;    setp.ne.u32 p, %r959, 0;
    vote.ballot.sync.b32 %r959, p, 0xffffffff;
    @!p not.b32 %r959, %r959;
}

	// end inline asm
	mov.b32 	%r964, 2;
	// begin inline asm
	{
    .reg .pred p;
    and.b32 %r962, %r981, %r964;    setp.ne.u32 p, %r962, 0;
    vote.ballot.sync.b32 %r962, p, 0xffffffff;
    @!p not.b32 %r962, %r962;
}

	// end inline asm
	and.b32  	%r986, %r962, %r959;
	mov.b32 	%r967, 4;
	// begin inline asm
	{
    .reg .pred p;
    and.b32 %r965, %r981, %r967;    setp.ne.u32 p, %r965, 0;
    vote.ballot.sync.b32 %r965, p, 0xffffffff;
    @!p not.b32 %r965, %r965;
}

	// end inline asm
	and.b32  	%r987, %r965, %r986;
	mov.b32 	%r970, 8;
	// begin inline asm
	{
    .reg .pred p;
    and.b32 %r968, %r981, %r970;    setp.ne.u32 p, %r968, 0;
    vote.ballot.sync.b32 %r968, p, 0xffffffff;
    @!p not.b32 %r968, %r968;
}

	// end inline asm
	and.b32  	%r988, %r968, %r987;
	mov.b32 	%r973, 16;
	// begin inline asm
	{
    .reg .pred p;
    and.b32 %r971, %r981, %r973;    setp.ne.u32 p, %r971, 0;
    vote.ballot.sync.b32 %r971, p, 0xffffffff;
    @!p not.b32 %r971, %r971;
}

	// end inline asm
	and.b32  	%r989, %r971, %r988;
	mov.b32 	%r976, 32;
	// begin inline asm
	{
    .reg .pred p;
    and.b32 %r974, %r981, %r976;    setp.ne.u32 p, %r974, 0;
    vote.ballot.sync.b32 %r974, p, 0xffffffff;
    @!p not.b32 %r974, %r974;
}

	// end inline asm
	and.b32  	%r990, %r974, %r989;
	mov.b32 	%r979, 64;
	// begin inline asm
	{
    .reg .pred p;
    and.b32 %r977, %r981, %r979;    setp.ne.u32 p, %r977, 0;
    vote.ballot.sync.b32 %r977, p, 0xffffffff;
    @!p not.b32 %r977, %r977;
}

	// end inline asm
	and.b32  	%r991, %r977, %r990;
	mov.b32 	%r982, 128;
	// begin inline asm
	{
    .reg .pred p;
    and.b32 %r980, %r981, %r982;    setp.ne.u32 p, %r980, 0;
    vote.ballot.sync.b32 %r980, p, 0xffffffff;
    @!p not.b32 %r980, %r980;
}

	// end inline asm
	and.b32  	%r992, %r980, %r991;
	clz.b32 	%r993, %r992;
	sub.s32 	%r235, 31, %r993;
	and.b32  	%r994, %r878, %r992;
	popc.b32 	%r236, %r994;
	setp.ne.s32 	%p109, %r443, %r235;
	mov.b32 	%r2231, 0;
	@%p109 bra 	$L__BB31_185;
	shl.b32 	%r995, %r981, 2;
	add.s32 	%r996, %r219, %r995;
	atom.shared.add.u32 	%r2231, [%r996], %r236;
$L__BB31_185:
	ld.param.u32 	%r2098, [_ZN3cub18CUB_300001_SM_10006detail10radix_sort29DeviceRadixSortOnesweepKernelINS1_5radix10policy_hubIiiyE10Policy1000ELNS0_9SortOrderE0EiiyiiNS1_21identity_decomposer_tEEEvPT5_SB_PT3_PKSC_PT1_PKSG_PT2_PKSK_T4_iiT6__param_9];
	shfl.sync.idx.b32	%r1022|%p110, %r2231, %r235, 31, -1;
	add.s32 	%r239, %r236, %r1022;
	shr.u32 	%r1023, %r2225, %r2098;
	and.b32  	%r1019, %r1023, %r221;
	mov.b32 	%r999, 1;
	// begin inline asm
	{
    .reg .pred p;
    and.b32 %r997, %r1019, %r999;    setp.ne.u32 p, %r997, 0;
    vote.ballot.sync.b32 %r997, p, 0xffffffff;
    @!p not.b32 %r997, %r997;
}

	// end inline asm
	mov.b32 	%r1002, 2;
	// begin inline asm
	{
    .reg .pred p;
    and.b32 %r1000, %r1019, %r1002;    setp.ne.u32 p, %r1000, 0;
    vote.ballot.sync.b32 %r1000, p, 0xffffffff;
    @!p not.b32 %r1000, %r1000;
}

	// end inline asm
	and.b32  	%r1024, %r1000, %r997;
	mov.b32 	%r1005, 4;
	// begin inline asm
	{
    .reg .pred p;
    and.b32 %r1003, %r1019, %r1005;    setp.ne.u32 p, %r1003, 0;
    vote.ballot.sync.b32 %r1003, p, 0xffffffff;
    @!p not.b32 %r1003, %r1003;
}

	// end inline asm
	and.b32  	%r1025, %r1003, %r1024;
	mov.b32 	%r1008, 8;
	// begin inline asm
	{
    .reg .pred p;
    and.b32 %r1006, %r1019, %r1008;    setp.ne.u32 p, %r1006, 0;
    vote.ballot.sync.b32 %r1006, p, 0xffffffff;
    @!p not.b32 %r1006, %r1006;
}

	// end inline asm
	and.b32  	%r1026, %r1006, %r1025;
	mov.b32 	%r1011, 16;
	// begin inline asm
	{
    .reg .pred p;
    and.b32 %r1009, %r1019, %r1011;    setp.ne.u32 p, %r1009, 0;
    vote.ballot.sync.b32 %r1009, p, 0xffffffff;
    @!p not.b32 %r1009, %r1009;
}

	// end inline asm
	and.b32  	%r1027, %r1009, %r1026;
	mov.b32 	%r1014, 32;
	// begin inline asm
	{
    .reg .pred p;
    and.b32 %r1012, %r1019, %r1014;    setp.ne.u32 p, %r1012, 0;
    vote.ballot.sync.b32 %r1012, p, 0xffffffff;
    @!p not.b32 %r1012, %r1012;
}

	// end inline asm
	and.b32  	%r1028, %r1012, %r1027;
	mov.b32 	%r1017, 64;
	// begin inline asm
	{
    .reg .pred p;
    and.b32 %r1015, %r1019, %r1017;    setp.ne.u32 p, %r1015, 0;
    vote.ballot.sync.b32 %r1015, p, 0xffffffff;
    @!p not.b32 %r1015, %r1015;
}

	// end inline asm
	and.b32  	%r1029, %r1015, %r1028;
	mov.b32 	%r1020, 128;
	// begin inline asm
	{
    .reg .pred p;
    and.b32 %r1018, %r1019, %r1020;    setp.ne.u32 p, %r1018, 0;
    vote.ballot.sync.b32 %r1018, p, 0xffffffff;
    @!p not.b32 %r1018, %r1018;
}

	// end inline asm
	and.b32  	%r1030, %r1018, %r1029;
	clz.b32 	%r1031, %r1030;
	sub.s32 	%r241, 31, %r1031;
	and.b32  	%r1032, %r878, %r1030;
	popc.b32 	%r242, %r1032;
	setp.ne.s32 	%p111, %r443, %r241;
	mov.b32 	%r2232, 0;
	@%p111 bra 	$L__BB31_187;
	shl.b32 	%r1033, %r1019, 2;
	add.s32 	%r1034, %r219, %r1033;
	atom.shared.add.u32 	%r2232, [%r1034], %r242;
$L__BB31_187:
	ld.param.u32 	%r2099, [_ZN3cub18CUB_300001_SM_10006detail10radix_sort29DeviceRadixSortOnesweepKernelINS1_5radix10policy_hubIiiyE10Policy1000ELNS0_9SortOrderE0EiiyiiNS1_21identity_decomposer_tEEEvPT5_SB_PT3_PKSC_PT1_PKSG_PT2_PKSK_T4_iiT6__param_9];
	shfl.sync.idx.b32	%r1060|%p112, %r2232, %r241, 31, -1;
	add.s32 	%r245, %r242, %r1060;
	shr.u32 	%r1061, %r2224, %r2099;
	and.b32  	%r1057, %r1061, %r221;
	mov.b32 	%r1037, 1;
	// begin inline asm
	{
    .reg .pred p;
    and.b32 %r1035, %r1057, %r1037;    setp.ne.u32 p, %r1035, 0;
    vote.ballot.sync.b32 %r1035, p, 0xffffffff;
    @!p not.b32 %r1035, %r1035;
}

	// end inline asm
	mov.b32 	%r1040, 2;
	// begin inline asm
	{
    .reg .pred p;
    and.b32 %r1038, %r1057, %r1040;    setp.ne.u32 p, %r1038, 0;
    vote.ballot.sync.b32 %r1038, p, 0xffffffff;
    @!p not.b32 %r1038, %r1038;
}

	// end inline asm
	and.b32  	%r1062, %r1038, %r1035;
	mov.b32 	%r1043, 4;
	// begin inline asm
	{
    .reg .pred p;
    and.b32 %r1041, %r1057, %r1043;    setp.ne.u32 p, %r1041, 0;
    vote.ballot.sync.b32 %r1041, p, 0xffffffff;
    @!p not.b32 %r1041, %r1041;
}

	// end inline asm
	and.b32  	%r1063, %r1041, %r1062;
	mov.b32 	%r1046, 8;
	// begin inline asm
	{
    .reg .pred p;
    and.b32 %r1044, %r1057, %r1046;    setp.ne.u32 p, %r1044, 0;
    vote.ballot.sync.b32 %r1044, p, 0xffffffff;
    @!p not.b32 %r1044, %r1044;
}

	// end inline asm
	and.b32  	%r1064, %r1044, %r1063;
	mov.b32 	%r1049, 16;
	// begin inline asm
	{
    .reg .pred p;
    and.b32 %r1047, %r1057, %r1049;    setp.ne.u32 p, %r1047, 0;
    vote.ballot.sync.b32 %r1047, p, 0xffffffff;
    @!p not.b32 %r1047, %r1047;
}

	// end inline asm
	and.b32  	%r1065, %r1047, %r1064;
	mov.b32 	%r1052, 32;
	// begin inline asm
	{
    .reg .pred p;
    and.b32 %r1050, %r1057, %r1052;    setp.ne.u32 p, %r1050, 0;
    vote.ballot.sync.b32 %r1050, p, 0xffffffff;
    @!p not.b32 %r1050, %r1050;
}

	// end inline asm
	and.b32  	%r1066, %r1050, %r1065;
	mov.b32 	%r1055, 64;
	// begin inline asm
	{
    .reg .pred p;
    and.b32 %r1053, %r1057, %r1055;    setp.ne.u32 p, %r1053, 0;
    vote.ballot.sync.b32 %r1053, p, 0xffffffff;
    @!p not.b32 %r1053, %r1053;
}

	// end inline asm
	and.b32  	%r1067, %r1053, %r1066;
	mov.b32 	%r1058, 128;
	// begin inline asm
	{
    .reg .pred p;
    and.b32 %r1056, %r1057, %r1058;    setp.ne.u32 p, %r1056, 0;
    vote.ballot.sync.b32 %r1056, p, 0xffffffff;
    @!p not.b32 %r1056, %r1056;
}

	// end inline asm
	and.b32  	%r1068, %r1056, %r1067;
	clz.b32 	%r1069, %r1068;
	sub.s32 	%r247, 31, %r1069;
	and.b32  	%r1070, %r878, %r1068;
	popc.b32 	%r248, %r1070;
	setp.ne.s32 	%p113, %r443, %r247;
	mov.b32 	%r2233, 0;
	@%p113 bra 	$L__BB31_189;
	shl.b32 	%r1071, %r1057, 2;
	add.s32 	%r1072, %r219, %r1071;
	atom.shared.add.u32 	%r2233, [%r1072], %r248;
$L__BB31_189:
	ld.param.u32 	%r2100, [_ZN3cub18CUB_300001_SM_10006detail10radix_sort29DeviceRadixSortOnesweepKernelINS1_5radix10policy_hubIiiyE10Policy1000ELNS0_9SortOrderE0EiiyiiNS1_21identity_decomposer_tEEEvPT5_SB_PT3_PKSC_PT1_PKSG_PT2_PKSK_T4_iiT6__param_9];
	shfl.sync.idx.b32	%r1098|%p114, %r2233, %r247, 31, -1;
	add.s32 	%r251, %r248, %r1098;
	shr.u32 	%r1099, %r2223, %r2100;
	and.b32  	%r1095, %r1099, %r221;
	mov.b32 	%r1075, 1;
	// begin inline asm
	{
    .reg .pred p;
    and.b32 %r1073, %r1095, %r1075;    setp.ne.u32 p, %r1073, 0;
    vote.ballot.sync.b32 %r1073, p, 0xffffffff;
    @!p not.b32 %r1073, %r1073;
}

	// end inline asm
	mov.b32 	%r1078, 2;
	// begin inline asm
	{
    .reg .pred p;
    and.b32 %r1076, %r1095, %r1078;    setp.ne.u32 p, %r1076, 0;
    vote.ballot.sync.b32 %r1076, p, 0xffffffff;
    @!p not.b32 %r1076, %r1076;
}

	// end inline asm
	and.b32  	%r1100, %r1076, %r1073;
	mov.b32 	%r1081, 4;
	// begin inline asm
	{
    .reg .pred p;
    and.b32 %r1079, %r1095, %r1081;    setp.ne.u32 p, %r1079, 0;
    vote.ballot.sync.b32 %r1079, p, 0xffffffff;
    @!p not.b32 %r1079, %r1079;
}

	// end inline asm
	and.b32  	%r1101, %r1079, %r1100;
	mov.b32 	%r1084, 8;
	// begin inline asm
	{
    .reg .pred p;
    and.b32 %r1082, %r1095, %r1084;    setp.ne.u32 p, %r1082, 0;
    vote.ballot.sync.b32 %r1082, p, 0xffffffff;
    @!p not.b32 %r1082, %r1082;
}

	// end inline asm
	and.b32  	%r1102, %r1082, %r1101;
	mov.b32 	%r1087, 16;
	// begin inline asm
	{
    .reg .pred p;
    and.b32 %r1085, %r1095, %r1087;    setp.ne.u32 p, %r1085, 0;
    vote.ballot.sync.b32 %r1085, p, 0xffffffff;
    @!p not.b32 %r1085, %r1085;
}

	// end inline asm
	and.b32  	%r1103, %r1085, %r1102;
	mov.b32 	%r1090, 32;
	// begin inline asm
	{
    .reg .pred p;
    and.b32 %r1088, %r1095, %r1090;    setp.ne.u32 p, %r1088, 0;
    vote.ballot.sync.b32 %r1088, p, 0xffffffff;
    @!p not.b32 %r1088, %r1088;
}

	// end inline asm
	and.b32  	%r1104, %r1088, %r1103;
	mov.b32 	%r1093, 64;
	// begin inline asm
	{
    .reg .pred p;
    and.b32 %r1091, %r1095, %r1093;    setp.ne.u32 p, %r1091, 0;
    vote.ballot.sync.b32 %r1091, p, 0xffffffff;
    @!p not.b32 %r1091, %r1091;
}

	// end inline asm
	and.b32  	%r1105, %r1091, %r1104;
	mov.b32 	%r1096, 128;
	// begin inline asm
	{
    .reg .pred p;
    and.b32 %r1094, %r1095, %r1096;    setp.ne.u32 p, %r1094, 0;
    vote.ballot.sync.b32 %r1094, p, 0xffffffff;
    @!p not.b32 %r1094, %r1094;
}

	// end inline asm
	and.b32  	%r1106, %r1094, %r1105;
	clz.b32 	%r1107, %r1106;
	sub.s32 	%r253, 31, %r1107;
	and.b32  	%r1108, %r878, %r1106;
	popc.b32 	%r254, %r1108;
	setp.ne.s32 	%p115, %r443, %r253;
	mov.b32 	%r2234, 0;
	@%p115 bra 	$L__BB31_191;
	shl.b32 	%r1109, %r1095, 2;
	add.s32 	%r1110, %r219, %r1109;
	atom.shared.add.u32 	%r2234, [%r1110], %r254;
$L__BB31_191:
	ld.param.u32 	%r2101, [_ZN3cub18CUB_300001_SM_10006detail10radix_sort29DeviceRadixSortOnesweepKernelINS1_5radix10policy_hubIiiyE10Policy1000ELNS0_9SortOrderE0EiiyiiNS1_21identity_decomposer_tEEEvPT5_SB_PT3_PKSC_PT1_PKSG_PT2_PKSK_T4_iiT6__param_9];
	shfl.sync.idx.b32	%r1136|%p116, %r2234, %r253, 31, -1;
	add.s32 	%r257, %r254, %r1136;
	shr.u32 	%r1137, %r2222, %r2101;
	and.b32  	%r1133, %r1137, %r221;
	mov.b32 	%r1113, 1;
	// begin inline asm
	{
    .reg .pred p;
    and.b32 %r1111, %r1133, %r1113;    setp.ne.u32 p, %r1111, 0;
    vote.ballot.sync.b32 %r1111, p, 0xffffffff;
    @!p not.b32 %r1111, %r1111;
}

	// end inline asm
	mov.b32 	%r1116, 2;
	// begin inline asm
	{
    .reg .pred p;
    and.b32 %r1114, %r1133, %r1116;    setp.ne.u32 p, %r1114, 0;
    vote.ballot.sync.b32 %r1114, p, 0xffffffff;
    @!p not.b32 %r1114, %r1114;
}

	// end inline asm
	and.b32  	%r1138, %r1114, %r1111;
	mov.b32 	%r1119, 4;
	// begin inline asm
	{
    .reg .pred p;
    and.b32 %r1117, %r1133, %r1119;    setp.ne.u32 p, %r1117, 0;
    vote.ballot.sync.b32 %r1117, p, 0xffffffff;
    @!p not.b32 %r1117, %r1117;
}

	// end inline asm
	and.b32  	%r1139, %r1117, %r1138;
	mov.b32 	%r1122, 8;
	// begin inline asm
	{
    .reg .pred p;
    and.b32 %r1120, %r1133, %r1122;    setp.ne.u32 p, %r1120, 0;
    vote.ballot.sync.b32 %r1120, p, 0xffffffff;
    @!p not.b32 %r1120, %r1120;
}

	// end inline asm
	and.b32  	%r1140, %r1120, %r1139;
	mov.b32 	%r1125, 16;
	// begin inline asm
	{
    .reg .pred p;
    and.b32 %r1123, %r1133, %r1125;    setp.ne.u32 p, %r1123, 0;
    vote.ballot.sync.b32 %r1123, p, 0xffffffff;
    @!p not.b32 %r1123, %r1123;
}

	// end inline asm
	and.b32  	%r1141, %r1123, %r1140;
	mov.b32 	%r1128, 32;
	// begin inline asm
	{
    .reg .pred p;
    and.b32 %r1126, %r1133, %r1128;    setp.ne.u32 p, %r1126, 0;
    vote.ballot.sync.b32 %r1126, p, 0xffffffff;
    @!p not.b32 %r1126, %r1126;
}

	// end inline asm
	and.b32  	%r1142, %r1126, %r1141;
	mov.b32 	%r1131, 64;
	// begin inline asm
	{
    .reg .pred p;
    and.b32 %r1129, %r1133, %r1131;    setp.ne.u32 p, %r1129, 0;
    vote.ballot.sync.b32 %r1129, p, 0xffffffff;
    @!p not.b32 %r1129, %r1129;
}

	// end inline asm
	and.b32  	%r1143, %r1129, %r1142;
	mov.b32 	%r1134, 128;
	// begin inline asm
	{
    .reg .pred p;
    and.b32 %r1132, %r1133, %r1134;    setp.ne.u32 p, %r1132, 0;
    vote.ballot.sync.b32 %r1132, p, 0xffffffff;
    @!p not.b32 %r1132, %r1132;
}

	// end inline asm
	and.b32  	%r1144, %r1132, %r1143;
	clz.b32 	%r1145, %r1144;
	sub.s32 	%r259, 31, %r1145;
	and.b32  	%r1146, %r878, %r1144;
	popc.b32 	%r260, %r1146;
	setp.ne.s32 	%p117, %r443, %r259;
	mov.b32 	%r2235, 0;
	@%p117 bra 	$L__BB31_193;
	shl.b32 	%r1147, %r1133, 2;
	add.s32 	%r1148, %r219, %r1147;
	atom.shared.add.u32 	%r2235, [%r1148], %r260;
$L__BB31_193:
	ld.param.u32 	%r2102, [_ZN3cub18CUB_300001_SM_10006detail10radix_sort29DeviceRadixSortOnesweepKernelINS1_5radix10policy_hubIiiyE10Policy1000ELNS0_9SortOrderE0EiiyiiNS1_21identity_decomposer_tEEEvPT5_SB_PT3_PKSC_PT1_PKSG_PT2_PKSK_T4_iiT6__param_9];
	shfl.sync.idx.b32	%r1174|%p118, %r2235, %r259, 31, -1;
	add.s32 	%r263, %r260, %r1174;
	shr.u32 	%r1175, %r2221, %r2102;
	and.b32  	%r1171, %r1175, %r221;
	mov.b32 	%r1151, 1;
	// begin inline asm
	{
    .reg .pred p;
    and.b32 %r1149, %r1171, %r1151;    setp.ne.u32 p, %r1149, 0;
    vote.ballot.sync.b32 %r1149, p, 0xffffffff;
    @!p not.b32 %r1149, %r1149;
}

	// end inline asm
	mov.b32 	%r1154, 2;
	// begin inline asm
	{
    .reg .pred p;
    and.b32 %r1152, %r1171, %r1154;    setp.ne.u32 p, %r1152, 0;
    vote.ballot.sync.b32 %r1152, p, 0xffffffff;
    @!p not.b32 %r1152, %r1152;
}

	// end inline asm
	and.b32  	%r1176, %r1152, %r1149;
	mov.b32 	%r1157, 4;
	// begin inline asm
	{
    .reg .pred p;
    and.b32 %r1155, %r1171, %r1157;    setp.ne.u32 p, %r1155, 0;
    vote.ballot.sync.b32 %r1155, p, 0xffffffff;
    @!p not.b32 %r1155, %r1155;
}

	// end inline asm
	and.b32  	%r1177, %r1155, %r1176;
	mov.b32 	%r1160, 8;
	// begin inline asm
	{
    .reg .pred p;
    and.b32 %r1158, %r1171, %r1160;    setp.ne.u32 p, %r1158, 0;
    vote.ballot.sync.b32 %r1158, p, 0xffffffff;
    @!p not.b32 %r1158, %r1158;
}

	// end inline asm
	and.b32  	%r1178, %r1158, %r1177;
	mov.b32 	%r1163, 16;
	// begin inline asm
	{
    .reg .pred p;
    and.b32 %r1161, %r1171, %r1163;    setp.ne.u32 p, %r1161, 0;
    vote.ballot.sync.b32 %r1161, p, 0xffffffff;
    @!p not.b32 %r1161, %r1161;
}

	// end inline asm
	and.b32  	%r1179, %r1161, %r1178;
	mov.b32 	%r1166, 32;
	// begin inline asm
	{
    .reg .pred p;
    and.b32 %r1164, %r1171, %r1166;    setp.ne.u32 p, %r1164, 0;
    vote.ballot.sync.b32 %r1164, p, 0xffffffff;
    @!p not.b32 %r1164, %r1164;
}

	// end inline asm
	and.b32  	%r1180, %r1164, %r1179;
	mov.b32 	%r1169, 64;
	// begin inline asm
	{
    .reg .pred p;
    and.b32 %r1167, %r1171, %r1169;    setp.ne.u32 p, %r1167, 0;
    vote.ballot.sync.b32 %r1167, p, 0xffffffff;
    @!p not.b32 %r1167, %r1167;
}

	// end inline asm
	and.b32  	%r1181, %r1167, %r1180;
	mov.b32 	%r1172, 128;
	// begin inline asm
	{
    .reg .pred p;
    and.b32 %r1170, %r1171, %r1172;    setp.ne.u32 p, %r1170, 0;
    vote.ballot.sync.b32 %r1170, p, 0xffffffff;
    @!p not.b32 %r1170, %r1170;
}

	// end inline asm
	and.b32  	%r1182, %r1170, %r1181;
	clz.b32 	%r1183, %r1182;
	sub.s32 	%r265, 31, %r1183;
	and.b32  	%r1184, %r878, %r1182;
	popc.b32 	%r266, %r1184;
	setp.ne.s32 	%p119, %r443, %r265;
	mov.b32 	%r2236, 0;
	@%p119 bra 	$L__BB31_195;
	shl.b32 	%r1185, %r1171, 2;
	add.s32 	%r1186, %r219, %r1185;
	atom.shared.add.u32 	%r2236, [%r1186], %r266;
$L__BB31_195:
	ld.param.u32 	%r2103, [_ZN3cub18CUB_300001_SM_10006detail10radix_sort29DeviceRadixSortOnesweepKernelINS1_5radix10policy_hubIiiyE10Policy1000ELNS0_9SortOrderE0EiiyiiNS1_21identity_decomposer_tEEEvPT5_SB_PT3_PKSC_PT1_PKSG_PT2_PKSK_T4_iiT6__param_9];
	shfl.sync.idx.b32	%r1212|%p120, %r2236, %r265, 31, -1;
	add.s32 	%r269, %r266, %r1212;
	shr.u32 	%r1213, %r2220, %r2103;
	and.b32  	%r1209, %r1213, %r221;
	mov.b32 	%r1189, 1;
	// begin inline asm
	{
    .reg .pred p;
    and.b32 %r1187, %r1209, %r1189;    setp.ne.u32 p, %r1187, 0;
    vote.ballot.sync.b32 %r1187, p, 0xffffffff;
    @!p not.b32 %r1187, %r1187;
}

	// end inline asm
	mov.b32 	%r1192, 2;
	// begin inline asm
	{
    .reg .pred p;
    and.b32 %r1190, %r1209, %r1192;    setp.ne.u32 p, %r1190, 0;
    vote.ballot.sync.b32 %r1190, p, 0xffffffff;
    @!p not.b32 %r1190, %r1190;
}

	// end inline asm
	and.b32  	%r1214, %r1190, %r1187;
	mov.b32 	%r1195, 4;
	// begin inline asm
	{
    .reg .pred p;
    and.b32 %r1193, %r1209, %r1195;    setp.ne.u32 p, %r1193, 0;
    vote.ballot.sync.b32 %r1193, p, 0xffffffff;
    @!p not.b32 %r1193, %r1193;
}

	// end inline asm
	and.b32  	%r1215, %r1193, %r1214;
	mov.b32 	%r1198, 8;
	// begin inline asm
	{
    .reg .pred p;
    and.b32 %r1196, %r1209, %r1198;    setp.ne.u32 p, %r1196, 0;
    vote.ballot.sync.b32 %r1196, p, 0xffffffff;
    @!p not.b32 %r1196, %r1196;
}

	// end inline asm
	and.b32  	%r1216, %r1196, %r1215;
	mov.b32 	%r1201, 16;
	// begin inline asm
	{
    .reg .pred p;
    and.b32 %r1199, %r1209, %r1201;    setp.ne.u32 p, %r1199, 0;
    vote.ballot.sync.b32 %r1199, p, 0xffffffff;
    @!p not.b32 %r1199, %r1199;
}

	// end inline asm
	and.b32  	%r1217, %r1199, %r1216;
	mov.b32 	%r1204, 32;
	// begin inline asm
	{
    .reg .pred p;
    and.b32 %r1202, %r1209, %r1204;    setp.ne.u32 p, %r1202, 0;
    vote.ballot.sync.b32 %r1202, p, 0xffffffff;
    @!p not.b32 %r1202, %r1202;
}

	// end inline asm
	and.b32  	%r1218, %r1202, %r1217;
	mov.b32 	%r1207, 64;
	// begin inline asm
	{
    .reg .pred p;
    and.b32 %r1205, %r1209, %r1207;    setp.ne.u32 p, %r1205, 0;
    vote.ballot.sync.b32 %r1205, p, 0xffffffff;
    @!p not.b32 %r1205, %r1205;
}

	// end inline asm
	and.b32  	%r1219, %r1205, %r1218;
	mov.b32 	%r1210, 128;
	// begin inline asm
	{
    .reg .pred p;
    and.b32 %r1208, %r1209, %r1210;    setp.ne.u32 p, %r1208, 0;
    vote.ballot.sync.b32 %r1208, p, 0xffffffff;
    @!p not.b32 %r1208, %r1208;
}

	// end inline asm
	and.b32  	%r1220, %r1208, %r1219;
	clz.b32 	%r1221, %r1220;
	sub.s32 	%r271, 31, %r1221;
	and.b32  	%r1222, %r878, %r1220;
	popc.b32 	%r272, %r1222;
	setp.ne.s32 	%p121, %r443, %r271;
	mov.b32 	%r2237, 0;
	@%p121 bra 	$L__BB31_197;
	shl.b32 	%r1223, %r1209, 2;
	add.s32 	%r1224, %r219, %r1223;
	atom.shared.add.u32 	%r2237, [%r1224], %r272;
$L__BB31_197:
	ld.param.u32 	%r2104, [_ZN3cub18CUB_300001_SM_10006detail10radix_sort29DeviceRadixSortOnesweepKernelINS1_5radix10policy_hubIiiyE10Policy1000ELNS0_9SortOrderE0EiiyiiNS1_21identity_decomposer_tEEEvPT5_SB_PT3_PKSC_PT1_PKSG_PT2_PKSK_T4_iiT6__param_9];
	shfl.sync.idx.b32	%r1250|%p122, %r2237, %r271, 31, -1;
	add.s32 	%r275, %r272, %r1250;
	shr.u32 	%r1251, %r2219, %r2104;
	and.b32  	%r1247, %r1251, %r221;
	mov.b32 	%r1227, 1;
	// begin inline asm
	{
    .reg .pred p;
    and.b32 %r1225, %r1247, %r1227;    setp.ne.u32 p, %r1225, 0;
    vote.ballot.sync.b32 %r1225, p, 0xffffffff;
    @!p not.b32 %r1225, %r1225;
}

	// end inline asm
	mov.b32 	%r1230, 2;
	// begin inline asm
	{
    .reg .pred p;
    and.b32 %r1228, %r1247, %r1230;    setp.ne.u32 p, %r1228, 0;
    vote.ballot.sync.b32 %r1228, p, 0xffffffff;
    @!p not.b32 %r1228, %r1228;
}

	// end inline asm
	and.b32  	%r1252, %r1228, %r1225;
	mov.b32 	%r1233, 4;
	// begin inline asm
	{
    .reg .pred p;
    and.b32 %r1231, %r1247, %r1233;    setp.ne.u32 p, %r1231, 0;
    vote.ballot.sync.b32 %r1231, p, 0xffffffff;
    @!p not.b32 %r1231, %r1231;
}

	// end inline asm
	and.b32  	%r1253, %r1231, %r1252;
	mov.b32 	%r1236, 8;
	// begin inline asm
	{
    .reg .pred p;
    and.b32 %r1234, %r1247, %r1236;    setp.ne.u32 p, %r1234, 0;
    vote.ballot.sync.b32 %r1234, p, 0xffffffff;
    @!p not.b32 %r1234, %r1234;
}

	// end inline asm
	and.b32  	%r1254, %r1234, %r1253;
	mov.b32 	%r1239, 16;
	// begin inline asm
	{
    .reg .pred p;
    and.b32 %r1237, %r1247, %r1239;    setp.ne.u32 p, %r1237, 0;
    vote.ballot.sync.b32 %r1237, p, 0xffffffff;
    @!p not.b32 %r1237, %r1237;
}

	// end inline asm
	and.b32  	%r1255, %r1237, %r1254;
	mov.b32 	%r1242, 32;
	// begin inline asm
	{
    .reg .pred p;
    and.b32 %r1240, %r1247, %r1242;    setp.ne.u32 p, %r1240, 0;
    vote.ballot.sync.b32 %r1240, p, 0xffffffff;
    @!p not.b32 %r1240, %r1240;
}

	// end inline asm
	and.b32  	%r1256, %r1240, %r1255;
	mov.b32 	%r1245, 64;
	// begin inline asm
	{
    .reg .pred p;
    and.b32 %r1243, %r1247, %r1245;    setp.ne.u32 p, %r1243, 0;
    vote.ballot.sync.b32 %r1243, p, 0xffffffff;
    @!p not.b32 %r1243, %r1243;
}

	// end inline asm
	and.b32  	%r1257, %r1243, %r1256;
	mov.b32 	%r1248, 128;
	// begin inline asm
	{
    .reg .pred p;
    and.b32 %r1246, %r1247, %r1248;    setp.ne.u32 p, %r1246, 0;
    vote.ballot.sync.b32 %r1246, p, 0xffffffff;
    @!p not.b32 %r1246, %r1246;
}

	// end inline asm
	and.b32  	%r1258, %r1246, %r1257;
	clz.b32 	%r1259, %r1258;
	sub.s32 	%r277, 31, %r1259;
	and.b32  	%r1260, %r878, %r1258;
	popc.b32 	%r278, %r1260;
	setp.ne.s32 	%p123, %r443, %r277;
	mov.b32 	%r2238, 0;
	@%p123 bra 	$L__BB31_199;
	shl.b32 	%r1265, %r1247, 2;
	add.s32 	%r1266, %r219, %r1265;
	atom.shared.add.u32 	%r2238, [%r1266], %r278;
$L__BB31_199:
	ld.param.u32 	%r2105, [_ZN3cub18CUB_300001_SM_10006detail10radix_sort29DeviceRadixSortOnesweepKernelINS1_5radix10policy_hubIiiyE10Policy1000ELNS0_9SortOrderE0EiiyiiNS1_21identity_decomposer_tEEEvPT5_SB_PT3_PKSC_PT1_PKSG_PT2_PKSK_T4_iiT6__param_9];
	shfl.sync.idx.b32	%r1292|%p124, %r2238, %r277, 31, -1;
	add.s32 	%r281, %r278, %r1292;
	shr.u32 	%r1293, %r2218, %r2105;
	and.b32  	%r1289, %r1293, %r221;
	mov.b32 	%r1269, 1;
	// begin inline asm
	{
    .reg .pred p;
    and.b32 %r1267, %r1289, %r1269;    setp.ne.u32 p, %r1267, 0;
    vote.ballot.sync.b32 %r1267, p, 0xffffffff;
    @!p not.b32 %r1267, %r1267;
}

	// end inline asm
	mov.b32 	%r1272, 2;
	// begin inline asm
	{
    .reg .pred p;
    and.b32 %r1270, %r1289, %r1272;    setp.ne.u32 p, %r1270, 0;
    vote.ballot.sync.b32 %r1270, p, 0xffffffff;
    @!p not.b32 %r1270, %r1270;
}

	// end inline asm
	and.b32  	%r1294, %r1270, %r1267;
	mov.b32 	%r1275, 4;
	// begin inline asm
	{
    .reg .pred p;
    and.b32 %r1273, %r1289, %r1275;    setp.ne.u32 p, %r1273, 0;
    vote.ballot.sync.b32 %r1273, p, 0xffffffff;
    @!p not.b32 %r1273, %r1273;
}

	// end inline asm
	and.b32  	%r1295, %r1273, %r1294;
	mov.b32 	%r1278, 8;
	// begin inline asm
	{
    .reg .pred p;
    and.b32 %r1276, %r1289, %r1278;    setp.ne.u32 p, %r1276, 0;
    vote.ballot.sync.b32 %r1276, p, 0xffffffff;
    @!p not.b32 %r1276, %r1276;
}

	// end inline asm
	and.b32  	%r1296, %r1276, %r1295;
	mov.b32 	%r1281, 16;
	// begin inline asm
	{
    .reg .pred p;
    and.b32 %r1279, %r1289, %r1281;    setp.ne.u32 p, %r1279, 0;
    vote.ballot.sync.b32 %r1279, p, 0xffffffff;
    @!p not.b32 %r1279, %r1279;
}

	// end inline asm
	and.b32  	%r1297, %r1279, %r1296;
	mov.b32 	%r1284, 32;
	// begin inline asm
	{
    .reg .pred p;
    and.b32 %r1282, %r1289, %r1284;    setp.ne.u32 p, %r1282, 0;
    vote.ballot.sync.b32 %r1282, p, 0xffffffff;
    @!p not.b32 %r1282, %r1282;
}

	// end inline asm
	and.b32  	%r1298, %r1282, %r1297;
	mov.b32 	%r1287, 64;
	// begin inline asm
	{
    .reg .pred p;
    and.b32 %r1285, %r1289, %r1287;    setp.ne.u32 p, %r1285, 0;
    vote.ballot.sync.b32 %r1285, p, 0xffffffff;
    @!p not.b32 %r1285, %r1285;
}

	// end inline asm
	and.b32  	%r1299, %r1285, %r1298;
	mov.b32 	%r1290, 128;
	// begin inline asm
	{
    .reg .pred p;
    and.b32 %r1288, %r1289, %r1290;    setp.ne.u32 p, %r1288, 0;
    vote.ballot.sync.b32 %r1288, p, 0xffffffff;
    @!p not.b32 %r1288, %r1288;
}

	// end inline asm
	and.b32  	%r1300, %r1288, %r1299;
	clz.b32 	%r1301, %r1300;
	sub.s32 	%r283, 31, %r1301;
	and.b32  	%r1302, %r878, %r1300;
	popc.b32 	%r284, %r1302;
	setp.ne.s32 	%p125, %r443, %r283;
	mov.b32 	%r2239, 0;
	@%p125 bra 	$L__BB31_201;
	shl.b32 	%r1307, %r1289, 2;
	add.s32 	%r1308, %r219, %r1307;
	atom.shared.add.u32 	%r2239, [%r1308], %r284;
$L__BB31_201:
	ld.param.u32 	%r2106, [_ZN3cub18CUB_300001_SM_10006detail10radix_sort29DeviceRadixSortOnesweepKernelINS1_5radix10policy_hubIiiyE10Policy1000ELNS0_9SortOrderE0EiiyiiNS1_21identity_decomposer_tEEEvPT5_SB_PT3_PKSC_PT1_PKSG_PT2_PKSK_T4_iiT6__param_9];
	shfl.sync.idx.b32	%r1334|%p126, %r2239, %r283, 31, -1;
	add.s32 	%r287, %r284, %r1334;
	shr.u32 	%r1335, %r2217, %r2106;
	and.b32  	%r1331, %r1335, %r221;
	mov.b32 	%r1311, 1;
	// begin inline asm
	{
    .reg .pred p;
    and.b32 %r1309, %r1331, %r1311;    setp.ne.u32 p, %r1309, 0;
    vote.ballot.sync.b32 %r1309, p, 0xffffffff;
    @!p not.b32 %r1309, %r1309;
}

	// end inline asm
	mov.b32 	%r1314, 2;
	// begin inline asm
	{
    .reg .pred p;
    and.b32 %r1312, %r1331, %r1314;    setp.ne.u32 p, %r1312, 0;
    vote.ballot.sync.b32 %r1312, p, 0xffffffff;
    @!p not.b32 %r1312, %r1312;
}

	// end inline asm
	and.b32  	%r1336, %r1312, %r1309;
	mov.b32 	%r1317, 4;
	// begin inline asm
	{
    .reg .pred p;
    and.b32 %r1315, %r1331, %r1317;    setp.ne.u32 p, %r1315, 0;
    vote.ballot.sync.b32 %r1315, p, 0xffffffff;
    @!p not.b32 %r1315, %r1315;
}

	// end inline asm
	and.b32  	%r1337, %r1315, %r1336;
	mov.b32 	%r1320, 8;
	// begin inline asm
	{
    .reg .pred p;
    and.b32 %r1318, %r1331, %r1320;    setp.ne.u32 p, %r1318, 0;
    vote.ballot.sync.b32 %r1318, p, 0xffffffff;
    @!p not.b32 %r1318, %r1318;
}

	// end inline asm
	and.b32  	%r1338, %r1318, %r1337;
	mov.b32 	%r1323, 16;
	// begin inline asm
	{
    .reg .pred p;
    and.b32 %r1321, %r1331, %r1323;    setp.ne.u32 p, %r1321, 0;
    vote.ballot.sync.b32 %r1321, p, 0xffffffff;
    @!p not.b32 %r1321, %r1321;
}

	// end inline asm
	and.b32  	%r1339, %r1321, %r1338;
	mov.b32 	%r1326, 32;
	// begin inline asm
	{
    .reg .pred p;
    and.b32 %r1324, %r1331, %r1326;    setp.ne.u32 p, %r1324, 0;
    vote.ballot.sync.b32 %r1324, p, 0xffffffff;
    @!p not.b32 %r1324, %r1324;
}

	// end inline asm
	and.b32  	%r1340, %r1324, %r1339;
	mov.b32 	%r1329, 64;
	// begin inline asm
	{
    .reg .pred p;
    and.b32 %r1327, %r1331, %r1329;    setp.ne.u32 p, %r1327, 0;
    vote.ballot.sync.b32 %r1327, p, 0xffffffff;
    @!p not.b32 %r1327, %r1327;
}

	// end inline asm
	and.b32  	%r1341, %r1327, %r1340;
	mov.b32 	%r1332, 128;
	// begin inline asm
	{
    .reg .pred p;
    and.b32 %r1330, %r1331, %r1332;    setp.ne.u32 p, %r1330, 0;
    vote.ballot.sync.b32 %r1330, p, 0xffffffff;
    @!p not.b32 %r1330, %r1330;
}

	// end inline asm
	and.b32  	%r1342, %r1330, %r1341;
	clz.b32 	%r1343, %r1342;
	sub.s32 	%r289, 31, %r1343;
	and.b32  	%r1344, %r878, %r1342;
	popc.b32 	%r290, %r1344;
	setp.ne.s32 	%p127, %r443, %r289;
	mov.b32 	%r2240, 0;
	@%p127 bra 	$L__BB31_203;
	shl.b32 	%r1349, %r1331, 2;
	add.s32 	%r1350, %r219, %r1349;
	atom.shared.add.u32 	%r2240, [%r1350], %r290;
$L__BB31_203:
	ld.param.u32 	%r2107, [_ZN3cub18CUB_300001_SM_10006detail10radix_sort29DeviceRadixSortOnesweepKernelINS1_5radix10policy_hubIiiyE10Policy1000ELNS0_9SortOrderE0EiiyiiNS1_21identity_decomposer_tEEEvPT5_SB_PT3_PKSC_PT1_PKSG_PT2_PKSK_T4_iiT6__param_9];
	shfl.sync.idx.b32	%r1376|%p128, %r2240, %r289, 31, -1;
	add.s32 	%r293, %r290, %r1376;
	shr.u32 	%r1377, %r2216, %r2107;
	and.b32  	%r1373, %r1377, %r221;
	mov.b32 	%r1353, 1;
	// begin inline asm
	{
    .reg .pred p;
    and.b32 %r1351, %r1373, %r1353;    setp.ne.u32 p, %r1351, 0;
    vote.ballot.sync.b32 %r1351, p, 0xffffffff;
    @!p not.b32 %r1351, %r1351;
}

	// end inline asm
	mov.b32 	%r1356, 2;
	// begin inline asm
	{
    .reg .pred p;
    and.b32 %r1354, %r1373, %r1356;    setp.ne.u32 p, %r1354, 0;
    vote.ballot.sync.b32 %r1354, p, 0xffffffff;
    @!p not.b32 %r1354, %r1354;
}

	// end inline asm
	and.b32  	%r1378, %r1354, %r1351;
	mov.b32 	%r1359, 4;
	// begin inline asm
	{
    .reg .pred p;
    and.b32 %r1357, %r1373, %r1359;    setp.ne.u32 p, %r1357, 0;
    vote.ballot.sync.b32 %r1357, p, 0xffffffff;
    @!p not.b32 %r1357, %r1357;
}

	// end inline asm
	and.b32  	%r1379, %r1357, %r1378;
	mov.b32 	%r1362, 8;
	// begin inline asm
	{
    .reg .pred p;
    and.b32 %r1360, %r1373, %r1362;    setp.ne.u32 p, %r1360, 0;
    vote.ballot.sync.b32 %r1360, p, 0xffffffff;
    @!p not.b32 %r1360, %r1360;
}

	// end inline asm
	and.b32  	%r1380, %r1360, %r1379;
	mov.b32 	%r1365, 16;
	// begin inline asm
	{
    .reg .pred p;
    and.b32 %r1363, %r1373, %r1365;    setp.ne.u32 p, %r1363, 0;
    vote.ballot.sync.b32 %r1363, p, 0xffffffff;
    @!p not.b32 %r1363, %r1363;
}

	// end inline asm
	and.b32  	%r1381, %r1363, %r1380;
	mov.b32 	%r1368, 32;
	// begin inline asm
	{
    .reg .pred p;
    and.b32 %r1366, %r1373, %r1368;    setp.ne.u32 p, %r1366, 0;
    vote.ballot.sync.b32 %r1366, p, 0xffffffff;
    @!p not.b32 %r1366, %r1366;
}

	// end inline asm
	and.b32  	%r1382, %r1366, %r1381;
	mov.b32 	%r1371, 64;
	// begin inline asm
	{
    .reg .pred p;
    and.b32 %r1369, %r1373, %r1371;    setp.ne.u32 p, %r1369, 0;
    vote.ballot.sync.b32 %r1369, p, 0xffffffff;
    @!p not.b32 %r1369, %r1369;
}

	// end inline asm
	and.b32  	%r1383, %r1369, %r1382;
	mov.b32 	%r1374, 128;
	// begin inline asm
	{
    .reg .pred p;
    and.b32 %r1372, %r1373, %r1374;    setp.ne.u32 p, %r1372, 0;
    vote.ballot.sync.b32 %r1372, p, 0xffffffff;
    @!p not.b32 %r1372, %r1372;
}

	// end inline asm
	and.b32  	%r1384, %r1372, %r1383;
	clz.b32 	%r1385, %r1384;
	sub.s32 	%r295, 31, %r1385;
	and.b32  	%r1386, %r878, %r1384;
	popc.b32 	%r296, %r1386;
	setp.ne.s32 	%p129, %r443, %r295;
	mov.b32 	%r2241, 0;
	@%p129 bra 	$L__BB31_205;
	shl.b32 	%r1391, %r1373, 2;
	add.s32 	%r1392, %r219, %r1391;
	atom.shared.add.u32 	%r2241, [%r1392], %r296;
$L__BB31_205:
	ld.param.u32 	%r2108, [_ZN3cub18CUB_300001_SM_10006detail10radix_sort29DeviceRadixSortOnesweepKernelINS1_5radix10policy_hubIiiyE10Policy1000ELNS0_9SortOrderE0EiiyiiNS1_21identity_decomposer_tEEEvPT5_SB_PT3_PKSC_PT1_PKSG_PT2_PKSK_T4_iiT6__param_9];
	shfl.sync.idx.b32	%r1418|%p130, %r2241, %r295, 31, -1;
	add.s32 	%r299, %r296, %r1418;
	shr.u32 	%r1419, %r2215, %r2108;
	and.b32  	%r1415, %r1419, %r221;
	mov.b32 	%r1395, 1;
	// begin inline asm
	{
    .reg .pred p;
    and.b32 %r1393, %r1415, %r1395;    setp.ne.u32 p, %r1393, 0;
    vote.ballot.sync.b32 %r1393, p, 0xffffffff;
    @!p not.b32 %r1393, %r1393;
}

	// end inline asm
	mov.b32 	%r1398, 2;
	// begin inline asm
	{
    .reg .pred p;
    and.b32 %r1396, %r1415, %r1398;    setp.ne.u32 p, %r1396, 0;
    vote.ballot.sync.b32 %r1396, p, 0xffffffff;
    @!p not.b32 %r1396, %r1396;
}

	// end inline asm
	and.b32  	%r1420, %r1396, %r1393;
	mov.b32 	%r1401, 4;
	// begin inline asm
	{
    .reg .pred p;
    and.b32 %r1399, %r1415, %r1401;    setp.ne.u32 p, %r1399, 0;
    vote.ballot.sync.b32 %r1399, p, 0xffffffff;
    @!p not.b32 %r1399, %r1399;
}

	// end inline asm
	and.b32  	%r1421, %r1399, %r1420;
	mov.b32 	%r1404, 8;
	// begin inline asm
	{
    .reg .pred p;
    and.b32 %r1402, %r1415, %r1404;    setp.ne.u32 p, %r1402, 0;
    vote.ballot.sync.b32 %r1402, p, 0xffffffff;
    @!p not.b32 %r1402, %r1402;
}

	// end inline asm
	and.b32  	%r1422, %r1402, %r1421;
	mov.b32 	%r1407, 16;
	// begin inline asm
	{
    .reg .pred p;
    and.b32 %r1405, %r1415, %r1407;    setp.ne.u32 p, %r1405, 0;
    vote.ballot.sync.b32 %r1405, p, 0xffffffff;
    @!p not.b32 %r1405, %r1405;
}

	// end inline asm
	and.b32  	%r1423, %r1405, %r1422;
	mov.b32 	%r1410, 32;
	// begin inline asm
	{
    .reg .pred p;
    and.b32 %r1408, %r1415, %r1410;    setp.ne.u32 p, %r1408, 0;
    vote.ballot.sync.b32 %r1408, p, 0xffffffff;
    @!p not.b32 %r1408, %r1408;
}

	// end inline asm
	and.b32  	%r1424, %r1408, %r1423;
	mov.b32 	%r1413, 64;
	// begin inline asm
	{
    .reg .pred p;
    and.b32 %r1411, %r1415, %r1413;    setp.ne.u32 p, %r1411, 0;
    vote.ballot.sync.b32 %r1411, p, 0xffffffff;
    @!p not.b32 %r1411, %r1411;
}

	// end inline asm
	and.b32  	%r1425, %r1411, %r1424;
	mov.b32 	%r1416, 128;
	// begin inline asm
	{
    .reg .pred p;
    and.b32 %r1414, %r1415, %r1416;    setp.ne.u32 p, %r1414, 0;
    vote.ballot.sync.b32 %r1414, p, 0xffffffff;
    @!p not.b32 %r1414, %r1414;
}

	// end inline asm
	and.b32  	%r1426, %r1414, %r1425;
	clz.b32 	%r1427, %r1426;
	sub.s32 	%r301, 31, %r1427;
	and.b32  	%r1428, %r878, %r1426;
	popc.b32 	%r302, %r1428;
	setp.ne.s32 	%p131, %r443, %r301;
	mov.b32 	%r2242, 0;
	@%p131 bra 	$L__BB31_207;
	shl.b32 	%r1433, %r1415, 2;
	add.s32 	%r1434, %r219, %r1433;
	atom.shared.add.u32 	%r2242, [%r1434], %r302;
$L__BB31_207:
	ld.param.u32 	%r2109, [_ZN3cub18CUB_300001_SM_10006detail10radix_sort29DeviceRadixSortOnesweepKernelINS1_5radix10policy_hubIiiyE10Policy1000ELNS0_9SortOrderE0EiiyiiNS1_21identity_decomposer_tEEEvPT5_SB_PT3_PKSC_PT1_PKSG_PT2_PKSK_T4_iiT6__param_9];
	shfl.sync.idx.b32	%r1460|%p132, %r2242, %r301, 31, -1;
	add.s32 	%r305, %r302, %r1460;
	shr.u32 	%r1461, %r2214, %r2109;
	and.b32  	%r1457, %r1461, %r221;
	mov.b32 	%r1437, 1;
	// begin inline asm
	{
    .reg .pred p;
    and.b32 %r1435, %r1457, %r1437;    setp.ne.u32 p, %r1435, 0;
    vote.ballot.sync.b32 %r1435, p, 0xffffffff;
    @!p not.b32 %r1435, %r1435;
}

	// end inline asm
	mov.b32 	%r1440, 2;
	// begin inline asm
	{
    .reg .pred p;
    and.b32 %r1438, %r1457, %r1440;    setp.ne.u32 p, %r1438, 0;
    vote.ballot.sync.b32 %r1438, p, 0xffffffff;
    @!p not.b32 %r1438, %r1438;
}

	// end inline asm
	and.b32  	%r1462, %r1438, %r1435;
	mov.b32 	%r1443, 4;
	// begin inline asm
	{
    .reg .pred p;
    and.b32 %r1441, %r1457, %r1443;    setp.ne.u32 p, %r1441, 0;
    vote.ballot.sync.b32 %r1441, p, 0xffffffff;
    @!p not.b32 %r1441, %r1441;
}

	// end inline asm
	and.b32  	%r1463, %r1441, %r1462;
	mov.b32 	%r1446, 8;
	// begin inline asm
	{
    .reg .pred p;
    and.b32 %r1444, %r1457, %r1446;    setp.ne.u32 p, %r1444, 0;
    vote.ballot.sync.b32 %r1444, p, 0xffffffff;
    @!p not.b32 %r1444, %r1444;
}

	// end inline asm
	and.b32  	%r1464, %r1444, %r1463;
	mov.b32 	%r1449, 16;
	// begin inline asm
	{
    .reg .pred p;
    and.b32 %r1447, %r1457, %r1449;    setp.ne.u32 p, %r1447, 0;
    vote.ballot.sync.b32 %r1447, p, 0xffffffff;
    @!p not.b32 %r1447, %r1447;
}

	// end inline asm
	and.b32  	%r1465, %r1447, %r1464;
	mov.b32 	%r1452, 32;
	// begin inline asm
	{
    .reg .pred p;
    and.b32 %r1450, %r1457, %r1452;    setp.ne.u32 p, %r1450, 0;
    vote.ballot.sync.b32 %r1450, p, 0xffffffff;
    @!p not.b32 %r1450, %r1450;
}

	// end inline asm
	and.b32  	%r1466, %r1450, %r1465;
	mov.b32 	%r1455, 64;
	// begin inline asm
	{
    .reg .pred p;
    and.b32 %r1453, %r1457, %r1455;    setp.ne.u32 p, %r1453, 0;
    vote.ballot.sync.b32 %r1453, p, 0xffffffff;
    @!p not.b32 %r1453, %r1453;
}

	// end inline asm
	and.b32  	%r1467, %r1453, %r1466;
	mov.b32 	%r1458, 128;
	// begin inline asm
	{
    .reg .pred p;
    and.b32 %r1456, %r1457, %r1458;    setp.ne.u32 p, %r1456, 0;
    vote.ballot.sync.b32 %r1456, p, 0xffffffff;
    @!p not.b32 %r1456, %r1456;
}

	// end inline asm
	and.b32  	%r1468, %r1456, %r1467;
	clz.b32 	%r1469, %r1468;
	sub.s32 	%r307, 31, %r1469;
	and.b32  	%r1470, %r878, %r1468;
	popc.b32 	%r308, %r1470;
	setp.ne.s32 	%p133, %r443, %r307;
	mov.b32 	%r2243, 0;
	@%p133 bra 	$L__BB31_209;
	shl.b32 	%r1475, %r1457, 2;
	add.s32 	%r1476, %r219, %r1475;
	atom.shared.add.u32 	%r2243, [%r1476], %r308;
$L__BB31_209:
	ld.param.u32 	%r2110, [_ZN3cub18CUB_300001_SM_10006detail10radix_sort29DeviceRadixSortOnesweepKernelINS1_5radix10policy_hubIiiyE10Policy1000ELNS0_9SortOrderE0EiiyiiNS1_21identity_decomposer_tEEEvPT5_SB_PT3_PKSC_PT1_PKSG_PT2_PKSK_T4_iiT6__param_9];
	shfl.sync.idx.b32	%r1502|%p134, %r2243, %r307, 31, -1;
	add.s32 	%r311, %r308, %r1502;
	shr.u32 	%r1503, %r2213, %r2110;
	and.b32  	%r1499, %r1503, %r221;
	mov.b32 	%r1479, 1;
	// begin inline asm
	{
    .reg .pred p;
    and.b32 %r1477, %r1499, %r1479;    setp.ne.u32 p, %r1477, 0;
    vote.ballot.sync.b32 %r1477, p, 0xffffffff;
    @!p not.b32 %r1477, %r1477;
}

	// end inline asm
	mov.b32 	%r1482, 2;
	// begin inline asm
	{
    .reg .pred p;
    and.b32 %r1480, %r1499, %r1482;    setp.ne.u32 p, %r1480, 0;
    vote.ballot.sync.b32 %r1480, p, 0xffffffff;
    @!p not.b32 %r1480, %r1480;
}

	// end inline asm
	and.b32  	%r1504, %r1480, %r1477;
	mov.b32 	%r1485, 4;
	// begin inline asm
	{
    .reg .pred p;
    and.b32 %r1483, %r1499, %r1485;    setp.ne.u32 p, %r1483, 0;
    vote.ballot.sync.b32 %r1483, p, 0xffffffff;
    @!p not.b32 %r1483, %r1483;
}

	// end inline asm
	and.b32  	%r1505, %r1483, %r1504;
	mov.b32 	%r1488, 8;
	// begin inline asm
	{
    .reg .pred p;
    and.b32 %r1486, %r1499, %r1488;    setp.ne.u32 p, %r1486, 0;
    vote.ballot.sync.b32 %r1486, p, 0xffffffff;
    @!p not.b32 %r1486, %r1486;
}

	// end inline asm
	and.b32  	%r1506, %r1486, %r1505;
	mov.b32 	%r1491, 16;
	// begin inline asm
	{
    .reg .pred p;
    and.b32 %r1489, %r1499, %r1491;    setp.ne.u32 p, %r1489, 0;
    vote.ballot.sync.b32 %r1489, p, 0xffffffff;
    @!p not.b32 %r1489, %r1489;
}

	// end inline asm
	and.b32  	%r1507, %r1489, %r1506;
	mov.b32 	%r1494, 32;
	// begin inline asm
	{
    .reg .pred p;
    and.b32 %r1492, %r1499, %r1494;    setp.ne.u32 p, %r1492, 0;
    vote.ballot.sync.b32 %r1492, p, 0xffffffff;
    @!p not.b32 %r1492, %r1492;
}

	// end inline asm
	and.b32  	%r1508, %r1492, %r1507;
	mov.b32 	%r1497, 64;
	// begin inline asm
	{
    .reg .pred p;
    and.b32 %r1495, %r1499, %r1497;    setp.ne.u32 p, %r1495, 0;
    vote.ballot.sync.b32 %r1495, p, 0xffffffff;
    @!p not.b32 %r1495, %r1495;
}

	// end inline asm
	and.b32  	%r1509, %r1495, %r1508;
	mov.b32 	%r1500, 128;
	// begin inline asm
	{
    .reg .pred p;
    and.b32 %r1498, %r1499, %r1500;    setp.ne.u32 p, %r1498, 0;
    vote.ballot.sync.b32 %r1498, p, 0xffffffff;
    @!p not.b32 %r1498, %r1498;
}

	// end inline asm
	and.b32  	%r1510, %r1498, %r1509;
	clz.b32 	%r1511, %r1510;
	sub.s32 	%r313, 31, %r1511;
	and.b32  	%r1512, %r878, %r1510;
	popc.b32 	%r314, %r1512;
	setp.ne.s32 	%p135, %r443, %r313;
	mov.b32 	%r2244, 0;
	@%p135 bra 	$L__BB31_211;
	shl.b32 	%r1517, %r1499, 2;
	add.s32 	%r1518, %r219, %r1517;
	atom.shared.add.u32 	%r2244, [%r1518], %r314;
$L__BB31_211:
	ld.param.u32 	%r2111, [_ZN3cub18CUB_300001_SM_10006detail10radix_sort29DeviceRadixSortOnesweepKernelINS1_5radix10policy_hubIiiyE10Policy1000ELNS0_9SortOrderE0EiiyiiNS1_21identity_decomposer_tEEEvPT5_SB_PT3_PKSC_PT1_PKSG_PT2_PKSK_T4_iiT6__param_9];
	shfl.sync.idx.b32	%r1544|%p136, %r2244, %r313, 31, -1;
	add.s32 	%r317, %r314, %r1544;
	shr.u32 	%r1545, %r2212, %r2111;
	and.b32  	%r1541, %r1545, %r221;
	mov.b32 	%r1521, 1;
	// begin inline asm
	{
    .reg .pred p;
    and.b32 %r1519, %r1541, %r1521;    setp.ne.u32 p, %r1519, 0;
    vote.ballot.sync.b32 %r1519, p, 0xffffffff;
    @!p not.b32 %r1519, %r1519;
}

	// end inline asm
	mov.b32 	%r1524, 2;
	// begin inline asm
	{
    .reg .pred p;
    and.b32 %r1522, %r1541, %r1524;    setp.ne.u32 p, %r1522, 0;
    vote.ballot.sync.b32 %r1522, p, 0xffffffff;
    @!p not.b32 %r1522, %r1522;
}

	// end inline asm
	and.b32  	%r1546, %r1522, %r1519;
	mov.b32 	%r1527, 4;
	// begin inline asm
	{
    .reg .pred p;
    and.b32 %r1525, %r1541, %r1527;    setp.ne.u32 p, %r1525, 0;
    vote.ballot.sync.b32 %r1525, p, 0xffffffff;
    @!p not.b32 %r1525, %r1525;
}

	// end inline asm
	and.b32  	%r1547, %r1525, %r1546;
	mov.b32 	%r1530, 8;
	// begin inline asm
	{
    .reg .pred p;
    and.b32 %r1528, %r1541, %r1530;    setp.ne.u32 p, %r1528, 0;
    vote.ballot.sync.b32 %r1528, p, 0xffffffff;
    @!p not.b32 %r1528, %r1528;
}

	// end inline asm
	and.b32  	%r1548, %r1528, %r1547;
	mov.b32 	%r1533, 16;
	// begin inline asm
	{
    .reg .pred p;
    and.b32 %r1531, %r1541, %r1533;    setp.ne.u32 p, %r1531, 0;
    vote.ballot.sync.b32 %r1531, p, 0xffffffff;
    @!p not.b32 %r1531, %r1531;
}

	// end inline asm
	and.b32  	%r1549, %r1531, %r1548;
	mov.b32 	%r1536, 32;
	// begin inline asm
	{
    .reg .pred p;
    and.b32 %r1534, %r1541, %r1536;    setp.ne.u32 p, %r1534, 0;
    vote.ballot.sync.b32 %r1534, p, 0xffffffff;
    @!p not.b32 %r1534, %r1534;
}

	// end inline asm
	and.b32  	%r1550, %r1534, %r1549;
	mov.b32 	%r1539, 64;
	// begin inline asm
	{
    .reg .pred p;
    and.b32 %r1537, %r1541, %r1539;    setp.ne.u32 p, %r1537, 0;
    vote.ballot.sync.b32 %r1537, p, 0xffffffff;
    @!p not.b32 %r1537, %r1537;
}

	// end inline asm
	and.b32  	%r1551, %r1537, %r1550;
	mov.b32 	%r1542, 128;
	// begin inline asm
	{
    .reg .pred p;
    and.b32 %r1540, %r1541, %r1542;    setp.ne.u32 p, %r1540, 0;
    vote.ballot.sync.b32 %r1540, p, 0xffffffff;
    @!p not.b32 %r1540, %r1540;
}

	// end inline asm
	and.b32  	%r1552, %r1540, %r1551;
	clz.b32 	%r1553, %r1552;
	sub.s32 	%r319, 31, %r1553;
	and.b32  	%r1554, %r878, %r1552;
	popc.b32 	%r320, %r1554;
	setp.ne.s32 	%p137, %r443, %r319;
	mov.b32 	%r2245, 0;
	@%p137 bra 	$L__BB31_213;
	shl.b32 	%r1559, %r1541, 2;
	add.s32 	%r1560, %r219, %r1559;
	atom.shared.add.u32 	%r2245, [%r1560], %r320;
$L__BB31_213:
	setp.gt.u32 	%p138, %r1, 255;
	shfl.sync.idx.b32	%r1561|%p139, %r2245, %r319, 31, -1;
	add.s32 	%r1562, %r320, %r1561;
	bar.sync 	0;
	shl.b32 	%r1563, %r227, 2;
	add.s32 	%r323, %r783, %r1563;
	st.shared.u32 	[%r323+-4], %r2228;
	shl.b32 	%r1565, %r233, 2;
	add.s32 	%r324, %r783, %r1565;
	st.shared.u32 	[%r324+-4], %r2227;
	shl.b32 	%r1566, %r239, 2;
	add.s32 	%r325, %r783, %r1566;
	st.shared.u32 	[%r325+-4], %r2226;
	shl.b32 	%r1567, %r245, 2;
	add.s32 	%r326, %r783, %r1567;
	st.shared.u32 	[%r326+-4], %r2225;
	shl.b32 	%r1568, %r251, 2;
	add.s32 	%r327, %r783, %r1568;
	st.shared.u32 	[%r327+-4], %r2224;
	shl.b32 	%r1569, %r257, 2;
	add.s32 	%r328, %r783, %r1569;
	st.shared.u32 	[%r328+-4], %r2223;
	shl.b32 	%r1570, %r263, 2;
	add.s32 	%r329, %r783, %r1570;
	st.shared.u32 	[%r329+-4], %r2222;
	shl.b32 	%r1571, %r269, 2;
	add.s32 	%r330, %r783, %r1571;
	st.shared.u32 	[%r330+-4], %r2221;
	shl.b32 	%r1572, %r275, 2;
	add.s32 	%r331, %r783, %r1572;
	st.shared.u32 	[%r331+-4], %r2220;
	shl.b32 	%r1573, %r281, 2;
	add.s32 	%r332, %r783, %r1573;
	st.shared.u32 	[%r332+-4], %r2219;
	shl.b32 	%r1574, %r287, 2;
	add.s32 	%r333, %r783, %r1574;
	st.shared.u32 	[%r333+-4], %r2218;
	shl.b32 	%r1575, %r293, 2;
	add.s32 	%r334, %r783, %r1575;
	st.shared.u32 	[%r334+-4], %r2217;
	shl.b32 	%r1576, %r299, 2;
	add.s32 	%r335, %r783, %r1576;
	st.shared.u32 	[%r335+-4], %r2216;
	shl.b32 	%r1577, %r305, 2;
	add.s32 	%r336, %r783, %r1577;
	st.shared.u32 	[%r336+-4], %r2215;
	shl.b32 	%r1578, %r311, 2;
	add.s32 	%r337, %r783, %r1578;
	st.shared.u32 	[%r337+-4], %r2214;
	shl.b32 	%r1579, %r317, 2;
	add.s32 	%r338, %r783, %r1579;
	st.shared.u32 	[%r338+-4], %r2213;
	shl.b32 	%r1580, %r1562, 2;
	add.s32 	%r339, %r783, %r1580;
	st.shared.u32 	[%r339+-4], %r2212;
	shl.b32 	%r1581, %r1, 3;
	add.s32 	%r1582, %r783, %r1581;
	add.s32 	%r340, %r1582, 26112;
	@%p138 bra 	$L__BB31_221;
	ld.param.u64 	%rd437, [_ZN3cub18CUB_300001_SM_10006detail10radix_sort29DeviceRadixSortOnesweepKernelINS1_5radix10policy_hubIiiyE10Policy1000ELNS0_9SortOrderE0EiiyiiNS1_21identity_decomposer_tEEEvPT5_SB_PT3_PKSC_PT1_PKSG_PT2_PKSK_T4_iiT6__param_3];
	cvta.to.global.u64 	%rd93, %rd437;
	shl.b64 	%rd94, %rd9, 3;
	add.s64 	%rd95, %rd93, %rd94;
	ld.global.u64 	%rd96, [%rd95];
	cvt.s64.s32 	%rd97, %r218;
	sub.s64 	%rd456, %rd96, %rd97;
	st.shared.u64 	[%r340], %rd456;
	setp.lt.s32 	%p140, %r3, 1;
	mov.u32 	%r2249, %r2174;
	@%p140 bra 	$L__BB31_220;
	mov.b32 	%r2247, -1;
	mov.u32 	%r2246, %r3;
	mov.u32 	%r2249, %r2174;
$L__BB31_216:
	ld.param.u64 	%rd430, [_ZN3cub18CUB_300001_SM_10006detail10radix_sort29DeviceRadixSortOnesweepKernelINS1_5radix10policy_hubIiiyE10Policy1000ELNS0_9SortOrderE0EiiyiiNS1_21identity_decomposer_tEEEvPT5_SB_PT3_PKSC_PT1_PKSG_PT2_PKSK_T4_iiT6__param_0];
	add.s32 	%r344, %r2246, -1;
	shl.b32 	%r1584, %r344, 8;
	add.s32 	%r1585, %r1584, %r1;
	cvta.to.global.u64 	%rd98, %rd430;
	mul.wide.s32 	%rd99, %r1585, 4;
	add.s64 	%rd19, %rd98, %rd99;
$L__BB31_217:
	membar.cta;
	ld.volatile.global.u32 	%r345, [%rd19];
	setp.eq.s32 	%p141, %r345, 0;
	@%p141 bra 	$L__BB31_217;
	and.b32  	%r1586, %r345, 1073741823;
	add.s32 	%r2249, %r1586, %r2249;
	setp.gt.s32 	%p142, %r345, -1;
	vote.sync.ballot.b32 	%r2247, %p142, %r2247;
	setp.gt.u32 	%p144, %r2246, 1;
	and.pred  	%p145, %p142, %p144;
	mov.u32 	%r2246, %r344;
	@%p145 bra 	$L__BB31_216;
	ld.shared.u64 	%rd456, [%r340];
$L__BB31_220:
	ld.param.u64 	%rd431, [_ZN3cub18CUB_300001_SM_10006detail10radix_sort29DeviceRadixSortOnesweepKernelINS1_5radix10policy_hubIiiyE10Policy1000ELNS0_9SortOrderE0EiiyiiNS1_21identity_decomposer_tEEEvPT5_SB_PT3_PKSC_PT1_PKSG_PT2_PKSK_T4_iiT6__param_0];
	or.b32  	%r1587, %r2249, -2147483648;
	cvta.to.global.u64 	%rd100, %rd431;
	shl.b32 	%r1588, %r3, 8;
	add.s32 	%r1589, %r1588, %r1;
	mul.wide.s32 	%rd101, %r1589, 4;
	add.s64 	%rd102, %rd100, %rd101;
	st.volatile.global.u32 	[%rd102], %r1587;
	sub.s32 	%r1590, %r2249, %r2174;
	cvt.s64.s32 	%rd103, %r1590;
	add.s64 	%rd104, %rd456, %rd103;
	st.shared.u64 	[%r340], %rd104;
$L__BB31_221:
	ld.param.u32 	%r2087, [_ZN3cub18CUB_300001_SM_10006detail10radix_sort29DeviceRadixSortOnesweepKernelINS1_5radix10policy_hubIiiyE10Policy1000ELNS0_9SortOrderE0EiiyiiNS1_21identity_decomposer_tEEEvPT5_SB_PT3_PKSC_PT1_PKSG_PT2_PKSK_T4_iiT6__param_8];
	ld.param.u64 	%rd434, [_ZN3cub18CUB_300001_SM_10006detail10radix_sort29DeviceRadixSortOnesweepKernelINS1_5radix10policy_hubIiiyE10Policy1000ELNS0_9SortOrderE0EiiyiiNS1_21identity_decomposer_tEEEvPT5_SB_PT3_PKSC_PT1_PKSG_PT2_PKSK_T4_iiT6__param_2];
	setp.gt.u32 	%p146, %r1, 255;
	mad.lo.s32 	%r349, %r3, 6528, 6528;
	setp.lt.s32 	%p147, %r349, %r2087;
	setp.eq.s64 	%p148, %rd434, 0;
	or.pred  	%p149, %p148, %p147;
	or.pred  	%p150, %p146, %p149;
	@%p150 bra 	$L__BB31_223;
	ld.param.u64 	%rd435, [_ZN3cub18CUB_300001_SM_10006detail10radix_sort29DeviceRadixSortOnesweepKernelINS1_5radix10policy_hubIiiyE10Policy1000ELNS0_9SortOrderE0EiiyiiNS1_21identity_decomposer_tEEEvPT5_SB_PT3_PKSC_PT1_PKSG_PT2_PKSK_T4_iiT6__param_2];
	ld.shared.u64 	%rd105, [%r340];
	cvt.s64.s32 	%rd106, %r2174;
	cvt.s64.s32 	%rd107, %r218;
	add.s64 	%rd108, %rd107, %rd106;
	add.s64 	%rd109, %rd108, %rd105;
	cvta.to.global.u64 	%rd110, %rd435;
	shl.b64 	%rd111, %rd9, 3;
	add.s64 	%rd112, %rd110, %rd111;
	st.global.u64 	[%rd112], %rd109;
$L__BB31_223:
	ld.param.u32 	%r2088, [_ZN3cub18CUB_300001_SM_10006detail10radix_sort29DeviceRadixSortOnesweepKernelINS1_5radix10policy_hubIiiyE10Policy1000ELNS0_9SortOrderE0EiiyiiNS1_21identity_decomposer_tEEEvPT5_SB_PT3_PKSC_PT1_PKSG_PT2_PKSK_T4_iiT6__param_8];
	ld.param.u64 	%rd438, [_ZN3cub18CUB_300001_SM_10006detail10radix_sort29DeviceRadixSortOnesweepKernelINS1_5radix10policy_hubIiiyE10Policy1000ELNS0_9SortOrderE0EiiyiiNS1_21identity_decomposer_tEEEvPT5_SB_PT3_PKSC_PT1_PKSG_PT2_PKSK_T4_iiT6__param_4];
	cvta.to.global.u64 	%rd22, %rd438;
	shl.b32 	%r1591, %r1, 2;
	add.s32 	%r350, %r783, %r1591;
	setp.gt.s32 	%p151, %r349, %r2088;
	bar.sync 	0;
	@%p151 bra 	$L__BB31_225;
	ld.param.u32 	%r2112, [_ZN3cub18CUB_300001_SM_10006detail10radix_sort29DeviceRadixSortOnesweepKernelINS1_5radix10policy_hubIiiyE10Policy1000ELNS0_9SortOrderE0EiiyiiNS1_21identity_decomposer_tEEEvPT5_SB_PT3_PKSC_PT1_PKSG_PT2_PKSK_T4_iiT6__param_9];
	ld.shared.u32 	%r1593, [%r350];
	shr.u32 	%r1594, %r1593, %r2112;
	and.b32  	%r1595, %r1594, %r221;
	shl.b32 	%r1596, %r1595, 3;
	add.s32 	%r1598, %r783, 26112;
	add.s32 	%r1599, %r1598, %r1596;
	ld.shared.u64 	%rd113, [%r1599];
	add.s64 	%rd114, %rd113, %rd9;
	xor.b32  	%r1600, %r1593, -2147483648;
	shl.b64 	%rd115, %rd114, 2;
	add.s64 	%rd116, %rd22, %rd115;
	st.global.u32 	[%rd116], %r1600;
	bar.warp.sync 	-1;
	ld.shared.u32 	%r1601, [%r350+1536];
	shr.u32 	%r1602, %r1601, %r2112;
	and.b32  	%r1603, %r1602, %r221;
	shl.b32 	%r1604, %r1603, 3;
	add.s32 	%r1605, %r1598, %r1604;
	ld.shared.u64 	%rd117, [%r1605];
	add.s64 	%rd118, %rd117, %rd9;
	xor.b32  	%r1606, %r1601, -2147483648;
	shl.b64 	%rd119, %rd118, 2;
	add.s64 	%rd120, %rd22, %rd119;
	st.global.u32 	[%rd120+1536], %r1606;
	bar.warp.sync 	-1;
	ld.shared.u32 	%r1607, [%r350+3072];
	shr.u32 	%r1608, %r1607, %r2112;
	and.b32  	%r1609, %r1608, %r221;
	shl.b32 	%r1610, %r1609, 3;
	add.s32 	%r1611, %r1598, %r1610;
	ld.shared.u64 	%rd121, [%r1611];
	add.s64 	%rd122, %rd121, %rd9;
	xor.b32  	%r1612, %r1607, -2147483648;
	shl.b64 	%rd123, %rd122, 2;
	add.s64 	%rd124, %rd22, %rd123;
	st.global.u32 	[%rd124+3072], %r1612;
	bar.warp.sync 	-1;
	ld.shared.u32 	%r1613, [%r350+4608];
	shr.u32 	%r1614, %r1613, %r2112;
	and.b32  	%r1615, %r1614, %r221;
	shl.b32 	%r1616, %r1615, 3;
	add.s32 	%r1617, %r1598, %r1616;
	ld.shared.u64 	%rd125, [%r1617];
	add.s64 	%rd126, %rd125, %rd9;
	xor.b32  	%r1618, %r1613, -2147483648;
	shl.b64 	%rd127, %rd126, 2;
	add.s64 	%rd128, %rd22, %rd127;
	st.global.u32 	[%rd128+4608], %r1618;
	bar.warp.sync 	-1;
	ld.shared.u32 	%r1619, [%r350+6144];
	shr.u32 	%r1620, %r1619, %r2112;
	and.b32  	%r1621, %r1620, %r221;
	shl.b32 	%r1622, %r1621, 3;
	add.s32 	%r1623, %r1598, %r1622;
	ld.shared.u64 	%rd129, [%r1623];
	add.s64 	%rd130, %rd129, %rd9;
	xor.b32  	%r1624, %r1619, -2147483648;
	shl.b64 	%rd131, %rd130, 2;
	add.s64 	%rd132, %rd22, %rd131;
	st.global.u32 	[%rd132+6144], %r1624;
	bar.warp.sync 	-1;
	ld.shared.u32 	%r1625, [%r350+7680];
	shr.u32 	%r1626, %r1625, %r2112;
	and.b32  	%r1627, %r1626, %r221;
	shl.b32 	%r1628, %r1627, 3;
	add.s32 	%r1629, %r1598, %r1628;
	ld.shared.u64 	%rd133, [%r1629];
	add.s64 	%rd134, %rd133, %rd9;
	xor.b32  	%r1630, %r1625, -2147483648;
	shl.b64 	%rd135, %rd134, 2;
	add.s64 	%rd136, %rd22, %rd135;
	st.global.u32 	[%rd136+7680], %r1630;
	bar.warp.sync 	-1;
	ld.shared.u32 	%r1631, [%r350+9216];
	shr.u32 	%r1632, %r1631, %r2112;
	and.b32  	%r1633, %r1632, %r221;
	shl.b32 	%r1634, %r1633, 3;
	add.s32 	%r1635, %r1598, %r1634;
	ld.shared.u64 	%rd137, [%r1635];
	add.s64 	%rd138, %rd137, %rd9;
	xor.b32  	%r1636, %r1631, -2147483648;
	shl.b64 	%rd139, %rd138, 2;
	add.s64 	%rd140, %rd22, %rd139;
	st.global.u32 	[%rd140+9216], %r1636;
	bar.warp.sync 	-1;
	ld.shared.u32 	%r1637, [%r350+10752];
	shr.u32 	%r1638, %r1637, %r2112;
	and.b32  	%r1639, %r1638, %r221;
	shl.b32 	%r1640, %r1639, 3;
	add.s32 	%r1641, %r1598, %r1640;
	ld.shared.u64 	%rd141, [%r1641];
	add.s64 	%rd142, %rd141, %rd9;
	xor.b32  	%r1642, %r1637, -2147483648;
	shl.b64 	%rd143, %rd142, 2;
	add.s64 	%rd144, %rd22, %rd143;
	st.global.u32 	[%rd144+10752], %r1642;
	bar.warp.sync 	-1;
	ld.shared.u32 	%r1643, [%r350+12288];
	shr.u32 	%r1644, %r1643, %r2112;
	and.b32  	%r1645, %r1644, %r221;
	shl.b32 	%r1646, %r1645, 3;
	add.s32 	%r1647, %r1598, %r1646;
	ld.shared.u64 	%rd145, [%r1647];
	add.s64 	%rd146, %rd145, %rd9;
	xor.b32  	%r1648, %r1643, -2147483648;
	shl.b64 	%rd147, %rd146, 2;
	add.s64 	%rd148, %rd22, %rd147;
	st.global.u32 	[%rd148+12288], %r1648;
	bar.warp.sync 	-1;
	ld.shared.u32 	%r1649, [%r350+13824];
	shr.u32 	%r1650, %r1649, %r2112;
	and.b32  	%r1651, %r1650, %r221;
	shl.b32 	%r1652, %r1651, 3;
	add.s32 	%r1653, %r1598, %r1652;
	ld.shared.u64 	%rd149, [%r1653];
	add.s64 	%rd150, %rd149, %rd9;
	xor.b32  	%r1654, %r1649, -2147483648;
	shl.b64 	%rd151, %rd150, 2;
	add.s64 	%rd152, %rd22, %rd151;
	st.global.u32 	[%rd152+13824], %r1654;
	bar.warp.sync 	-1;
	ld.shared.u32 	%r1655, [%r350+15360];
	shr.u32 	%r1656, %r1655, %r2112;
	and.b32  	%r1657, %r1656, %r221;
	shl.b32 	%r1658, %r1657, 3;
	add.s32 	%r1659, %r1598, %r1658;
	ld.shared.u64 	%rd153, [%r1659];
	add.s64 	%rd154, %rd153, %rd9;
	xor.b32  	%r1660, %r1655, -2147483648;
	shl.b64 	%rd155, %rd154, 2;
	add.s64 	%rd156, %rd22, %rd155;
	st.global.u32 	[%rd156+15360], %r1660;
	bar.warp.sync 	-1;
	ld.shared.u32 	%r1661, [%r350+16896];
	shr.u32 	%r1662, %r1661, %r2112;
	and.b32  	%r1663, %r1662, %r221;
	shl.b32 	%r1664, %r1663, 3;
	add.s32 	%r1665, %r1598, %r1664;
	ld.shared.u64 	%rd157, [%r1665];
	add.s64 	%rd158, %rd157, %rd9;
	xor.b32  	%r1666, %r1661, -2147483648;
	shl.b64 	%rd159, %rd158, 2;
	add.s64 	%rd160, %rd22, %rd159;
	st.global.u32 	[%rd160+16896], %r1666;
	bar.warp.sync 	-1;
	ld.shared.u32 	%r1667, [%r350+18432];
	shr.u32 	%r1668, %r1667, %r2112;
	and.b32  	%r1669, %r1668, %r221;
	shl.b32 	%r1670, %r1669, 3;
	add.s32 	%r1671, %r1598, %r1670;
	ld.shared.u64 	%rd161, [%r1671];
	add.s64 	%rd162, %rd161, %rd9;
	xor.b32  	%r1672, %r1667, -2147483648;
	shl.b64 	%rd163, %rd162, 2;
	add.s64 	%rd164, %rd22, %rd163;
	st.global.u32 	[%rd164+18432], %r1672;
	bar.warp.sync 	-1;
	ld.shared.u32 	%r1673, [%r350+19968];
	shr.u32 	%r1674, %r1673, %r2112;
	and.b32  	%r1675, %r1674, %r221;
	shl.b32 	%r1676, %r1675, 3;
	add.s32 	%r1677, %r1598, %r1676;
	ld.shared.u64 	%rd165, [%r1677];
	add.s64 	%rd166, %rd165, %rd9;
	xor.b32  	%r1678, %r1673, -2147483648;
	shl.b64 	%rd167, %rd166, 2;
	add.s64 	%rd168, %rd22, %rd167;
	st.global.u32 	[%rd168+19968], %r1678;
	bar.warp.sync 	-1;
	ld.shared.u32 	%r1679, [%r350+21504];
	shr.u32 	%r1680, %r1679, %r2112;
	and.b32  	%r1681, %r1680, %r221;
	shl.b32 	%r1682, %r1681, 3;
	add.s32 	%r1683, %r1598, %r1682;
	ld.shared.u64 	%rd169, [%r1683];
	add.s64 	%rd170, %rd169, %rd9;
	xor.b32  	%r1684, %r1679, -2147483648;
	shl.b64 	%rd171, %rd170, 2;
	add.s64 	%rd172, %rd22, %rd171;
	st.global.u32 	[%rd172+21504], %r1684;
	bar.warp.sync 	-1;
	ld.shared.u32 	%r1685, [%r350+23040];
	shr.u32 	%r1686, %r1685, %r2112;
	and.b32  	%r1687, %r1686, %r221;
	shl.b32 	%r1688, %r1687, 3;
	add.s32 	%r1689, %r1598, %r1688;
	ld.shared.u64 	%rd173, [%r1689];
	add.s64 	%rd174, %rd173, %rd9;
	xor.b32  	%r1690, %r1685, -2147483648;
	shl.b64 	%rd175, %rd174, 2;
	add.s64 	%rd176, %rd22, %rd175;
	st.global.u32 	[%rd176+23040], %r1690;
	bar.warp.sync 	-1;
	ld.shared.u32 	%r1691, [%r350+24576];
	shr.u32 	%r1692, %r1691, %r2112;
	and.b32  	%r1693, %r1692, %r221;
	shl.b32 	%r1694, %r1693, 3;
	add.s32 	%r1695, %r1598, %r1694;
	ld.shared.u64 	%rd177, [%r1695];
	add.s64 	%rd178, %rd177, %rd9;
	xor.b32  	%r1696, %r1691, -2147483648;
	shl.b64 	%rd179, %rd178, 2;
	add.s64 	%rd180, %rd22, %rd179;
	st.global.u32 	[%rd180+24576], %r1696;
	bar.warp.sync 	-1;
	bra.uni 	$L__BB31_260;
$L__BB31_225:
	ld.param.u32 	%r2089, [_ZN3cub18CUB_300001_SM_10006detail10radix_sort29DeviceRadixSortOnesweepKernelINS1_5radix10policy_hubIiiyE10Policy1000ELNS0_9SortOrderE0EiiyiiNS1_21identity_decomposer_tEEEvPT5_SB_PT3_PKSC_PT1_PKSG_PT2_PKSK_T4_iiT6__param_8];
	mad.lo.s32 	%r351, %r3, -6528, %r2089;
	setp.ge.s32 	%p152, %r1, %r351;
	@%p152 bra 	$L__BB31_227;
	ld.param.u32 	%r2113, [_ZN3cub18CUB_300001_SM_10006detail10radix_sort29DeviceRadixSortOnesweepKernelINS1_5radix10policy_hubIiiyE10Policy1000ELNS0_9SortOrderE0EiiyiiNS1_21identity_decomposer_tEEEvPT5_SB_PT3_PKSC_PT1_PKSG_PT2_PKSK_T4_iiT6__param_9];
	ld.shared.u32 	%r1697, [%r350];
	shr.u32 	%r1698, %r1697, %r2113;
	and.b32  	%r1699, %r1698, %r221;
	shl.b32 	%r1700, %r1699, 3;
	add.s32 	%r1702, %r783, %r1700;
	ld.shared.u64 	%rd181, [%r1702+26112];
	xor.b32  	%r1703, %r1697, -2147483648;
	add.s64 	%rd182, %rd181, %rd9;
	shl.b64 	%rd183, %rd182, 2;
	add.s64 	%rd184, %rd22, %rd183;
	st.global.u32 	[%rd184], %r1703;
$L__BB31_227:
	bar.warp.sync 	-1;
	add.s32 	%r1704, %r1, 384;
	setp.ge.s32 	%p153, %r1704, %r351;
	@%p153 bra 	$L__BB31_229;
	ld.param.u32 	%r2114, [_ZN3cub18CUB_300001_SM_10006detail10radix_sort29DeviceRadixSortOnesweepKernelINS1_5radix10policy_hubIiiyE10Policy1000ELNS0_9SortOrderE0EiiyiiNS1_21identity_decomposer_tEEEvPT5_SB_PT3_PKSC_PT1_PKSG_PT2_PKSK_T4_iiT6__param_9];
	ld.shared.u32 	%r1705, [%r350+1536];
	shr.u32 	%r1706, %r1705, %r2114;
	and.b32  	%r1707, %r1706, %r221;
	shl.b32 	%r1708, %r1707, 3;
	add.s32 	%r1710, %r783, %r1708;
	ld.shared.u64 	%rd185, [%r1710+26112];
	xor.b32  	%r1711, %r1705, -2147483648;
	add.s64 	%rd186, %rd185, %rd9;
	shl.b64 	%rd187, %rd186, 2;
	add.s64 	%rd188, %rd22, %rd187;
	st.global.u32 	[%rd188+1536], %r1711;
$L__BB31_229:
	bar.warp.sync 	-1;
	add.s32 	%r1712, %r1, 768;
	setp.ge.s32 	%p154, %r1712, %r351;
	@%p154 bra 	$L__BB31_231;
	ld.param.u32 	%r2115, [_ZN3cub18CUB_300001_SM_10006detail10radix_sort29DeviceRadixSortOnesweepKernelINS1_5radix10policy_hubIiiyE10Policy1000ELNS0_9SortOrderE0EiiyiiNS1_21identity_decomposer_tEEEvPT5_SB_PT3_PKSC_PT1_PKSG_PT2_PKSK_T4_iiT6__param_9];
	ld.shared.u32 	%r1713, [%r350+3072];
	shr.u32 	%r1714, %r1713, %r2115;
	and.b32  	%r1715, %r1714, %r221;
	shl.b32 	%r1716, %r1715, 3;
	add.s32 	%r1718, %r783, %r1716;
	ld.shared.u64 	%rd189, [%r1718+26112];
	xor.b32  	%r1719, %r1713, -2147483648;
	add.s64 	%rd190, %rd189, %rd9;
	shl.b64 	%rd191, %rd190, 2;
	add.s64 	%rd192, %rd22, %rd191;
	st.global.u32 	[%rd192+3072], %r1719;
$L__BB31_231:
	bar.warp.sync 	-1;
	add.s32 	%r1720, %r1, 1152;
	setp.ge.s32 	%p155, %r1720, %r351;
	@%p155 bra 	$L__BB31_233;
	ld.param.u32 	%r2116, [_ZN3cub18CUB_300001_SM_10006detail10radix_sort29DeviceRadixSortOnesweepKernelINS1_5radix10policy_hubIiiyE10Policy1000ELNS0_9SortOrderE0EiiyiiNS1_21identity_decomposer_tEEEvPT5_SB_PT3_PKSC_PT1_PKSG_PT2_PKSK_T4_iiT6__param_9];
	ld.shared.u32 	%r1721, [%r350+4608];
	shr.u32 	%r1722, %r1721, %r2116;
	and.b32  	%r1723, %r1722, %r221;
	shl.b32 	%r1724, %r1723, 3;
	add.s32 	%r1726, %r783, %r1724;
	ld.shared.u64 	%rd193, [%r1726+26112];
	xor.b32  	%r1727, %r1721, -2147483648;
	add.s64 	%rd194, %rd193, %rd9;
	shl.b64 	%rd195, %rd194, 2;
	add.s64 	%rd196, %rd22, %rd195;
	st.global.u32 	[%rd196+4608], %r1727;
$L__BB31_233:
	bar.warp.sync 	-1;
	add.s32 	%r1728, %r1, 1536;
	setp.ge.s32 	%p156, %r1728, %r351;
	@%p156 bra 	$L__BB31_235;
	ld.param.u32 	%r2117, [_ZN3cub18CUB_300001_SM_10006detail10radix_sort29DeviceRadixSortOnesweepKernelINS1_5radix10policy_hubIiiyE10Policy1000ELNS0_9SortOrderE0EiiyiiNS1_21identity_decomposer_tEEEvPT5_SB_PT3_PKSC_PT1_PKSG_PT2_PKSK_T4_iiT6__param_9];
	ld.shared.u32 	%r1729, [%r350+6144];
	shr.u32 	%r1730, %r1729, %r2117;
	and.b32  	%r1731, %r1730, %r221;
	shl.b32 	%r1732, %r1731, 3;
	add.s32 	%r1734, %r783, %r1732;
	ld.shared.u64 	%rd197, [%r1734+26112];
	xor.b32  	%r1735, %r1729, -2147483648;
	add.s64 	%rd198, %rd197, %rd9;
	shl.b64 	%rd199, %rd198, 2;
	add.s64 	%rd200, %rd22, %rd199;
	st.global.u32 	[%rd200+6144], %r1735;
$L__BB31_235:
	bar.warp.sync 	-1;
	add.s32 	%r1736, %r1, 1920;
	setp.ge.s32 	%p157, %r1736, %r351;
	@%p157 bra 	$L__BB31_237;
	ld.param.u32 	%r2118, [_ZN3cub18CUB_300001_SM_10006detail10radix_sort29DeviceRadixSortOnesweepKernelINS1_5radix10policy_hubIiiyE10Policy1000ELNS0_9SortOrderE0EiiyiiNS1_21identity_decomposer_tEEEvPT5_SB_PT3_PKSC_PT1_PKSG_PT2_PKSK_T4_iiT6__param_9];
	ld.shared.u32 	%r1737, [%r350+7680];
	shr.u32 	%r1738, %r1737, %r2118;
	and.b32  	%r1739, %r1738, %r221;
	shl.b32 	%r1740, %r1739, 3;
	add.s32 	%r1742, %r783, %r1740;
	ld.shared.u64 	%rd201, [%r1742+26112];
	xor.b32  	%r1743, %r1737, -2147483648;
	add.s64 	%rd202, %rd201, %rd9;
	shl.b64 	%rd203, %rd202, 2;
	add.s64 	%rd204, %rd22, %rd203;
	st.global.u32 	[%rd204+7680], %r1743;
$L__BB31_237:
	bar.warp.sync 	-1;
	add.s32 	%r1744, %r1, 2304;
	setp.ge.s32 	%p158, %r1744, %r351;
	@%p158 bra 	$L__BB31_239;
	ld.param.u32 	%r2119, [_ZN3cub18CUB_300001_SM_10006detail10radix_sort29DeviceRadixSortOnesweepKernelINS1_5radix10policy_hubIiiyE10Policy1000ELNS0_9SortOrderE0EiiyiiNS1_21identity_decomposer_tEEEvPT5_SB_PT3_PKSC_PT1_PKSG_PT2_PKSK_T4_iiT6__param_9];
	ld.shared.u32 	%r1745, [%r350+9216];
	shr.u32 	%r1746, %r1745, %r2119;
	and.b32  	%r1747, %r1746, %r221;
	shl.b32 	%r1748, %r1747, 3;
	add.s32 	%r1750, %r783, %r1748;
	ld.shared.u64 	%rd205, [%r1750+26112];
	xor.b32  	%r1751, %r1745, -2147483648;
	add.s64 	%rd206, %rd205, %rd9;
	shl.b64 	%rd207, %rd206, 2;
	add.s64 	%rd208, %rd22, %rd207;
	st.global.u32 	[%rd208+9216], %r1751;
$L__BB31_239:
	bar.warp.sync 	-1;
	add.s32 	%r1752, %r1, 2688;
	setp.ge.s32 	%p159, %r1752, %r351;
	@%p159 bra 	$L__BB31_241;
	ld.param.u32 	%r2120, [_ZN3cub18CUB_300001_SM_10006detail10radix_sort29DeviceRadixSortOnesweepKernelINS1_5radix10policy_hubIiiyE10Policy1000ELNS0_9SortOrderE0EiiyiiNS1_21identity_decomposer_tEEEvPT5_SB_PT3_PKSC_PT1_PKSG_PT2_PKSK_T4_iiT6__param_9];
	ld.shared.u32 	%r1753, [%r350+10752];
	shr.u32 	%r1754, %r1753, %r2120;
	and.b32  	%r1755, %r1754, %r221;
	shl.b32 	%r1756, %r1755, 3;
	add.s32 	%r1758, %r783, %r1756;
	ld.shared.u64 	%rd209, [%r1758+26112];
	xor.b32  	%r1759, %r1753, -2147483648;
	add.s64 	%rd210, %rd209, %rd9;
	shl.b64 	%rd211, %rd210, 2;
	add.s64 	%rd212, %rd22, %rd211;
	st.global.u32 	[%rd212+10752], %r1759;
$L__BB31_241:
	bar.warp.sync 	-1;
	or.b32  	%r1760, %r1, 3072;
	setp.ge.s32 	%p160, %r1760, %r351;
	@%p160 bra 	$L__BB31_243;
	ld.param.u32 	%r2121, [_ZN3cub18CUB_300001_SM_10006detail10radix_sort29DeviceRadixSortOnesweepKernelINS1_5radix10policy_hubIiiyE10Policy1000ELNS0_9SortOrderE0EiiyiiNS1_21identity_decomposer_tEEEvPT5_SB_PT3_PKSC_PT1_PKSG_PT2_PKSK_T4_iiT6__param_9];
	ld.shared.u32 	%r1761, [%r350+12288];
	shr.u32 	%r1762, %r1761, %r2121;
	and.b32  	%r1763, %r1762, %r221;
	shl.b32 	%r1764, %r1763, 3;
	add.s32 	%r1766, %r783, %r1764;
	ld.shared.u64 	%rd213, [%r1766+26112];
	xor.b32  	%r1767, %r1761, -2147483648;
	add.s64 	%rd214, %rd213, %rd9;
	shl.b64 	%rd215, %rd214, 2;
	add.s64 	%rd216, %rd22, %rd215;
	st.global.u32 	[%rd216+12288], %r1767;
$L__BB31_243:
	bar.warp.sync 	-1;
	add.s32 	%r1768, %r1, 3456;
	setp.ge.s32 	%p161, %r1768, %r351;
	@%p161 bra 	$L__BB31_245;
	ld.param.u32 	%r2122, [_ZN3cub18CUB_300001_SM_10006detail10radix_sort29DeviceRadixSortOnesweepKernelINS1_5radix10policy_hubIiiyE10Policy1000ELNS0_9SortOrderE0EiiyiiNS1_21identity_decomposer_tEEEvPT5_SB_PT3_PKSC_PT1_PKSG_PT2_PKSK_T4_iiT6__param_9];
	ld.shared.u32 	%r1769, [%r350+13824];
	shr.u32 	%r1770, %r1769, %r2122;
	and.b32  	%r1771, %r1770, %r221;
	shl.b32 	%r1772, %r1771, 3;
	add.s32 	%r1774, %r783, %r1772;
	ld.shared.u64 	%rd217, [%r1774+26112];
	xor.b32  	%r1775, %r1769, -2147483648;
	add.s64 	%rd218, %rd217, %rd9;
	shl.b64 	%rd219, %rd218, 2;
	add.s64 	%rd220, %rd22, %rd219;
	st.global.u32 	[%rd220+13824], %r1775;
$L__BB31_245:
	bar.warp.sync 	-1;
	add.s32 	%r1776, %r1, 3840;
	setp.ge.s32 	%p162, %r1776, %r351;
	@%p162 bra 	$L__BB31_247;
	ld.param.u32 	%r2123, [_ZN3cub18CUB_300001_SM_10006detail10radix_sort29DeviceRadixSortOnesweepKernelINS1_5radix10policy_hubIiiyE10Policy1000ELNS0_9SortOrderE0EiiyiiNS1_21identity_decomposer_tEEEvPT5_SB_PT3_PKSC_PT1_PKSG_PT2_PKSK_T4_iiT6__param_9];
	ld.shared.u32 	%r1777, [%r350+15360];
	shr.u32 	%r1778, %r1777, %r2123;
	and.b32  	%r1779, %r1778, %r221;
	shl.b32 	%r1780, %r1779, 3;
	add.s32 	%r1782, %r783, %r1780;
	ld.shared.u64 	%rd221, [%r1782+26112];
	xor.b32  	%r1783, %r1777, -2147483648;
	add.s64 	%rd222, %rd221, %rd9;
	shl.b64 	%rd223, %rd222, 2;
	add.s64 	%rd224, %rd22, %rd223;
	st.global.u32 	[%rd224+15360], %r1783;
$L__BB31_247:
	bar.warp.sync 	-1;
	add.s32 	%r1784, %r1, 4224;
	setp.ge.s32 	%p163, %r1784, %r351;
	@%p163 bra 	$L__BB31_249;
	ld.param.u32 	%r2124, [_ZN3cub18CUB_300001_SM_10006detail10radix_sort29DeviceRadixSortOnesweepKernelINS1_5radix10policy_hubIiiyE10Policy1000ELNS0_9SortOrderE0EiiyiiNS1_21identity_decomposer_tEEEvPT5_SB_PT3_PKSC_PT1_PKSG_PT2_PKSK_T4_iiT6__param_9];
	ld.shared.u32 	%r1785, [%r350+16896];
	shr.u32 	%r1786, %r1785, %r2124;
	and.b32  	%r1787, %r1786, %r221;
	shl.b32 	%r1788, %r1787, 3;
	add.s32 	%r1790, %r783, %r1788;
	ld.shared.u64 	%rd225, [%r1790+26112];
	xor.b32  	%r1791, %r1785, -2147483648;
	add.s64 	%rd226, %rd225, %rd9;
	shl.b64 	%rd227, %rd226, 2;
	add.s64 	%rd228, %rd22, %rd227;
	st.global.u32 	[%rd228+16896], %r1791;
$L__BB31_249:
	bar.warp.sync 	-1;
	add.s32 	%r1792, %r1, 4608;
	setp.ge.s32 	%p164, %r1792, %r351;
	@%p164 bra 	$L__BB31_251;
	ld.param.u32 	%r2125, [_ZN3cub18CUB_300001_SM_10006detail10radix_sort29DeviceRadixSortOnesweepKernelINS1_5radix10policy_hubIiiyE10Policy1000ELNS0_9SortOrderE0EiiyiiNS1_21identity_decomposer_tEEEvPT5_SB_PT3_PKSC_PT1_PKSG_PT2_PKSK_T4_iiT6__param_9];
	ld.shared.u32 	%r1793, [%r350+18432];
	shr.u32 	%r1794, %r1793, %r2125;
	and.b32  	%r1795, %r1794, %r221;
	shl.b32 	%r1796, %r1795, 3;
	add.s32 	%r1798, %r783, %r1796;
	ld.shared.u64 	%rd229, [%r1798+26112];
	xor.b32  	%r1799, %r1793, -2147483648;
	add.s64 	%rd230, %rd229, %rd9;
	shl.b64 	%rd231, %rd230, 2;
	add.s64 	%rd232, %rd22, %rd231;
	st.global.u32 	[%rd232+18432], %r1799;
$L__BB31_251:
	bar.warp.sync 	-1;
	add.s32 	%r1800, %r1, 4992;
	setp.ge.s32 	%p165, %r1800, %r351;
	@%p165 bra 	$L__BB31_253;
	ld.param.u32 	%r2126, [_ZN3cub18CUB_300001_SM_10006detail10radix_sort29DeviceRadixSortOnesweepKernelINS1_5radix10policy_hubIiiyE10Policy1000ELNS0_9SortOrderE0EiiyiiNS1_21identity_decomposer_tEEEvPT5_SB_PT3_PKSC_PT1_PKSG_PT2_PKSK_T4_iiT6__param_9];
	ld.shared.u32 	%r1801, [%r350+19968];
	shr.u32 	%r1802, %r1801, %r2126;
	and.b32  	%r1803, %r1802, %r221;
	shl.b32 	%r1804, %r1803, 3;
	add.s32 	%r1806, %r783, %r1804;
	ld.shared.u64 	%rd233, [%r1806+26112];
	xor.b32  	%r1807, %r1801, -2147483648;
	add.s64 	%rd234, %rd233, %rd9;
	shl.b64 	%rd235, %rd234, 2;
	add.s64 	%rd236, %rd22, %rd235;
	st.global.u32 	[%rd236+19968], %r1807;
$L__BB31_253:
	bar.warp.sync 	-1;
	add.s32 	%r1808, %r1, 5376;
	setp.ge.s32 	%p166, %r1808, %r351;
	@%p166 bra 	$L__BB31_255;
	ld.param.u32 	%r2127, [_ZN3cub18CUB_300001_SM_10006detail10radix_sort29DeviceRadixSortOnesweepKernelINS1_5radix10policy_hubIiiyE10Policy1000ELNS0_9SortOrderE0EiiyiiNS1_21identity_decomposer_tEEEvPT5_SB_PT3_PKSC_PT1_PKSG_PT2_PKSK_T4_iiT6__param_9];
	ld.shared.u32 	%r1809, [%r350+21504];
	shr.u32 	%r1810, %r1809, %r2127;
	and.b32  	%r1811, %r1810, %r221;
	shl.b32 	%r1812, %r1811, 3;
	add.s32 	%r1814, %r783, %r1812;
	ld.shared.u64 	%rd237, [%r1814+26112];
	xor.b32  	%r1815, %r1809, -2147483648;
	add.s64 	%rd238, %rd237, %rd9;
	shl.b64 	%rd239, %rd238, 2;
	add.s64 	%rd240, %rd22, %rd239;
	st.global.u32 	[%rd240+21504], %r1815;
$L__BB31_255:
	bar.warp.sync 	-1;
	add.s32 	%r1816, %r1, 5760;
	setp.ge.s32 	%p167, %r1816, %r351;
	@%p167 bra 	$L__BB31_257;
	ld.param.u32 	%r2128, [_ZN3cub18CUB_300001_SM_10006detail10radix_sort29DeviceRadixSortOnesweepKernelINS1_5radix10policy_hubIiiyE10Policy1000ELNS0_9SortOrderE0EiiyiiNS1_21identity_decomposer_tEEEvPT5_SB_PT3_PKSC_PT1_PKSG_PT2_PKSK_T4_iiT6__param_9];
	ld.shared.u32 	%r1817, [%r350+23040];
	shr.u32 	%r1818, %r1817, %r2128;
	and.b32  	%r1819, %r1818, %r221;
	shl.b32 	%r1820, %r1819, 3;
	add.s32 	%r1822, %r783, %r1820;
	ld.shared.u64 	%rd241, [%r1822+26112];
	xor.b32  	%r1823, %r1817, -2147483648;
	add.s64 	%rd242, %rd241, %rd9;
	shl.b64 	%rd243, %rd242, 2;
	add.s64 	%rd244, %rd22, %rd243;
	st.global.u32 	[%rd244+23040], %r1823;
$L__BB31_257:
	bar.warp.sync 	-1;
	or.b32  	%r1824, %r1, 6144;
	setp.ge.s32 	%p168, %r1824, %r351;
	@%p168 bra 	$L__BB31_259;
	ld.param.u32 	%r2129, [_ZN3cub18CUB_300001_SM_10006detail10radix_sort29DeviceRadixSortOnesweepKernelINS1_5radix10policy_hubIiiyE10Policy1000ELNS0_9SortOrderE0EiiyiiNS1_21identity_decomposer_tEEEvPT5_SB_PT3_PKSC_PT1_PKSG_PT2_PKSK_T4_iiT6__param_9];
	ld.shared.u32 	%r1825, [%r350+24576];
	shr.u32 	%r1826, %r1825, %r2129;
	and.b32  	%r1827, %r1826, %r221;
	shl.b32 	%r1828, %r1827, 3;
	add.s32 	%r1830, %r783, %r1828;
	ld.shared.u64 	%rd245, [%r1830+26112];
	xor.b32  	%r1831, %r1825, -2147483648;
	add.s64 	%rd246, %rd245, %rd9;
	shl.b64 	%rd247, %rd246, 2;
	add.s64 	%rd248, %rd22, %rd247;
	st.global.u32 	[%rd248+24576], %r1831;
$L__BB31_259:
	bar.warp.sync 	-1;
$L__BB31_260:
	ld.param.u32 	%r2130, [_ZN3cub18CUB_300001_SM_10006detail10radix_sort29DeviceRadixSortOnesweepKernelINS1_5radix10policy_hubIiiyE10Policy1000ELNS0_9SortOrderE0EiiyiiNS1_21identity_decomposer_tEEEvPT5_SB_PT3_PKSC_PT1_PKSG_PT2_PKSK_T4_iiT6__param_9];
	ld.param.u32 	%r2090, [_ZN3cub18CUB_300001_SM_10006detail10radix_sort29DeviceRadixSortOnesweepKernelINS1_5radix10policy_hubIiiyE10Policy1000ELNS0_9SortOrderE0EiiyiiNS1_21identity_decomposer_tEEEvPT5_SB_PT3_PKSC_PT1_PKSG_PT2_PKSK_T4_iiT6__param_8];
	setp.gt.s32 	%p169, %r349, %r2090;
	ld.shared.u32 	%r1832, [%r350];
	shr.u32 	%r1833, %r1832, %r2130;
	and.b32  	%r352, %r1833, %r221;
	ld.shared.u32 	%r1834, [%r350+1536];
	shr.u32 	%r1835, %r1834, %r2130;
	and.b32  	%r353, %r1835, %r221;
	ld.shared.u32 	%r1836, [%r350+3072];
	shr.u32 	%r1837, %r1836, %r2130;
	and.b32  	%r354, %r1837, %r221;
	ld.shared.u32 	%r1838, [%r350+4608];
	shr.u32 	%r1839, %r1838, %r2130;
	and.b32  	%r355, %r1839, %r221;
	ld.shared.u32 	%r1840, [%r350+6144];
	shr.u32 	%r1841, %r1840, %r2130;
	and.b32  	%r356, %r1841, %r221;
	ld.shared.u32 	%r1842, [%r350+7680];
	shr.u32 	%r1843, %r1842, %r2130;
	and.b32  	%r357, %r1843, %r221;
	ld.shared.u32 	%r1844, [%r350+9216];
	shr.u32 	%r1845, %r1844, %r2130;
	and.b32  	%r358, %r1845, %r221;
	ld.shared.u32 	%r1846, [%r350+10752];
	shr.u32 	%r1847, %r1846, %r2130;
	and.b32  	%r359, %r1847, %r221;
	ld.shared.u32 	%r1848, [%r350+12288];
	shr.u32 	%r1849, %r1848, %r2130;
	and.b32  	%r360, %r1849, %r221;
	ld.shared.u32 	%r1850, [%r350+13824];
	shr.u32 	%r1851, %r1850, %r2130;
	and.b32  	%r361, %r1851, %r221;
	ld.shared.u32 	%r1852, [%r350+15360];
	shr.u32 	%r1853, %r1852, %r2130;
	and.b32  	%r362, %r1853, %r221;
	ld.shared.u32 	%r1854, [%r350+16896];
	shr.u32 	%r1855, %r1854, %r2130;
	and.b32  	%r363, %r1855, %r221;
	ld.shared.u32 	%r1856, [%r350+18432];
	shr.u32 	%r1857, %r1856, %r2130;
	and.b32  	%r364, %r1857, %r221;
	ld.shared.u32 	%r1858, [%r350+19968];
	shr.u32 	%r1859, %r1858, %r2130;
	and.b32  	%r365, %r1859, %r221;
	ld.shared.u32 	%r1860, [%r350+21504];
	shr.u32 	%r1861, %r1860, %r2130;
	and.b32  	%r366, %r1861, %r221;
	ld.shared.u32 	%r1862, [%r350+23040];
	shr.u32 	%r1863, %r1862, %r2130;
	and.b32  	%r367, %r1863, %r221;
	ld.shared.u32 	%r1864, [%r350+24576];
	shr.u32 	%r1865, %r1864, %r2130;
	and.b32  	%r368, %r1865, %r221;
	@%p169 bra 	$L__BB31_262;
	ld.param.u64 	%rd443, [_ZN3cub18CUB_300001_SM_10006detail10radix_sort29DeviceRadixSortOnesweepKernelINS1_5radix10policy_hubIiiyE10Policy1000ELNS0_9SortOrderE0EiiyiiNS1_21identity_decomposer_tEEEvPT5_SB_PT3_PKSC_PT1_PKSG_PT2_PKSK_T4_iiT6__param_7];
	cvta.to.global.u64 	%rd249, %rd443;
	and.b32  	%r1869, %r1, 31;
	or.b32  	%r1870, %r647, %r1869;
	cvt.u64.u32 	%rd250, %r1870;
	mul.lo.s32 	%r1871, %r3, 6528;
	cvt.s64.s32 	%rd251, %r1871;
	add.s64 	%rd252, %rd250, %rd251;
	shl.b64 	%rd253, %rd252, 2;
	add.s64 	%rd254, %rd249, %rd253;
	ld.global.u32 	%r2266, [%rd254];
	ld.global.u32 	%r2267, [%rd254+128];
	ld.global.u32 	%r2268, [%rd254+256];
	ld.global.u32 	%r2269, [%rd254+384];
	ld.global.u32 	%r2270, [%rd254+512];
	ld.global.u32 	%r2271, [%rd254+640];
	ld.global.u32 	%r2272, [%rd254+768];
	ld.global.u32 	%r2273, [%rd254+896];
	ld.global.u32 	%r2274, [%rd254+1024];
	ld.global.u32 	%r2275, [%rd254+1152];
	ld.global.u32 	%r2276, [%rd254+1280];
	ld.global.u32 	%r2277, [%rd254+1408];
	ld.global.u32 	%r2278, [%rd254+1536];
	ld.global.u32 	%r2279, [%rd254+1664];
	ld.global.u32 	%r2280, [%rd254+1792];
	ld.global.u32 	%r2281, [%rd254+1920];
	ld.global.u32 	%r2282, [%rd254+2048];
	bra.uni 	$L__BB31_296;
$L__BB31_262:
	ld.param.u32 	%r2091, [_ZN3cub18CUB_300001_SM_10006detail10radix_sort29DeviceRadixSortOnesweepKernelINS1_5radix10policy_hubIiiyE10Policy1000ELNS0_9SortOrderE0EiiyiiNS1_21identity_decomposer_tEEEvPT5_SB_PT3_PKSC_PT1_PKSG_PT2_PKSK_T4_iiT6__param_8];
	ld.param.u64 	%rd444, [_ZN3cub18CUB_300001_SM_10006detail10radix_sort29DeviceRadixSortOnesweepKernelINS1_5radix10policy_hubIiiyE10Policy1000ELNS0_9SortOrderE0EiiyiiNS1_21identity_decomposer_tEEEvPT5_SB_PT3_PKSC_PT1_PKSG_PT2_PKSK_T4_iiT6__param_7];
	cvta.to.global.u64 	%rd255, %rd444;
	add.s64 	%rd23, %rd255, %rd63;
	cvt.u32.u64 	%r1874, %rd7;
	sub.s32 	%r386, %r2091, %r649;
	setp.ge.s32 	%p170, %r1874, %r386;
	@%p170 bra 	$L__BB31_264;
	ld.global.u32 	%r2266, [%rd23];
$L__BB31_264:
	add.s32 	%r1877, %r1874, 32;
	setp.ge.s32 	%p171, %r1877, %r386;
	@%p171 bra 	$L__BB31_266;
	ld.global.u32 	%r2267, [%rd23+128];
$L__BB31_266:
	add.s32 	%r1880, %r1874, 64;
	setp.ge.s32 	%p172, %r1880, %r386;
	@%p172 bra 	$L__BB31_268;
	ld.global.u32 	%r2268, [%rd23+256];
$L__BB31_268:
	add.s32 	%r1883, %r1874, 96;
	setp.ge.s32 	%p173, %r1883, %r386;
	@%p173 bra 	$L__BB31_270;
	ld.global.u32 	%r2269, [%rd23+384];
$L__BB31_270:
	add.s32 	%r1886, %r1874, 128;
	setp.ge.s32 	%p174, %r1886, %r386;
	@%p174 bra 	$L__BB31_272;
	ld.global.u32 	%r2270, [%rd23+512];
$L__BB31_272:
	add.s32 	%r1889, %r1874, 160;
	setp.ge.s32 	%p175, %r1889, %r386;
	@%p175 bra 	$L__BB31_274;
	ld.global.u32 	%r2271, [%rd23+640];
$L__BB31_274:
	add.s32 	%r1892, %r1874, 192;
	setp.ge.s32 	%p176, %r1892, %r386;
	@%p176 bra 	$L__BB31_276;
	ld.global.u32 	%r2272, [%rd23+768];
$L__BB31_276:
	add.s32 	%r1895, %r1874, 224;
	setp.ge.s32 	%p177, %r1895, %r386;
	@%p177 bra 	$L__BB31_278;
	ld.param.u64 	%rd445, [_ZN3cub18CUB_300001_SM_10006detail10radix_sort29DeviceRadixSortOnesweepKernelINS1_5radix10policy_hubIiiyE10Policy1000ELNS0_9SortOrderE0EiiyiiNS1_21identity_decomposer_tEEEvPT5_SB_PT3_PKSC_PT1_PKSG_PT2_PKSK_T4_iiT6__param_7];
	cvta.to.global.u64 	%rd259, %rd445;
	cvt.s64.s32 	%rd260, %r649;
	add.s64 	%rd261, %rd7, %rd260;
	shl.b64 	%rd262, %rd261, 2;
	add.s64 	%rd263, %rd259, %rd262;
	ld.global.u32 	%r2273, [%rd263+896];
$L__BB31_278:
	add.s32 	%r1899, %r1874, 256;
	setp.ge.s32 	%p178, %r1899, %r386;
	@%p178 bra 	$L__BB31_280;
	ld.param.u64 	%rd446, [_ZN3cub18CUB_300001_SM_10006detail10radix_sort29DeviceRadixSortOnesweepKernelINS1_5radix10policy_hubIiiyE10Policy1000ELNS0_9SortOrderE0EiiyiiNS1_21identity_decomposer_tEEEvPT5_SB_PT3_PKSC_PT1_PKSG_PT2_PKSK_T4_iiT6__param_7];
	cvta.to.global.u64 	%rd264, %rd446;
	cvt.s64.s32 	%rd265, %r649;
	add.s64 	%rd266, %rd7, %rd265;
	shl.b64 	%rd267, %rd266, 2;
	add.s64 	%rd268, %rd264, %rd267;
	ld.global.u32 	%r2274, [%rd268+1024];
$L__BB31_280:
	add.s32 	%r1903, %r1874, 288;
	setp.ge.s32 	%p179, %r1903, %r386;
	@%p179 bra 	$L__BB31_282;
	ld.param.u64 	%rd447, [_ZN3cub18CUB_300001_SM_10006detail10radix_sort29DeviceRadixSortOnesweepKernelINS1_5radix10policy_hubIiiyE10Policy1000ELNS0_9SortOrderE0EiiyiiNS1_21identity_decomposer_tEEEvPT5_SB_PT3_PKSC_PT1_PKSG_PT2_PKSK_T4_iiT6__param_7];
	cvta.to.global.u64 	%rd269, %rd447;
	cvt.s64.s32 	%rd270, %r649;
	add.s64 	%rd271, %rd7, %rd270;
	shl.b64 	%rd272, %rd271, 2;
	add.s64 	%rd273, %rd269, %rd272;
	ld.global.u32 	%r2275, [%rd273+1152];
$L__BB31_282:
	add.s32 	%r1907, %r1874, 320;
	setp.ge.s32 	%p180, %r1907, %r386;
	@%p180 bra 	$L__BB31_284;
	ld.param.u64 	%rd448, [_ZN3cub18CUB_300001_SM_10006detail10radix_sort29DeviceRadixSortOnesweepKernelINS1_5radix10policy_hubIiiyE10Policy1000ELNS0_9SortOrderE0EiiyiiNS1_21identity_decomposer_tEEEvPT5_SB_PT3_PKSC_PT1_PKSG_PT2_PKSK_T4_iiT6__param_7];
	cvta.to.global.u64 	%rd274, %rd448;
	cvt.s64.s32 	%rd275, %r649;
	add.s64 	%rd276, %rd7, %rd275;
	shl.b64 	%rd277, %rd276, 2;
	add.s64 	%rd278, %rd274, %rd277;
	ld.global.u32 	%r2276, [%rd278+1280];
$L__BB31_284:
	add.s32 	%r1911, %r1874, 352;
	setp.ge.s32 	%p181, %r1911, %r386;
	@%p181 bra 	$L__BB31_286;
	ld.param.u64 	%rd449, [_ZN3cub18CUB_300001_SM_10006detail10radix_sort29DeviceRadixSortOnesweepKernelINS1_5radix10policy_hubIiiyE10Policy1000ELNS0_9SortOrderE0EiiyiiNS1_21identity_decomposer_tEEEvPT5_SB_PT3_PKSC_PT1_PKSG_PT2_PKSK_T4_iiT6__param_7];
	cvta.to.global.u64 	%rd279, %rd449;
	mul.lo.s32 	%r1912, %r3, 6528;
	cvt.s64.s32 	%rd280, %r1912;
	add.s64 	%rd281, %rd7, %rd280;
	shl.b64 	%rd282, %rd281, 2;
	add.s64 	%rd283, %rd279, %rd282;
	ld.global.u32 	%r2277, [%rd283+1408];
$L__BB31_286:
	add.s32 	%r1915, %r1874, 384;
	setp.ge.s32 	%p182, %r1915, %r386;
	@%p182 bra 	$L__BB31_288;
	ld.param.u64 	%rd450, [_ZN3cub18CUB_300001_SM_10006detail10radix_sort29DeviceRadixSortOnesweepKernelINS1_5radix10policy_hubIiiyE10Policy1000ELNS0_9SortOrderE0EiiyiiNS1_21identity_decomposer_tEEEvPT5_SB_PT3_PKSC_PT1_PKSG_PT2_PKSK_T4_iiT6__param_7];
	cvta.to.global.u64 	%rd284, %rd450;
	mul.lo.s32 	%r1916, %r3, 6528;
	cvt.s64.s32 	%rd285, %r1916;
	add.s64 	%rd286, %rd7, %rd285;
	shl.b64 	%rd287, %rd286, 2;
	add.s64 	%rd288, %rd284, %rd287;
	ld.global.u32 	%r2278, [%rd288+1536];
$L__BB31_288:
	cvt.u32.u64 	%r1918, %rd7;
	add.s32 	%r1919, %r1918, 416;
	setp.ge.s32 	%p183, %r1919, %r386;
	@%p183 bra 	$L__BB31_290;
	ld.param.u64 	%rd451, [_ZN3cub18CUB_300001_SM_10006detail10radix_sort29DeviceRadixSortOnesweepKernelINS1_5radix10policy_hubIiiyE10Policy1000ELNS0_9SortOrderE0EiiyiiNS1_21identity_decomposer_tEEEvPT5_SB_PT3_PKSC_PT1_PKSG_PT2_PKSK_T4_iiT6__param_7];
	cvta.to.global.u64 	%rd289, %rd451;
	mul.lo.s32 	%r1920, %r3, 6528;
	cvt.s64.s32 	%rd290, %r1920;
	add.s64 	%rd291, %rd7, %rd290;
	shl.b64 	%rd292, %rd291, 2;
	add.s64 	%rd293, %rd289, %rd292;
	ld.global.u32 	%r2279, [%rd293+1664];
$L__BB31_290:
	cvt.u32.u64 	%r1922, %rd7;
	add.s32 	%r1923, %r1922, 448;
	setp.ge.s32 	%p184, %r1923, %r386;
	@%p184 bra 	$L__BB31_292;
	ld.param.u64 	%rd452, [_ZN3cub18CUB_300001_SM_10006detail10radix_sort29DeviceRadixSortOnesweepKernelINS1_5radix10policy_hubIiiyE10Policy1000ELNS0_9SortOrderE0EiiyiiNS1_21identity_decomposer_tEEEvPT5_SB_PT3_PKSC_PT1_PKSG_PT2_PKSK_T4_iiT6__param_7];
	cvta.to.global.u64 	%rd294, %rd452;
	mul.lo.s32 	%r1924, %r3, 6528;
	cvt.s64.s32 	%rd295, %r1924;
	add.s64 	%rd296, %rd7, %rd295;
	shl.b64 	%rd297, %rd296, 2;
	add.s64 	%rd298, %rd294, %rd297;
	ld.global.u32 	%r2280, [%rd298+1792];
$L__BB31_292:
	cvt.u32.u64 	%r1926, %rd7;
	add.s32 	%r1927, %r1926, 480;
	setp.ge.s32 	%p185, %r1927, %r386;
	@%p185 bra 	$L__BB31_294;
	ld.param.u64 	%rd453, [_ZN3cub18CUB_300001_SM_10006detail10radix_sort29DeviceRadixSortOnesweepKernelINS1_5radix10policy_hubIiiyE10Policy1000ELNS0_9SortOrderE0EiiyiiNS1_21identity_decomposer_tEEEvPT5_SB_PT3_PKSC_PT1_PKSG_PT2_PKSK_T4_iiT6__param_7];
	cvta.to.global.u64 	%rd299, %rd453;
	mul.lo.s32 	%r1928, %r3, 6528;
	cvt.s64.s32 	%rd300, %r1928;
	add.s64 	%rd301, %rd7, %rd300;
	shl.b64 	%rd302, %rd301, 2;
	add.s64 	%rd303, %rd299, %rd302;
	ld.global.u32 	%r2281, [%rd303+1920];
$L__BB31_294:
	cvt.u32.u64 	%r1930, %rd7;
	add.s32 	%r1931, %r1930, 512;
	setp.ge.s32 	%p186, %r1931, %r386;
	@%p186 bra 	$L__BB31_296;
	ld.param.u64 	%rd454, [_ZN3cub18CUB_300001_SM_10006detail10radix_sort29DeviceRadixSortOnesweepKernelINS1_5radix10policy_hubIiiyE10Policy1000ELNS0_9SortOrderE0EiiyiiNS1_21identity_decomposer_tEEEvPT5_SB_PT3_PKSC_PT1_PKSG_PT2_PKSK_T4_iiT6__param_7];
	cvta.to.global.u64 	%rd304, %rd454;
	mov.u32 	%r1932, %tid.x;
	and.b32  	%r1933, %r1932, 992;
	mul.lo.s32 	%r1934, %r1933, 17;
	and.b32  	%r1935, %r1932, 31;
	or.b32  	%r1936, %r1934, %r1935;
	cvt.u64.u32 	%rd305, %r1936;
	mul.lo.s32 	%r1937, %r3, 6528;
	cvt.s64.s32 	%rd306, %r1937;
	add.s64 	%rd307, %rd305, %rd306;
	shl.b64 	%rd308, %rd307, 2;
	add.s64 	%rd309, %rd304, %rd308;
	ld.global.u32 	%r2282, [%rd309+2048];
$L__BB31_296:
	ld.param.u32 	%r2092, [_ZN3cub18CUB_300001_SM_10006detail10radix_sort29DeviceRadixSortOnesweepKernelINS1_5radix10policy_hubIiiyE10Policy1000ELNS0_9SortOrderE0EiiyiiNS1_21identity_decomposer_tEEEvPT5_SB_PT3_PKSC_PT1_PKSG_PT2_PKSK_T4_iiT6__param_8];
	ld.param.u64 	%rd441, [_ZN3cub18CUB_300001_SM_10006detail10radix_sort29DeviceRadixSortOnesweepKernelINS1_5radix10policy_hubIiiyE10Policy1000ELNS0_9SortOrderE0EiiyiiNS1_21identity_decomposer_tEEEvPT5_SB_PT3_PKSC_PT1_PKSG_PT2_PKSK_T4_iiT6__param_6];
	cvta.to.global.u64 	%rd24, %rd441;
	mov.u32 	%r437, %tid.x;
	cvt.u64.u32 	%rd25, %r437;
	shl.b32 	%r1938, %r437, 2;
	mov.u32 	%r1939, _ZZN3cub18CUB_300001_SM_10006detail10radix_sort29DeviceRadixSortOnesweepKernelINS1_5radix10policy_hubIiiyE10Policy1000ELNS0_9SortOrderE0EiiyiiNS1_21identity_decomposer_tEEEvPT5_SB_PT3_PKSC_PT1_PKSG_PT2_PKSK_T4_iiT6_E1s;
	add.s32 	%r438, %r1939, %r1938;
	mad.lo.s32 	%r1940, %r3, 6528, 6528;
	setp.gt.s32 	%p187, %r1940, %r2092;
	bar.sync 	0;
	st.shared.u32 	[%r323+-4], %r2266;
	st.shared.u32 	[%r324+-4], %r2267;
	st.shared.u32 	[%r325+-4], %r2268;
	st.shared.u32 	[%r326+-4], %r2269;
	st.shared.u32 	[%r327+-4], %r2270;
	st.shared.u32 	[%r328+-4], %r2271;
	st.shared.u32 	[%r329+-4], %r2272;
	st.shared.u32 	[%r330+-4], %r2273;
	st.shared.u32 	[%r331+-4], %r2274;
	st.shared.u32 	[%r332+-4], %r2275;
	st.shared.u32 	[%r333+-4], %r2276;
	st.shared.u32 	[%r334+-4], %r2277;
	st.shared.u32 	[%r335+-4], %r2278;
	st.shared.u32 	[%r336+-4], %r2279;
	st.shared.u32 	[%r337+-4], %r2280;
	st.shared.u32 	[%r338+-4], %r2281;
	st.shared.u32 	[%r339+-4], %r2282;
	bar.sync 	0;
	@%p187 bra 	$L__BB31_298;
	ld.shared.u32 	%r1941, [%r438];
	shl.b32 	%r1942, %r352, 3;
	add.s32 	%r1944, %r1939, 26112;
	add.s32 	%r1945, %r1944, %r1942;
	ld.shared.u64 	%rd310, [%r1945];
	add.s64 	%rd311, %rd310, %rd25;
	shl.b64 	%rd312, %rd311, 2;
	add.s64 	%rd313, %rd24, %rd312;
	st.global.u32 	[%rd313], %r1941;
	bar.warp.sync 	-1;
	ld.shared.u32 	%r1946, [%r438+1536];
	shl.b32 	%r1947, %r353, 3;
	add.s32 	%r1948, %r1944, %r1947;
	ld.shared.u64 	%rd314, [%r1948];
	add.s64 	%rd315, %rd314, %rd25;
	shl.b64 	%rd316, %rd315, 2;
	add.s64 	%rd317, %rd24, %rd316;
	st.global.u32 	[%rd317+1536], %r1946;
	bar.warp.sync 	-1;
	ld.shared.u32 	%r1949, [%r438+3072];
	shl.b32 	%r1950, %r354, 3;
	add.s32 	%r1951, %r1944, %r1950;
	ld.shared.u64 	%rd318, [%r1951];
	add.s64 	%rd319, %rd318, %rd25;
	shl.b64 	%rd320, %rd319, 2;
	add.s64 	%rd321, %rd24, %rd320;
	st.global.u32 	[%rd321+3072], %r1949;
	bar.warp.sync 	-1;
	ld.shared.u32 	%r1952, [%r438+4608];
	shl.b32 	%r1953, %r355, 3;
	add.s32 	%r1954, %r1944, %r1953;
	ld.shared.u64 	%rd322, [%r1954];
	add.s64 	%rd323, %rd322, %rd25;
	shl.b64 	%rd324, %rd323, 2;
	add.s64 	%rd325, %rd24, %rd324;
	st.global.u32 	[%rd325+4608], %r1952;
	bar.warp.sync 	-1;
	ld.shared.u32 	%r1955, [%r438+6144];
	shl.b32 	%r1956, %r356, 3;
	add.s32 	%r1957, %r1944, %r1956;
	ld.shared.u64 	%rd326, [%r1957];
	add.s64 	%rd327, %rd326, %rd25;
	shl.b64 	%rd328, %rd327, 2;
	add.s64 	%rd329, %rd24, %rd328;
	st.global.u32 	[%rd329+6144], %r1955;
	bar.warp.sync 	-1;
	ld.shared.u32 	%r1958, [%r438+7680];
	shl.b32 	%r1959, %r357, 3;
	add.s32 	%r1960, %r1944, %r1959;
	ld.shared.u64 	%rd330, [%r1960];
	add.s64 	%rd331, %rd330, %rd25;
	shl.b64 	%rd332, %rd331, 2;
	add.s64 	%rd333, %rd24, %rd332;
	st.global.u32 	[%rd333+7680], %r1958;
	bar.warp.sync 	-1;
	ld.shared.u32 	%r1961, [%r438+9216];
	shl.b32 	%r1962, %r358, 3;
	add.s32 	%r1963, %r1944, %r1962;
	ld.shared.u64 	%rd334, [%r1963];
	add.s64 	%rd335, %rd334, %rd25;
	shl.b64 	%rd336, %rd335, 2;
	add.s64 	%rd337, %rd24, %rd336;
	st.global.u32 	[%rd337+9216], %r1961;
	bar.warp.sync 	-1;
	ld.shared.u32 	%r1964, [%r438+10752];
	shl.b32 	%r1965, %r359, 3;
	add.s32 	%r1966, %r1944, %r1965;
	ld.shared.u64 	%rd338, [%r1966];
	add.s64 	%rd339, %rd338, %rd25;
	shl.b64 	%rd340, %rd339, 2;
	add.s64 	%rd341, %rd24, %rd340;
	st.global.u32 	[%rd341+10752], %r1964;
	bar.warp.sync 	-1;
	ld.shared.u32 	%r1967, [%r438+12288];
	shl.b32 	%r1968, %r360, 3;
	add.s32 	%r1969, %r1944, %r1968;
	ld.shared.u64 	%rd342, [%r1969];
	add.s64 	%rd343, %rd342, %rd25;
	shl.b64 	%rd344, %rd343, 2;
	add.s64 	%rd345, %rd24, %rd344;
	st.global.u32 	[%rd345+12288], %r1967;
	bar.warp.sync 	-1;
	ld.shared.u32 	%r1970, [%r438+13824];
	shl.b32 	%r1971, %r361, 3;
	add.s32 	%r1972, %r1944, %r1971;
	ld.shared.u64 	%rd346, [%r1972];
	add.s64 	%rd347, %rd346, %rd25;
	shl.b64 	%rd348, %rd347, 2;
	add.s64 	%rd349, %rd24, %rd348;
	st.global.u32 	[%rd349+13824], %r1970;
	bar.warp.sync 	-1;
	ld.shared.u32 	%r1973, [%r438+15360];
	shl.b32 	%r1974, %r362, 3;
	add.s32 	%r1975, %r1944, %r1974;
	ld.shared.u64 	%rd350, [%r1975];
	add.s64 	%rd351, %rd350, %rd25;
	shl.b64 	%rd352, %rd351, 2;
	add.s64 	%rd353, %rd24, %rd352;
	st.global.u32 	[%rd353+15360], %r1973;
	bar.warp.sync 	-1;
	ld.shared.u32 	%r1976, [%r438+16896];
	shl.b32 	%r1977, %r363, 3;
	add.s32 	%r1978, %r1944, %r1977;
	ld.shared.u64 	%rd354, [%r1978];
	add.s64 	%rd355, %rd354, %rd25;
	shl.b64 	%rd356, %rd355, 2;
	add.s64 	%rd357, %rd24, %rd356;
	st.global.u32 	[%rd357+16896], %r1976;
	bar.warp.sync 	-1;
	ld.shared.u32 	%r1979, [%r438+18432];
	shl.b32 	%r1980, %r364, 3;
	add.s32 	%r1981, %r1944, %r1980;
	ld.shared.u64 	%rd358, [%r1981];
	add.s64 	%rd359, %rd358, %rd25;
	shl.b64 	%rd360, %rd359, 2;
	add.s64 	%rd361, %rd24, %rd360;
	st.global.u32 	[%rd361+18432], %r1979;
	bar.warp.sync 	-1;
	ld.shared.u32 	%r1982, [%r438+19968];
	shl.b32 	%r1983, %r365, 3;
	add.s32 	%r1984, %r1944, %r1983;
	ld.shared.u64 	%rd362, [%r1984];
	add.s64 	%rd363, %rd362, %rd25;
	shl.b64 	%rd364, %rd363, 2;
	add.s64 	%rd365, %rd24, %rd364;
	st.global.u32 	[%rd365+19968], %r1982;
	bar.warp.sync 	-1;
	ld.shared.u32 	%r1985, [%r438+21504];
	shl.b32 	%r1986, %r366, 3;
	add.s32 	%r1987, %r1944, %r1986;
	ld.shared.u64 	%rd366, [%r1987];
	add.s64 	%rd367, %rd366, %rd25;
	shl.b64 	%rd368, %rd367, 2;
	add.s64 	%rd369, %rd24, %rd368;
	st.global.u32 	[%rd369+21504], %r1985;
	bar.warp.sync 	-1;
	ld.shared.u32 	%r1988, [%r438+23040];
	shl.b32 	%r1989, %r367, 3;
	add.s32 	%r1990, %r1944, %r1989;
	ld.shared.u64 	%rd370, [%r1990];
	add.s64 	%rd371, %rd370, %rd25;
	shl.b64 	%rd372, %rd371, 2;
	add.s64 	%rd373, %rd24, %rd372;
	st.global.u32 	[%rd373+23040], %r1988;
	bar.warp.sync 	-1;
	ld.shared.u32 	%r1991, [%r438+24576];
	shl.b32 	%r1992, %r368, 3;
	add.s32 	%r1993, %r1944, %r1992;
	ld.shared.u64 	%rd374, [%r1993];
	add.s64 	%rd375, %rd374, %rd25;
	shl.b64 	%rd376, %rd375, 2;
	add.s64 	%rd377, %rd24, %rd376;
	st.global.u32 	[%rd377+24576], %r1991;
	bar.warp.sync 	-1;
	bra.uni 	$L__BB31_333;
$L__BB31_298:
	ld.param.u32 	%r2093, [_ZN3cub18CUB_300001_SM_10006detail10radix_sort29DeviceRadixSortOnesweepKernelINS1_5radix10policy_hubIiiyE10Policy1000ELNS0_9SortOrderE0EiiyiiNS1_21identity_decomposer_tEEEvPT5_SB_PT3_PKSC_PT1_PKSG_PT2_PKSK_T4_iiT6__param_8];
	mad.lo.s32 	%r439, %r3, -6528, %r2093;
	shl.b32 	%r1994, %r352, 3;
	add.s32 	%r1996, %r1939, %r1994;
	ld.shared.u64 	%rd26, [%r1996+26112];
	setp.ge.s32 	%p188, %r437, %r439;
	@%p188 bra 	$L__BB31_300;
	ld.shared.u32 	%r1997, [%r438];
	add.s64 	%rd378, %rd26, %rd25;
	shl.b64 	%rd379, %rd378, 2;
	add.s64 	%rd380, %rd24, %rd379;
	st.global.u32 	[%rd380], %r1997;
$L__BB31_300:
	bar.warp.sync 	-1;
	shl.b32 	%r1998, %r353, 3;
	add.s32 	%r2000, %r1939, %r1998;
	ld.shared.u64 	%rd27, [%r2000+26112];
	add.s32 	%r2001, %r437, 384;
	setp.ge.s32 	%p189, %r2001, %r439;
	@%p189 bra 	$L__BB31_302;
	ld.shared.u32 	%r2002, [%r438+1536];
	add.s64 	%rd381, %rd27, %rd25;
	shl.b64 	%rd382, %rd381, 2;
	add.s64 	%rd383, %rd24, %rd382;
	st.global.u32 	[%rd383+1536], %r2002;
$L__BB31_302:
	bar.warp.sync 	-1;
	shl.b32 	%r2003, %r354, 3;
	add.s32 	%r2005, %r1939, %r2003;
	ld.shared.u64 	%rd28, [%r2005+26112];
	add.s32 	%r2006, %r437, 768;
	setp.ge.s32 	%p190, %r2006, %r439;
	@%p190 bra 	$L__BB31_304;
	ld.shared.u32 	%r2007, [%r438+3072];
	add.s64 	%rd384, %rd28, %rd25;
	shl.b64 	%rd385, %rd384, 2;
	add.s64 	%rd386, %rd24, %rd385;
	st.global.u32 	[%rd386+3072], %r2007;
$L__BB31_304:
	bar.warp.sync 	-1;
	shl.b32 	%r2008, %r355, 3;
	add.s32 	%r2010, %r1939, %r2008;
	ld.shared.u64 	%rd29, [%r2010+26112];
	add.s32 	%r2011, %r437, 1152;
	setp.ge.s32 	%p191, %r2011, %r439;
	@%p191 bra 	$L__BB31_306;
	ld.shared.u32 	%r2012, [%r438+4608];
	add.s64 	%rd387, %rd29, %rd25;
	shl.b64 	%rd388, %rd387, 2;
	add.s64 	%rd389, %rd24, %rd388;
	st.global.u32 	[%rd389+4608], %r2012;
$L__BB31_306:
	bar.warp.sync 	-1;
	shl.b32 	%r2013, %r356, 3;
	add.s32 	%r2015, %r1939, %r2013;
	ld.shared.u64 	%rd30, [%r2015+26112];
	add.s32 	%r2016, %r437, 1536;
	setp.ge.s32 	%p192, %r2016, %r439;
	@%p192 bra 	$L__BB31_308;
	ld.shared.u32 	%r2017, [%r438+6144];
	add.s64 	%rd390, %rd30, %rd25;
	shl.b64 	%rd391, %rd390, 2;
	add.s64 	%rd392, %rd24, %rd391;
	st.global.u32 	[%rd392+6144], %r2017;
$L__BB31_308:
	bar.warp.sync 	-1;
	shl.b32 	%r2018, %r357, 3;
	add.s32 	%r2020, %r1939, %r2018;
	ld.shared.u64 	%rd31, [%r2020+26112];
	add.s32 	%r2021, %r437, 1920;
	setp.ge.s32 	%p193, %r2021, %r439;
	@%p193 bra 	$L__BB31_310;
	ld.shared.u32 	%r2022, [%r438+7680];
	add.s64 	%rd393, %rd31, %rd25;
	shl.b64 	%rd394, %rd393, 2;
	add.s64 	%rd395, %rd24, %rd394;
	st.global.u32 	[%rd395+7680], %r2022;
$L__BB31_310:
	bar.warp.sync 	-1;
	shl.b32 	%r2023, %r358, 3;
	add.s32 	%r2025, %r1939, %r2023;
	ld.shared.u64 	%rd32, [%r2025+26112];
	add.s32 	%r2026, %r437, 2304;
	setp.ge.s32 	%p194, %r2026, %r439;
	@%p194 bra 	$L__BB31_312;
	ld.shared.u32 	%r2027, [%r438+9216];
	add.s64 	%rd396, %rd32, %rd25;
	shl.b64 	%rd397, %rd396, 2;
	add.s64 	%rd398, %rd24, %rd397;
	st.global.u32 	[%rd398+9216], %r2027;
$L__BB31_312:
	bar.warp.sync 	-1;
	shl.b32 	%r2028, %r359, 3;
	add.s32 	%r2030, %r1939, %r2028;
	ld.shared.u64 	%rd33, [%r2030+26112];
	add.s32 	%r2031, %r437, 2688;
	setp.ge.s32 	%p195, %r2031, %r439;
	@%p195 bra 	$L__BB31_314;
	ld.shared.u32 	%r2032, [%r438+10752];
	add.s64 	%rd399, %rd33, %rd25;
	shl.b64 	%rd400, %rd399, 2;
	add.s64 	%rd401, %rd24, %rd400;
	st.global.u32 	[%rd401+10752], %r2032;
$L__BB31_314:
	bar.warp.sync 	-1;
	shl.b32 	%r2033, %r360, 3;
	add.s32 	%r2035, %r1939, %r2033;
	ld.shared.u64 	%rd34, [%r2035+26112];
	or.b32  	%r2036, %r437, 3072;
	setp.ge.s32 	%p196, %r2036, %r439;
	@%p196 bra 	$L__BB31_316;
	ld.shared.u32 	%r2037, [%r438+12288];
	add.s64 	%rd402, %rd34, %rd25;
	shl.b64 	%rd403, %rd402, 2;
	add.s64 	%rd404, %rd24, %rd403;
	st.global.u32 	[%rd404+12288], %r2037;
$L__BB31_316:
	bar.warp.sync 	-1;
	shl.b32 	%r2038, %r361, 3;
	add.s32 	%r2040, %r1939, %r2038;
	ld.shared.u64 	%rd35, [%r2040+26112];
	add.s32 	%r2041, %r437, 3456;
	setp.ge.s32 	%p197, %r2041, %r439;
	@%p197 bra 	$L__BB31_318;
	ld.shared.u32 	%r2042, [%r438+13824];
	add.s64 	%rd405, %rd35, %rd25;
	shl.b64 	%rd406, %rd405, 2;
	add.s64 	%rd407, %rd24, %rd406;
	st.global.u32 	[%rd407+13824], %r2042;
$L__BB31_318:
	bar.warp.sync 	-1;
	shl.b32 	%r2043, %r362, 3;
	add.s32 	%r2045, %r1939, %r2043;
	ld.shared.u64 	%rd36, [%r2045+26112];
	add.s32 	%r2046, %r437, 3840;
	setp.ge.s32 	%p198, %r2046, %r439;
	@%p198 bra 	$L__BB31_320;
	ld.shared.u32 	%r2047, [%r438+15360];
	add.s64 	%rd408, %rd36, %rd25;
	shl.b64 	%rd409, %rd408, 2;
	add.s64 	%rd410, %rd24, %rd409;
	st.global.u32 	[%rd410+15360], %r2047;
$L__BB31_320:
	bar.warp.sync 	-1;
	shl.b32 	%r2048, %r363, 3;
	add.s32 	%r2050, %r1939, %r2048;
	ld.shared.u64 	%rd37, [%r2050+26112];
	add.s32 	%r2051, %r437, 4224;
	setp.ge.s32 	%p199, %r2051, %r439;
	@%p199 bra 	$L__BB31_322;
	ld.shared.u32 	%r2052, [%r438+16896];
	add.s64 	%rd411, %rd37, %rd25;
	shl.b64 	%rd412, %rd411, 2;
	add.s64 	%rd413, %rd24, %rd412;
	st.global.u32 	[%rd413+16896], %r2052;
$L__BB31_322:
	bar.warp.sync 	-1;
	shl.b32 	%r2053, %r364, 3;
	add.s32 	%r2055, %r1939, %r2053;
	ld.shared.u64 	%rd38, [%r2055+26112];
	add.s32 	%r2056, %r437, 4608;
	setp.ge.s32 	%p200, %r2056, %r439;
	@%p200 bra 	$L__BB31_324;
	ld.shared.u32 	%r2057, [%r438+18432];
	add.s64 	%rd414, %rd38, %rd25;
	shl.b64 	%rd415, %rd414, 2;
	add.s64 	%rd416, %rd24, %rd415;
	st.global.u32 	[%rd416+18432], %r2057;
$L__BB31_324:
	bar.warp.sync 	-1;
	shl.b32 	%r2058, %r365, 3;
	add.s32 	%r2060, %r1939, %r2058;
	ld.shared.u64 	%rd39, [%r2060+26112];
	add.s32 	%r2061, %r437, 4992;
	setp.ge.s32 	%p201, %r2061, %r439;
	@%p201 bra 	$L__BB31_326;
	ld.shared.u32 	%r2062, [%r438+19968];
	add.s64 	%rd417, %rd39, %rd25;
	shl.b64 	%rd418, %rd417, 2;
	add.s64 	%rd419, %rd24, %rd418;
	st.global.u32 	[%rd419+19968], %r2062;
$L__BB31_326:
	bar.warp.sync 	-1;
	shl.b32 	%r2063, %r366, 3;
	add.s32 	%r2065, %r1939, %r2063;
	ld.shared.u64 	%rd40, [%r2065+26112];
	add.s32 	%r2066, %r437, 5376;
	setp.ge.s32 	%p202, %r2066, %r439;
	@%p202 bra 	$L__BB31_328;
	ld.shared.u32 	%r2067, [%r438+21504];
	add.s64 	%rd420, %rd40, %rd25;
	shl.b64 	%rd421, %rd420, 2;
	add.s64 	%rd422, %rd24, %rd421;
	st.global.u32 	[%rd422+21504], %r2067;
$L__BB31_328:
	bar.warp.sync 	-1;
	shl.b32 	%r2068, %r367, 3;
	add.s32 	%r2070, %r1939, %r2068;
	ld.shared.u64 	%rd41, [%r2070+26112];
	add.s32 	%r2071, %r437, 5760;
	setp.ge.s32 	%p203, %r2071, %r439;
	@%p203 bra 	$L__BB31_330;
	ld.shared.u32 	%r2072, [%r438+23040];
	add.s64 	%rd423, %rd41, %rd25;
	shl.b64 	%rd424, %rd423, 2;
	add.s64 	%rd425, %rd24, %rd424;
	st.global.u32 	[%rd425+23040], %r2072;
$L__BB31_330:
	bar.warp.sync 	-1;
	shl.b32 	%r2073, %r368, 3;
	add.s32 	%r2075, %r1939, %r2073;
	ld.shared.u64 	%rd426, [%r2075+26112];
	add.s64 	%rd42, %rd426, %rd25;
	or.b32  	%r2076, %r437, 6144;
	setp.ge.s32 	%p204, %r2076, %r439;
	@%p204 bra 	$L__BB31_332;
	ld.shared.u32 	%r2077, [%r438+24576];
	shl.b64 	%rd427, %rd42, 2;
	add.s64 	%rd428, %rd24, %rd427;
	st.global.u32 	[%rd428+24576], %r2077;
$L__BB31_332:
	bar.warp.sync 	-1;
$L__BB31_333:
	ret;

}


// ===== COMPILED SASS (sm_100) =====

	.target	sm_100

	.elftype	@"ET_EXEC"


//--------------------- .note.nv.tkinfo           --------------------------
	.section	.note.nv.tkinfo,"",@"SHT_NOTE"
	.sectionflags	@"SHF_NOTE_NV_TKINFO"
	.tkinfo
        /*0018*/ 	.word	0x00000002
        /*0030*/ 	.string	""
        /*0030*/ 	.string	"ptxas"
        /*0030*/ 	.string	"Cuda compilation tools, release 13.0, V13.0.88"
        /*0030*/ 	.string	"Build cuda_13.0.r13.0/compiler.36424714_0"
        /*0030*/ 	.string	"-arch sm_100 -m 64 "



//--------------------- .note.nv.cuinfo           --------------------------
	.section	.note.nv.cuinfo,"",@"SHT_NOTE"
	.sectionflags	@"SHF_NOTE_NV_CUINFO"
        /*0018*/ 	.short	0x0002
        /*001a*/ 	.short	0x0064
        /*001c*/ 	.short	0x0082
	.zero		2


//--------------------- .nv.info                  --------------------------
	.section	.nv.info,"",@"SHT_CUDA_INFO"
	.align	4


	//----- nvinfo : EIATTR_REGCOUNT
	.align		4
        /*0000*/ 	.byte	0x04, 0x2f
        /*0002*/ 	.short	(.L_46 - .L_45)
	.align		4
.L_45:
        /*0004*/ 	.word	index@(_Z26assign_points_to_centroidsPKfS0_PiS1_iii)
        /*0008*/ 	.word	0x00000020


	//----- nvinfo : EIATTR_FRAME_SIZE
	.align		4
.L_46:
        /*000c*/ 	.byte	0x04, 0x11
        /*000e*/ 	.short	(.L_48 - .L_47)
	.align		4
.L_47:
        /*0010*/ 	.word	index@(_Z26assign_points_to_centroidsPKfS0_PiS1_iii)
        /*0014*/ 	.word	0x00000000


	//----- nvinfo : EIATTR_REGCOUNT
	.align		4
.L_48:
        /*0018*/ 	.byte	0x04, 0x2f
        /*001a*/ 	.short	(.L_50 - .L_49)
	.align		4
.L_49:
        /*001c*/ 	.word	index@(_Z12reduce_arrayIiLj512EEvPT_S1_i)
        /*0020*/ 	.word	0x0000000e


	//----- nvinfo : EIATTR_FRAME_SIZE
	.align		4
.L_50:
        /*0024*/ 	.byte	0x04, 0x11
        /*0026*/ 	.short	(.L_52 - .L_51)
	.align		4
.L_51:
        /*0028*/ 	.word	index@(_Z12reduce_arrayIiLj512EEvPT_S1_i)
        /*002c*/ 	.word	0x00000000


	//----- nvinfo : EIATTR_REGCOUNT
	.align		4
.L_52:
        /*0030*/ 	.byte	0x04, 0x2f
        /*0032*/ 	.short	(.L_54 - .L_53)
	.align		4
.L_53:
        /*0034*/ 	.word	index@(_Z20reduce_centroid_sumsILj512EEvPKfPKiiPfi)
        /*0038*/ 	.word	0x0000000d


	//----- nvinfo : EIATTR_FRAME_SIZE
	.align		4
.L_54:
        /*003c*/ 	.byte	0x04, 0x11
        /*003e*/ 	.short	(.L_56 - .L_55)
	.align		4
.L_55:
        /*0040*/ 	.word	index@(_Z20reduce_centroid_sumsILj512EEvPKfPKiiPfi)
        /*0044*/ 	.word	0x00000000


	//----- nvinfo : EIATTR_REGCOUNT
	.align		4
.L_56:
        /*0048*/ 	.byte	0x04, 0x2f
        /*004a*/ 	.short	(.L_58 - .L_57)
	.align		4
.L_57:
        /*004c*/ 	.word	index@(_Z22reduce_centroid_countsILj512EEvPKiiPii)
        /*0050*/ 	.word	0x0000000d


	//----- nvinfo : EIATTR_FRAME_SIZE
	.align		4
.L_58:
        /*0054*/ 	.byte	0x04, 0x11
        /*0056*/ 	.short	(.L_60 - .L_59)
	.align		4
.L_59:
        /*0058*/ 	.word	index@(_Z22reduce_centroid_countsILj512EEvPKiiPii)
        /*005c*/ 	.word	0x00000000


	//----- nvinfo : EIATTR_REGCOUNT
	.align		4
.L_60:
        /*0060*/ 	.byte	0x04, 0x2f
        /*0062*/ 	.short	(.L_62 - .L_61)
	.align		4
.L_61:
        /*0064*/ 	.word	index@(_Z12reduce_arrayIfLj512EEvPT_S1_i)
        /*0068*/ 	.word	0x0000000e


	//----- nvinfo : EIATTR_FRAME_SIZE
	.align		4
.L_62:
        /*006c*/ 	.byte	0x04, 0x11
        /*006e*/ 	.short	(.L_64 - .L_63)
	.align		4
.L_63:
        /*0070*/ 	.word	index@(_Z12reduce_arrayIfLj512EEvPT_S1_i)
        /*0074*/ 	.word	0x00000000


	//----- nvinfo : EIATTR_REGCOUNT
	.align		4
.L_64:
        /*0078*/ 	.byte	0x04, 0x2f
        /*007a*/ 	.short	(.L_66 - .L_65)
	.align		4
.L_65:
        /*007c*/ 	.word	index@(_ZN6thrust24THRUST_300001_SM_1000_NS8cuda_cub4core6detail13_kernel_agentINS1_15__reduce_by_key9InitAgentIN3cub18CUB_300001_SM_100024ReduceByKeyScanTileStateIfiLb1EEEiPiEEJSA_iSB_EEEvDpT0_)
        /*0080*/ 	.word	0x0000000e


	//----- nvinfo : EIATTR_FRAME_SIZE
	.align		4
.L_66:
        /*0084*/ 	.byte	0x04, 0x11
        /*0086*/ 	.short	(.L_68 - .L_67)
	.align		4
.L_67:
        /*0088*/ 	.word	index@(_ZN6thrust24THRUST_300001_SM_1000_NS8cuda_cub4core6detail13_kernel_agentINS1_15__reduce_by_key9InitAgentIN3cub18CUB_300001_SM_100024ReduceByKeyScanTileStateIfiLb1EEEiPiEEJSA_iSB_EEEvDpT0_)
        /*008c*/ 	.word	0x00000000


	//----- nvinfo : EIATTR_REGCOUNT
	.align		4
.L_68:
        /*0090*/ 	.byte	0x04, 0x2f
        /*0092*/ 	.short	(.L_70 - .L_69)
	.align		4
.L_69:
        /*0094*/ 	.word	index@(_ZN6thrust24THRUST_300001_SM_1000_NS8cuda_cub4core6detail13_kernel_agentINS1_15__reduce_by_key16ReduceByKeyAgentINS0_6detail15normal_iteratorINS0_10device_ptrIiEEEENS8_INS9_IfEEEESB_SD_N4cuda3std3__48equal_toIiEENSG_4plusIfEEPiiEEJSB_SD_SB_SD_SL_N3cub18CUB_300001_SM_100024ReduceByKeyScanTileStateIfiLb1EEESI_SK_iiEEEvDpT0_)
        /*0098*/ 	.word	0x0000003c


	//----- nvinfo : EIATTR_FRAME_SIZE
	.align		4
.L_70:
        /*009c*/ 	.byte	0x04, 0x11
        /*009e*/ 	.short	(.L_72 - .L_71)
	.align		4
.L_71:
        /*00a0*/ 	.word	index@(_ZN6thrust24THRUST_300001_SM_1000_NS8cuda_cub4core6detail13_kernel_agentINS1_15__reduce_by_key16ReduceByKeyAgentINS0_6detail15normal_iteratorINS0_10device_ptrIiEEEENS8_INS9_IfEEEESB_SD_N4cuda3std3__48equal_toIiEENSG_4plusIfEEPiiEEJSB_SD_SB_SD_SL_N3cub18CUB_300001_SM_100024ReduceByKeyScanTileStateIfiLb1EEESI_SK_iiEEEvDpT0_)
        /*00a4*/ 	.word	0x00000000


	//----- nvinfo : EIATTR_REGCOUNT
	.align		4
.L_72:
        /*00a8*/ 	.byte	0x04, 0x2f
        /*00aa*/ 	.short	(.L_74 - .L_73)
	.align		4
.L_73:
        /*00ac*/ 	.word	index@(_ZN6thrust24THRUST_300001_SM_1000_NS8cuda_cub4core6detail13_kernel_agentINS1_15__reduce_by_key9InitAgentIN3cub18CUB_300001_SM_100024ReduceByKeyScanTileStateIflLb1EEElPlEEJSA_lSB_EEEvDpT0_)
        /*00b0*/ 	.word	0x0000000e


	//----- nvinfo : EIATTR_FRAME_SIZE
	.align		4
.L_74:
        /*00b4*/ 	.byte	0x04, 0x11
        /*00b6*/ 	.short	(.L_76 - .L_75)
	.align		4
.L_75:
        /*00b8*/ 	.word	index@(_ZN6thrust24THRUST_300001_SM_1000_NS8cuda_cub4core6detail13_kernel_agentINS1_15__reduce_by_key9InitAgentIN3cub18CUB_300001_SM_100024ReduceByKeyScanTileStateIflLb1EEElPlEEJSA_lSB_EEEvDpT0_)
        /*00bc*/ 	.word	0x00000000


	//----- nvinfo : EIATTR_REGCOUNT
	.align		4
.L_76:
        /*00c0*/ 	.byte	0x04, 0x2f
        /*00c2*/ 	.short	(.L_78 - .L_77)
	.align		4
.L_77:
        /*00c4*/ 	.word	index@(_ZN6thrust24THRUST_300001_SM_1000_NS8cuda_cub4core6detail13_kernel_agentINS1_15__reduce_by_key16ReduceByKeyAgentINS0_6detail15normal_iteratorINS0_10device_ptrIiEEEENS8_INS9_IfEEEESB_SD_N4cuda3std3__48equal_toIiEENSG_4plusIfEEPllEEJSB_SD_SB_SD_SL_N3cub18CUB_300001_SM_100024ReduceByKeyScanTileStateIflLb1EEESI_SK_llEEEvDpT0_)
        /*00c8*/ 	.word	0x00000039


	//----- nvinfo : EIATTR_FRAME_SIZE
	.align		4
.L_78:
        /*00cc*/ 	.byte	0x04, 0x11
        /*00ce*/ 	.short	(.L_80 - .L_79)
	.align		4
.L_79:
        /*00d0*/ 	.word	index@(_ZN6thrust24THRUST_300001_SM_1000_NS8cuda_cub4core6detail13_kernel_agentINS1_15__reduce_by_key16ReduceByKeyAgentINS0_6detail15normal_iteratorINS0_10device_ptrIiEEEENS8_INS9_IfEEEESB_SD_N4cuda3std3__48equal_toIiEENSG_4plusIfEEPllEEJSB_SD_SB_SD_SL_N3cub18CUB_300001_SM_100024ReduceByKeyScanTileStateIflLb1EEESI_SK_llEEEvDpT0_)
        /*00d4*/ 	.word	0x00000000


	//----- nvinfo : EIATTR_REGCOUNT
	.align		4
.L_80:
        /*00d8*/ 	.byte	0x04, 0x2f
        /*00da*/ 	.short	(.L_82 - .L_81)
	.align		4
.L_81:
        /*00dc*/ 	.word	index@(_ZN6thrust24THRUST_300001_SM_1000_NS8cuda_cub4core6detail13_kernel_agentINS1_15__reduce_by_key9InitAgentIN3cub18CUB_300001_SM_100024ReduceByKeyScanTileStateIiiLb1EEEiPiEEJSA_iSB_EEEvDpT0_)
        /*00e0*/ 	.word	0x0000000e


	//----- nvinfo : EIATTR_FRAME_SIZE
	.align		4
.L_82:
        /*00e4*/ 	.byte	0x04, 0x11
        /*00e6*/ 	.short	(.L_84 - .L_83)
	.align		4
.L_83:
        /*00e8*/ 	.word	index@(_ZN6thrust24THRUST_300001_SM_1000_NS8cuda_cub4core6detail13_kernel_agentINS1_15__reduce_by_key9InitAgentIN3cub18CUB_300001_SM_100024ReduceByKeyScanTileStateIiiLb1EEEiPiEEJSA_iSB_EEEvDpT0_)
        /*00ec*/ 	.word	0x00000000


	//----- nvinfo : EIATTR_REGCOUNT
	.align		4
.L_84:
        /*00f0*/ 	.byte	0x04, 0x2f
        /*00f2*/ 	.short	(.L_86 - .L_85)
	.align		4
.L_85:
        /*00f4*/ 	.word	index@(_ZN6thrust24THRUST_300001_SM_1000_NS8cuda_cub4core6detail13_kernel_agentINS1_15__reduce_by_key16ReduceByKeyAgentINS0_6detail15normal_iteratorINS0_10device_ptrIiEEEENS0_17constant_iteratorIiNS0_11use_defaultESD_EESB_SB_N4cuda3std3__48equal_toIiEENSH_4plusIiEEPiiEEJSB_SE_SB_SB_SM_N3cub18CUB_300001_SM_100024ReduceByKeyScanTileStateIiiLb1EEESJ_SL_iiEEEvDpT0_)
        /*00f8*/ 	.word	0x0000003e


	//----- nvinfo : EIATTR_FRAME_SIZE
	.align		4
.L_86:
        /*00fc*/ 	.byte	0x04, 0x11
        /*00fe*/ 	.short	(.L_88 - .L_87)
	.align		4
.L_87:
        /*0100*/ 	.word	index@(_ZN6thrust24THRUST_300001_SM_1000_NS8cuda_cub4core6detail13_kernel_agentINS1_15__reduce_by_key16ReduceByKeyAgentINS0_6detail15normal_iteratorINS0_10device_ptrIiEEEENS0_17constant_iteratorIiNS0_11use_defaultESD_EESB_SB_N4cuda3std3__48equal_toIiEENSH_4plusIiEEPiiEEJSB_SE_SB_SB_SM_N3cub18CUB_300001_SM_100024ReduceByKeyScanTileStateIiiLb1EEESJ_SL_iiEEEvDpT0_)
        /*0104*/ 	.word	0x00000000


	//----- nvinfo : EIATTR_REGCOUNT
	.align		4
.L_88:
        /*0108*/ 	.byte	0x04, 0x2f
        /*010a*/ 	.short	(.L_90 - .L_89)
	.align		4
.L_89:
        /*010c*/ 	.word	index@(_ZN6thrust24THRUST_300001_SM_1000_NS8cuda_cub4core6detail13_kernel_agentINS1_15__reduce_by_key9InitAgentIN3cub18CUB_300001_SM_100024ReduceByKeyScanTileStateIilLb1EEElPlEEJSA_lSB_EEEvDpT0_)
        /*0110*/ 	.word	0x0000000e


	//----- nvinfo : EIATTR_FRAME_SIZE
	.align		4
.L_90:
        /*0114*/ 	.byte	0x04, 0x11
        /*0116*/ 	.short	(.L_92 - .L_91)
	.align		4
.L_91:
        /*0118*/ 	.word	index@(_ZN6thrust24THRUST_300001_SM_1000_NS8cuda_cub4core6detail13_kernel_agentINS1_15__reduce_by_key9InitAgentIN3cub18CUB_300001_SM_100024ReduceByKeyScanTileStateIilLb1EEElPlEEJSA_lSB_EEEvDpT0_)
        /*011c*/ 	.word	0x00000000


	//----- nvinfo : EIATTR_REGCOUNT
	.align		4
.L_92:
        /*0120*/ 	.byte	0x04, 0x2f
        /*0122*/ 	.short	(.L_94 - .L_93)
	.align		4
.L_93:
        /*0124*/ 	.word	index@(_ZN6thrust24THRUST_300001_SM_1000_NS8cuda_cub4core6detail13_kernel_agentINS1_15__reduce_by_key16ReduceByKeyAgentINS0_6detail15normal_iteratorINS0_10device_ptrIiEEEENS0_17constant_iteratorIiNS0_11use_defaultESD_EESB_SB_N4cuda3std3__48equal_toIiEENSH_4plusIiEEPllEEJSB_SE_SB_SB_SM_N3cub18CUB_300001_SM_100024ReduceByKeyScanTileStateIilLb1EEESJ_SL_llEEEvDpT0_)
        /*0128*/ 	.word	0x0000003a


	//----- nvinfo : EIATTR_FRAME_SIZE
	.align		4
.L_94:
        /*012c*/ 	.byte	0x04, 0x11
        /*012e*/ 	.short	(.L_96 - .L_95)
	.align		4
.L_95:
        /*0130*/ 	.word	index@(_ZN6thrust24THRUST_300001_SM_1000_NS8cuda_cub4core6detail13_kernel_agentINS1_15__reduce_by_key16ReduceByKeyAgentINS0_6detail15normal_iteratorINS0_10device_ptrIiEEEENS0_17constant_iteratorIiNS0_11use_defaultESD_EESB_SB_N4cuda3std3__48equal_toIiEENSH_4plusIiEEPllEEJSB_SE_SB_SB_SM_N3cub18CUB_300001_SM_100024ReduceByKeyScanTileStateIilLb1EEESJ_SL_llEEEvDpT0_)
        /*0134*/ 	.word	0x00000000


	//----- nvinfo : EIATTR_REGCOUNT
	.align		4
.L_96:
        /*0138*/ 	.byte	0x04, 0x2f
        /*013a*/ 	.short	(.L_98 - .L_97)
	.align		4
.L_97:
        /*013c*/ 	.word	index@(_ZN3cub18CUB_300001_SM_10006detail11EmptyKernelIvEEvv)
        /*0140*/ 	.word	0x00000004


	//----- nvinfo : EIATTR_FRAME_SIZE
	.align		4
.L_98:
        /*0144*/ 	.byte	0x04, 0x11
        /*0146*/ 	.short	(.L_100 - .L_99)
	.align		4
.L_99:
        /*0148*/ 	.word	index@(_ZN3cub18CUB_300001_SM_10006detail11EmptyKernelIvEEvv)
        /*014c*/ 	.word	0x00000000


	//----- nvinfo : EIATTR_REGCOUNT
	.align		4
.L_100:
        /*0150*/ 	.byte	0x04, 0x2f
        /*0152*/ 	.short	(.L_102 - .L_101)
	.align		4
.L_101:
        /*0154*/ 	.word	index@(_ZN3cub18CUB_300001_SM_10006detail6reduce28DeviceReduceSingleTileKernelINS2_10policy_hubIijN4cuda3std3__44plusIiEEE10Policy1000EN6thrust24THRUST_300001_SM_1000_NS10device_ptrIiEEPijS9_iiNS7_10__identityEEEvT0_T1_T2_T3_T4_T6_)
        /*0158*/ 	.word	0x00000020


	//----- nvinfo : EIATTR_FRAME_SIZE
	.align		4
.L_102:
        /*015c*/ 	.byte	0x04, 0x11
        /*015e*/ 	.short	(.L_104 - .L_103)
	.align		4
.L_103:
        /*0160*/ 	.word	index@(_ZN3cub18CUB_300001_SM_10006detail6reduce28DeviceReduceSingleTileKernelINS2_10policy_hubIijN4cuda3std3__44plusIiEEE10Policy1000EN6thrust24THRUST_300001_SM_1000_NS10device_ptrIiEEPijS9_iiNS7_10__identityEEEvT0_T1_T2_T3_T4_T6_)
        /*0164*/ 	.word	0x00000000


	//----- nvinfo : EIATTR_REGCOUNT
	.align		4
.L_104:
        /*0168*/ 	.byte	0x04, 0x2f
        /*016a*/ 	.short	(.L_106 - .L_105)
	.align		4
.L_105:
        /*016c*/ 	.word	index@(_ZN3cub18CUB_300001_SM_10006detail6reduce18DeviceReduceKernelINS2_10policy_hubIijN4cuda3std3__44plusIiEEE10Policy1000EN6thrust24THRUST_300001_SM_1000_NS10device_ptrIiEEjS9_iNS7_10__identityEEEvT0_PT3_T1_NS0_13GridEvenShareISK_EET2_T4_)
        /*0170*/ 	.word	0x00000020


	//----- nvinfo : EIATTR_FRAME_SIZE
	.align		4
.L_106:
        /*0174*/ 	.byte	0x04, 0x11
        /*0176*/ 	.short	(.L_108 - .L_107)
	.align		4
.L_107:
        /*0178*/ 	.word	index@(_ZN3cub18CUB_300001_SM_10006detail6reduce18DeviceReduceKernelINS2_10policy_hubIijN4cuda3std3__44plusIiEEE10Policy1000EN6thrust24THRUST_300001_SM_1000_NS10device_ptrIiEEjS9_iNS7_10__identityEEEvT0_PT3_T1_NS0_13GridEvenShareISK_EET2_T4_)
        /*017c*/ 	.word	0x00000000


	//----- nvinfo : EIATTR_REGCOUNT
	.align		4
.L_108:
        /*0180*/ 	.byte	0x04, 0x2f
        /*0182*/ 	.short	(.L_110 - .L_109)
	.align		4
.L_109:
        /*0184*/ 	.word	index@(_ZN3cub18CUB_300001_SM_10006detail6reduce28DeviceReduceSingleTileKernelINS2_10policy_hubIijN4cuda3std3__44plusIiEEE10Policy1000EPiSC_iS9_iiNS7_10__identityEEEvT0_T1_T2_T3_T4_T6_)
        /*0188*/ 	.word	0x00000020


	//----- nvinfo : EIATTR_FRAME_SIZE
	.align		4
.L_110:
        /*018c*/ 	.byte	0x04, 0x11
        /*018e*/ 	.short	(.L_112 - .L_111)
	.align		4
.L_111:
        /*0190*/ 	.word	index@(_ZN3cub18CUB_300001_SM_10006detail6reduce28DeviceReduceSingleTileKernelINS2_10policy_hubIijN4cuda3std3__44plusIiEEE10Policy1000EPiSC_iS9_iiNS7_10__identityEEEvT0_T1_T2_T3_T4_T6_)
        /*0194*/ 	.word	0x00000000


	//----- nvinfo : EIATTR_REGCOUNT
	.align		4
.L_112:
        /*0198*/ 	.byte	0x04, 0x2f
        /*019a*/ 	.short	(.L_114 - .L_113)
	.align		4
.L_113:
        /*019c*/ 	.word	index@(_ZN3cub18CUB_300001_SM_10006detail6reduce28DeviceReduceSingleTileKernelINS2_10policy_hubIiyN4cuda3std3__44plusIiEEE10Policy1000EN6thrust24THRUST_300001_SM_1000_NS10device_ptrIiEEPiyS9_iiNS7_10__identityEEEvT0_T1_T2_T3_T4_T6_)
        /*01a0*/ 	.word	0x0000001f


	//----- nvinfo : EIATTR_FRAME_SIZE
	.align		4
.L_114:
        /*01a4*/ 	.byte	0x04, 0x11
        /*01a6*/ 	.short	(.L_116 - .L_115)
	.align		4
.L_115:
        /*01a8*/ 	.word	index@(_ZN3cub18CUB_300001_SM_10006detail6reduce28DeviceReduceSingleTileKernelINS2_10policy_hubIiyN4cuda3std3__44plusIiEEE10Policy1000EN6thrust24THRUST_300001_SM_1000_NS10device_ptrIiEEPiyS9_iiNS7_10__identityEEEvT0_T1_T2_T3_T4_T6_)
        /*01ac*/ 	.word	0x00000000


	//----- nvinfo : EIATTR_REGCOUNT
	.align		4
.L_116:
        /*01b0*/ 	.byte	0x04, 0x2f
        /*01b2*/ 	.short	(.L_118 - .L_117)
	.align		4
.L_117:
        /*01b4*/ 	.word	index@(_ZN3cub18CUB_300001_SM_10006detail6reduce18DeviceReduceKernelINS2_10policy_hubIiyN4cuda3std3__44plusIiEEE10Policy1000EN6thrust24THRUST_300001_SM_1000_NS10device_ptrIiEEyS9_iNS7_10__identityEEEvT0_PT3_T1_NS0_13GridEvenShareISK_EET2_T4_)
        /*01b8*/ 	.word	0x0000001e


	//----- nvinfo : EIATTR_FRAME_SIZE
	.align		4
.L_118:
        /*01bc*/ 	.byte	0x04, 0x11
        /*01be*/ 	.short	(.L_120 - .L_119)
	.align		4
.L_119:
        /*01c0*/ 	.word	index@(_ZN3cub18CUB_300001_SM_10006detail6reduce18DeviceReduceKernelINS2_10policy_hubIiyN4cuda3std3__44plusIiEEE10Policy1000EN6thrust24THRUST_300001_SM_1000_NS10device_ptrIiEEyS9_iNS7_10__identityEEEvT0_PT3_T1_NS0_13GridEvenShareISK_EET2_T4_)
        /*01c4*/ 	.word	0x00000000


	//----- nvinfo : EIATTR_REGCOUNT
	.align		4
.L_120:
        /*01c8*/ 	.byte	0x04, 0x2f
        /*01ca*/ 	.short	(.L_122 - .L_121)
	.align		4
.L_121:
        /*01cc*/ 	.word	index@(_ZN3cub18CUB_300001_SM_10006detail6reduce28DeviceReduceSingleTileKernelINS2_10policy_hubIiyN4cuda3std3__44plusIiEEE10Policy1000EPiSC_iS9_iiNS7_10__identityEEEvT0_T1_T2_T3_T4_T6_)
        /*01d0*/ 	.word	0x00000020


	//----- nvinfo : EIATTR_FRAME_SIZE
	.align		4
.L_122:
        /*01d4*/ 	.byte	0x04, 0x11
        /*01d6*/ 	.short	(.L_124 - .L_123)
	.align		4
.L_123:
        /*01d8*/ 	.word	index@(_ZN3cub18CUB_300001_SM_10006detail6reduce28DeviceReduceSingleTileKernelINS2_10policy_hubIiyN4cuda3std3__44plusIiEEE10Policy1000EPiSC_iS9_iiNS7_10__identityEEEvT0_T1_T2_T3_T4_T6_)
        /*01dc*/ 	.word	0x00000000


	//----- nvinfo : EIATTR_REGCOUNT
	.align		4
.L_124:
        /*01e0*/ 	.byte	0x04, 0x2f
        /*01e2*/ 	.short	(.L_126 - .L_125)
	.align		4
.L_125:
        /*01e4*/ 	.word	index@(_ZN3cub18CUB_300001_SM_10006detail8for_each13static_kernelINS2_12policy_hub_t12policy_500_tEmN6thrust24THRUST_300001_SM_1000_NS8cuda_cub20__uninitialized_fill7functorINS7_10device_ptrIiEEiEEEEvT0_T1_)
        /*01e8*/ 	.word	0x00000008


	//----- nvinfo : EIATTR_FRAME_SIZE
	.align		4
.L_126:
        /*01ec*/ 	.byte	0x04, 0x11
        /*01ee*/ 	.short	(.L_128 - .L_127)
	.align		4
.L_127:
        /*01f0*/ 	.word	index@(_ZN3cub18CUB_300001_SM_10006detail8for_each13static_kernelINS2_12policy_hub_t12policy_500_tEmN6thrust24THRUST_300001_SM_1000_NS8cuda_cub20__uninitialized_fill7functorINS7_10device_ptrIiEEiEEEEvT0_T1_)
        /*01f4*/ 	.word	0x00000000


	//----- nvinfo : EIATTR_REGCOUNT
	.align		4
.L_128:
        /*01f8*/ 	.byte	0x04, 0x2f
        /*01fa*/ 	.short	(.L_130 - .L_129)
	.align		4
.L_129:
        /*01fc*/ 	.word	index@(_ZN3cub18CUB_300001_SM_10006detail8for_each13static_kernelINS2_12policy_hub_t12policy_500_tEmN6thrust24THRUST_300001_SM_1000_NS8cuda_cub20__uninitialized_fill7functorINS7_10device_ptrIfEEfEEEEvT0_T1_)
        /*0200*/ 	.word	0x00000008


	//----- nvinfo : EIATTR_FRAME_SIZE
	.align		4
.L_130:
        /*0204*/ 	.byte	0x04, 0x11
        /*0206*/ 	.short	(.L_132 - .L_131)
	.align		4
.L_131:
        /*0208*/ 	.word	index@(_ZN3cub18CUB_300001_SM_10006detail8for_each13static_kernelINS2_12policy_hub_t12policy_500_tEmN6thrust24THRUST_300001_SM_1000_NS8cuda_cub20__uninitialized_fill7functorINS7_10device_ptrIfEEfEEEEvT0_T1_)
        /*020c*/ 	.word	0x00000000


	//----- nvinfo : EIATTR_REGCOUNT
	.align		4
.L_132:
        /*0210*/ 	.byte	0x04, 0x2f
        /*0212*/ 	.short	(.L_134 - .L_133)
	.align		4
.L_133:
        /*0214*/ 	.word	index@(_ZN3cub18CUB_300001_SM_10006detail9transform16transform_kernelINS2_10policy_hubILb1EN4cuda3std3__45tupleIJN6thrust24THRUST_300001_SM_1000_NS6detail15normal_iteratorINSA_10device_ptrIfEEEENSC_INSD_IiEEEEEEEE10policy1000Ei12compute_meanSF_JPfPiEEEvT0_iT1_T2_DpNS2_10kernel_argIT3_EE)
        /*0218*/ 	.word	0x00000020


	//----- nvinfo : EIATTR_FRAME_SIZE
	.align		4
.L_134:
        /*021c*/ 	.byte	0x04, 0x11
        /*021e*/ 	.short	(.L_136 - .L_135)
	.align		4
.L_135:
        /*0220*/ 	.word	index@($__internal_1_$__cuda_sm3x_div_rn_noftz_f32_slowpath)
        /*0224*/ 	.word	0x00000000


	//----- nvinfo : EIATTR_FRAME_SIZE
	.align		4
.L_136:
        /*0228*/ 	.byte	0x04, 0x11
        /*022a*/ 	.short	(.L_138 - .L_137)
	.align		4
.L_137:
        /*022c*/ 	.word	index@(_ZN3cub18CUB_300001_SM_10006detail9transform16transform_kernelINS2_10policy_hubILb1EN4cuda3std3__45tupleIJN6thrust24THRUST_300001_SM_1000_NS6detail15normal_iteratorINSA_10device_ptrIfEEEENSC_INSD_IiEEEEEEEE10policy1000Ei12compute_meanSF_JPfPiEEEvT0_iT1_T2_DpNS2_10kernel_argIT3_EE)
        /*0230*/ 	.word	0x00000000


	//----- nvinfo : EIATTR_REGCOUNT
	.align		4
.L_138:
        /*0234*/ 	.byte	0x04, 0x2f
        /*0236*/ 	.short	(.L_140 - .L_139)
	.align		4
.L_139:
        /*0238*/ 	.word	index@(_ZN3cub18CUB_300001_SM_10006detail9transform16transform_kernelINS2_10policy_hubILb1EN4cuda3std3__45tupleIJN6thrust24THRUST_300001_SM_1000_NS6detail15normal_iteratorINSA_10device_ptrIfEEEENSC_INSD_IiEEEEEEEE10policy1000El12compute_meanSF_JPfPiEEEvT0_iT1_T2_DpNS2_10kernel_argIT3_EE)
        /*023c*/ 	.word	0x0000001e


	//----- nvinfo : EIATTR_FRAME_SIZE
	.align		4
.L_140:
        /*0240*/ 	.byte	0x04, 0x11
        /*0242*/ 	.short	(.L_142 - .L_141)
	.align		4
.L_141:
        /*0244*/ 	.word	index@($__internal_0_$__cuda_sm3x_div_rn_noftz_f32_slowpath)
        /*0248*/ 	.word	0x00000000


	//----- nvinfo : EIATTR_FRAME_SIZE
	.align		4
.L_142:
        /*024c*/ 	.byte	0x04, 0x11
        /*024e*/ 	.short	(.L_144 - .L_143)
	.align		4
.L_143:
        /*0250*/ 	.word	index@(_ZN3cub18CUB_300001_SM_10006detail9transform16transform_kernelINS2_10policy_hubILb1EN4cuda3std3__45tupleIJN6thrust24THRUST_300001_SM_1000_NS6detail15normal_iteratorINSA_10device_ptrIfEEEENSC_INSD_IiEEEEEEEE10policy1000El12compute_meanSF_JPfPiEEEvT0_iT1_T2_DpNS2_10kernel_argIT3_EE)
        /*0254*/ 	.word	0x00000000


	//----- nvinfo : EIATTR_REGCOUNT
	.align		4
.L_144:
        /*0258*/ 	.byte	0x04, 0x2f
        /*025a*/ 	.short	(.L_146 - .L_145)
	.align		4
.L_145:
        /*025c*/ 	.word	index@(_ZN3cub18CUB_300001_SM_10006detail10radix_sort31DeviceRadixSortSingleTileKernelINS1_5radix10policy_hubIifyE10Policy1000ELNS0_9SortOrderE0EifyNS1_21identity_decomposer_tEEEvPKT1_PSA_PKT2_PSE_T3_iiT4_)
        /*0260*/ 	.word	0x00000099


	//----- nvinfo : EIATTR_FRAME_SIZE
	.align		4
.L_146:
        /*0264*/ 	.byte	0x04, 0x11
        /*0266*/ 	.short	(.L_148 - .L_147)
	.align		4
.L_147:
        /*0268*/ 	.word	index@(_ZN3cub18CUB_300001_SM_10006detail10radix_sort31DeviceRadixSortSingleTileKernelINS1_5radix10policy_hubIifyE10Policy1000ELNS0_9SortOrderE0EifyNS1_21identity_decomposer_tEEEvPKT1_PSA_PKT2_PSE_T3_iiT4_)
        /*026c*/ 	.word	0x00000000


	//----- nvinfo : EIATTR_REGCOUNT
	.align		4
.L_148:
        /*0270*/ 	.byte	0x04, 0x2f
        /*0272*/ 	.short	(.L_150 - .L_149)
	.align		4
.L_149:
        /*0274*/ 	.word	index@(_ZN3cub18CUB_300001_SM_10006detail10radix_sort30DeviceRadixSortHistogramKernelINS1_5radix10policy_hubIifyE10Policy1000ELNS0_9SortOrderE0EiyNS1_21identity_decomposer_tEEEvPT2_PKT1_SA_iiT3_)
        /*0278*/ 	.word	0x00000020


	//----- nvinfo : EIATTR_FRAME_SIZE
	.align		4
.L_150:
        /*027c*/ 	.byte	0x04, 0x11
        /*027e*/ 	.short	(.L_152 - .L_151)
	.align		4
.L_151:
        /*0280*/ 	.word	index@(_ZN3cub18CUB_300001_SM_10006detail10radix_sort30DeviceRadixSortHistogramKernelINS1_5radix10policy_hubIifyE10Policy1000ELNS0_9SortOrderE0EiyNS1_21identity_decomposer_tEEEvPT2_PKT1_SA_iiT3_)
        /*0284*/ 	.word	0x00000000


	//----- nvinfo : EIATTR_REGCOUNT
	.align		4
.L_152:
        /*0288*/ 	.byte	0x04, 0x2f
        /*028a*/ 	.short	(.L_154 - .L_153)
	.align		4
.L_153:
        /*028c*/ 	.word	index@(_ZN3cub18CUB_300001_SM_10006detail10radix_sort33DeviceRadixSortExclusiveSumKernelINS1_5radix10policy_hubIifyE10Policy1000EyEEvPT0_)
        /*0290*/ 	.word	0x00000020


	//----- nvinfo : EIATTR_FRAME_SIZE
	.align		4
.L_154:
        /*0294*/ 	.byte	0x04, 0x11
        /*0296*/ 	.short	(.L_156 - .L_155)
	.align		4
.L_155:
        /*0298*/ 	.word	index@(_ZN3cub18CUB_300001_SM_10006detail10radix_sort33DeviceRadixSortExclusiveSumKernelINS1_5radix10policy_hubIifyE10Policy1000EyEEvPT0_)
        /*029c*/ 	.word	0x00000000


	//----- nvinfo : EIATTR_REGCOUNT
	.align		4
.L_156:
        /*02a0*/ 	.byte	0x04, 0x2f
        /*02a2*/ 	.short	(.L_158 - .L_157)
	.align		4
.L_157:
        /*02a4*/ 	.word	index@(_ZN3cub18CUB_300001_SM_10006detail10radix_sort29DeviceRadixSortOnesweepKernelINS1_5radix10policy_hubIifyE10Policy1000ELNS0_9SortOrderE0EifyiiNS1_21identity_decomposer_tEEEvPT5_SB_PT3_PKSC_PT1_PKSG_PT2_PKSK_T4_iiT6_)
        /*02a8*/ 	.word	0x00000049


	//----- nvinfo : EIATTR_FRAME_SIZE
	.align		4
.L_158:
        /*02ac*/ 	.byte	0x04, 0x11
        /*02ae*/ 	.short	(.L_160 - .L_159)
	.align		4
.L_159:
        /*02b0*/ 	.word	index@(_ZN3cub18CUB_300001_SM_10006detail10radix_sort29DeviceRadixSortOnesweepKernelINS1_5radix10policy_hubIifyE10Policy1000ELNS0_9SortOrderE0EifyiiNS1_21identity_decomposer_tEEEvPT5_SB_PT3_PKSC_PT1_PKSG_PT2_PKSK_T4_iiT6_)
        /*02b4*/ 	.word	0x00000000


	//----- nvinfo : EIATTR_REGCOUNT
	.align		4
.L_160:
        /*02b8*/ 	.byte	0x04, 0x2f
        /*02ba*/ 	.short	(.L_162 - .L_161)
	.align		4
.L_161:
        /*02bc*/ 	.word	index@(_ZN3cub18CUB_300001_SM_10006detail10radix_sort31DeviceRadixSortSingleTileKernelINS1_5radix10policy_hubIiiyE10Policy1000ELNS0_9SortOrderE0EiiyNS1_21identity_decomposer_tEEEvPKT1_PSA_PKT2_PSE_T3_iiT4_)
        /*02c0*/ 	.word	0x00000099


	//----- nvinfo : EIATTR_FRAME_SIZE
	.align		4
.L_162:
        /*02c4*/ 	.byte	0x04, 0x11
        /*02c6*/ 	.short	(.L_164 - .L_163)
	.align		4
.L_163:
        /*02c8*/ 	.word	index@(_ZN3cub18CUB_300001_SM_10006detail10radix_sort31DeviceRadixSortSingleTileKernelINS1_5radix10policy_hubIiiyE10Policy1000ELNS0_9SortOrderE0EiiyNS1_21identity_decomposer_tEEEvPKT1_PSA_PKT2_PSE_T3_iiT4_)
        /*02cc*/ 	.word	0x00000000


	//----- nvinfo : EIATTR_REGCOUNT
	.align		4
.L_164:
        /*02d0*/ 	.byte	0x04, 0x2f
        /*02d2*/ 	.short	(.L_166 - .L_165)
	.align		4
.L_165:
        /*02d4*/ 	.word	index@(_ZN3cub18CUB_300001_SM_10006detail10radix_sort30DeviceRadixSortHistogramKernelINS1_5radix10policy_hubIiiyE10Policy1000ELNS0_9SortOrderE0EiyNS1_21identity_decomposer_tEEEvPT2_PKT1_SA_iiT3_)
        /*02d8*/ 	.word	0x00000020


	//----- nvinfo : EIATTR_FRAME_SIZE
	.align		4
.L_166:
        /*02dc*/ 	.byte	0x04, 0x11
        /*02de*/ 	.short	(.L_168 - .L_167)
	.align		4
.L_167:
        /*02e0*/ 	.word	index@(_ZN3cub18CUB_300001_SM_10006detail10radix_sort30DeviceRadixSortHistogramKernelINS1_5radix10policy_hubIiiyE10Policy1000ELNS0_9SortOrderE0EiyNS1_21identity_decomposer_tEEEvPT2_PKT1_SA_iiT3_)
        /*02e4*/ 	.word	0x00000000


	//----- nvinfo : EIATTR_REGCOUNT
	.align		4
.L_168:
        /*02e8*/ 	.byte	0x04, 0x2f
        /*02ea*/ 	.short	(.L_170 - .L_169)
	.align		4
.L_169:
        /*02ec*/ 	.word	index@(_ZN3cub18CUB_300001_SM_10006detail10radix_sort33DeviceRadixSortExclusiveSumKernelINS1_5radix10policy_hubIiiyE10Policy1000EyEEvPT0_)
        /*02f0*/ 	.word	0x00000020


	//----- nvinfo : EIATTR_FRAME_SIZE
	.align		4
.L_170:
        /*02f4*/ 	.byte	0x04, 0x11
        /*02f6*/ 	.short	(.L_172 - .L_171)
	.align		4
.L_171:
        /*02f8*/ 	.word	index@(_ZN3cub18CUB_300001_SM_10006detail10radix_sort33DeviceRadixSortExclusiveSumKernelINS1_5radix10policy_hubIiiyE10Policy1000EyEEvPT0_)
        /*02fc*/ 	.word	0x00000000


	//----- nvinfo : EIATTR_REGCOUNT
	.align		4
.L_172:
        /*0300*/ 	.byte	0x04, 0x2f
        /*0302*/ 	.short	(.L_174 - .L_173)
	.align		4
.L_173:
        /*0304*/ 	.word	index@(_ZN3cub18CUB_300001_SM_10006detail10radix_sort29DeviceRadixSortOnesweepKernelINS1_5radix10policy_hubIiiyE10Policy1000ELNS0_9SortOrderE0EiiyiiNS1_21identity_decomposer_tEEEvPT5_SB_PT3_PKSC_PT1_PKSG_PT2_PKSK_T4_iiT6_)
        /*0308*/ 	.word	0x00000049


	//----- nvinfo : EIATTR_FRAME_SIZE
	.align		4
.L_174:
        /*030c*/ 	.byte	0x04, 0x11
        /*030e*/ 	.short	(.L_176 - .L_175)
	.align		4
.L_175:
        /*0310*/ 	.word	index@(_ZN3cub18CUB_300001_SM_10006detail10radix_sort29DeviceRadixSortOnesweepKernelINS1_5radix10policy_hubIiiyE10Policy1000ELNS0_9SortOrderE0EiiyiiNS1_21identity_decomposer_tEEEvPT5_SB_PT3_PKSC_PT1_PKSG_PT2_PKSK_T4_iiT6_)
        /*0314*/ 	.word	0x00000000


	//----- nvinfo : EIATTR_MIN_STACK_SIZE
	.align		4
.L_176:
        /*0318*/ 	.byte	0x04, 0x12
        /*031a*/ 	.short	(.L_178 - .L_177)
	.align		4
.L_177:
        /*031c*/ 	.word	index@(_ZN3cub18CUB_300001_SM_10006detail10radix_sort29DeviceRadixSortOnesweepKernelINS1_5radix10policy_hubIiiyE10Policy1000ELNS0_9SortOrderE0EiiyiiNS1_21identity_decomposer_tEEEvPT5_SB_PT3_PKSC_PT1_PKSG_PT2_PKSK_T4_iiT6_)
        /*0320*/ 	.word	0x00000000


	//----- nvinfo : EIATTR_MIN_STACK_SIZE
	.align		4
.L_178:
        /*0324*/ 	.byte	0x04, 0x12
        /*0326*/ 	.short	(.L_180 - .L_179)
	.align		4
.L_179:
        /*0328*/ 	.word	index@(_ZN3cub18CUB_300001_SM_10006detail10radix_sort33DeviceRadixSortExclusiveSumKernelINS1_5radix10policy_hubIiiyE10Policy1000EyEEvPT0_)
        /*032c*/ 	.word	0x00000000


	//----- nvinfo : EIATTR_MIN_STACK_SIZE
	.align		4
.L_180:
        /*0330*/ 	.byte	0x04, 0x12
        /*0332*/ 	.short	(.L_182 - .L_181)
	.align		4
.L_181:
        /*0334*/ 	.word	index@(_ZN3cub18CUB_300001_SM_10006detail10radix_sort30DeviceRadixSortHistogramKernelINS1_5radix10policy_hubIiiyE10Policy1000ELNS0_9SortOrderE0EiyNS1_21identity_decomposer_tEEEvPT2_PKT1_SA_iiT3_)
        /*0338*/ 	.word	0x00000000


	//----- nvinfo : EIATTR_MIN_STACK_SIZE
	.align		4
.L_182:
        /*033c*/ 	.byte	0x04, 0x12
        /*033e*/ 	.short	(.L_184 - .L_183)
	.align		4
.L_183:
        /*0340*/ 	.word	index@(_ZN3cub18CUB_300001_SM_10006detail10radix_sort31DeviceRadixSortSingleTileKernelINS1_5radix10policy_hubIiiyE10Policy1000ELNS0_9SortOrderE0EiiyNS1_21identity_decomposer_tEEEvPKT1_PSA_PKT2_PSE_T3_iiT4_)
        /*0344*/ 	.word	0x00000000


	//----- nvinfo : EIATTR_MIN_STACK_SIZE
	.align		4
.L_184:
        /*0348*/ 	.byte	0x04, 0x12
        /*034a*/ 	.short	(.L_186 - .L_185)
	.align		4
.L_185:
        /*034c*/ 	.word	index@(_ZN3cub18CUB_300001_SM_10006detail10radix_sort29DeviceRadixSortOnesweepKernelINS1_5radix10policy_hubIifyE10Policy1000ELNS0_9SortOrderE0EifyiiNS1_21identity_decomposer_tEEEvPT5_SB_PT3_PKSC_PT1_PKSG_PT2_PKSK_T4_iiT6_)
        /*0350*/ 	.word	0x00000000


	//----- nvinfo : EIATTR_MIN_STACK_SIZE
	.align		4
.L_186:
        /*0354*/ 	.byte	0x04, 0x12
        /*0356*/ 	.short	(.L_188 - .L_187)
	.align		4
.L_187:
        /*0358*/ 	.word	index@(_ZN3cub18CUB_300001_SM_10006detail10radix_sort33DeviceRadixSortExclusiveSumKernelINS1_5radix10policy_hubIifyE10Policy1000EyEEvPT0_)
        /*035c*/ 	.word	0x00000000


	//----- nvinfo : EIATTR_MIN_STACK_SIZE
	.align		4
.L_188:
        /*0360*/ 	.byte	0x04, 0x12
        /*0362*/ 	.short	(.L_190 - .L_189)
	.align		4
.L_189:
        /*0364*/ 	.word	index@(_ZN3cub18CUB_300001_SM_10006detail10radix_sort30DeviceRadixSortHistogramKernelINS1_5radix10policy_hubIifyE10Policy1000ELNS0_9SortOrderE0EiyNS1_21identity_decomposer_tEEEvPT2_PKT1_SA_iiT3_)
        /*0368*/ 	.word	0x00000000


	//----- nvinfo : EIATTR_MIN_STACK_SIZE
	.align		4
.L_190:
        /*036c*/ 	.byte	0x04, 0x12
        /*036e*/ 	.short	(.L_192 - .L_191)
	.align		4
.L_191:
        /*0370*/ 	.word	index@(_ZN3cub18CUB_300001_SM_10006detail10radix_sort31DeviceRadixSortSingleTileKernelINS1_5radix10policy_hubIifyE10Policy1000ELNS0_9SortOrderE0EifyNS1_21identity_decomposer_tEEEvPKT1_PSA_PKT2_PSE_T3_iiT4_)
        /*0374*/ 	.word	0x00000000


	//----- nvinfo : EIATTR_MIN_STACK_SIZE
	.align		4
.L_192:
        /*0378*/ 	.byte	0x04, 0x12
        /*037a*/ 	.short	(.L_194 - .L_193)
	.align		4
.L_193:
        /*037c*/ 	.word	index@(_ZN3cub18CUB_300001_SM_10006detail9transform16transform_kernelINS2_10policy_hubILb1EN4cuda3std3__45tupleIJN6thrust24THRUST_300001_SM_1000_NS6detail15normal_iteratorINSA_10device_ptrIfEEEENSC_INSD_IiEEEEEEEE10policy1000El12compute_meanSF_JPfPiEEEvT0_iT1_T2_DpNS2_10kernel_argIT3_EE)
        /*0380*/ 	.word	0x00000000


	//----- nvinfo : EIATTR_MIN_STACK_SIZE
	.align		4
.L_194:
        /*0384*/ 	.byte	0x04, 0x12
        /*0386*/ 	.short	(.L_196 - .L_195)
	.align		4
.L_195:
        /*0388*/ 	.word	index@(_ZN3cub18CUB_300001_SM_10006detail9transform16transform_kernelINS2_10policy_hubILb1EN4cuda3std3__45tupleIJN6thrust24THRUST_300001_SM_1000_NS6detail15normal_iteratorINSA_10device_ptrIfEEEENSC_INSD_IiEEEEEEEE10policy1000Ei12compute_meanSF_JPfPiEEEvT0_iT1_T2_DpNS2_10kernel_argIT3_EE)
        /*038c*/ 	.word	0x00000000


	//----- nvinfo : EIATTR_MIN_STACK_SIZE
	.align		4
.L_196:
        /*0390*/ 	.byte	0x04, 0x12
        /*0392*/ 	.short	(.L_198 - .L_197)
	.align		4
.L_197:
        /*0394*/ 	.word	index@(_ZN3cub18CUB_300001_SM_10006detail8for_each13static_kernelINS2_12policy_hub_t12policy_500_tEmN6thrust24THRUST_300001_SM_1000_NS8cuda_cub20__uninitialized_fill7functorINS7_10device_ptrIfEEfEEEEvT0_T1_)
        /*0398*/ 	.word	0x00000000


	//----- nvinfo : EIATTR_MIN_STACK_SIZE
	.align		4
.L_198:
        /*039c*/ 	.byte	0x04, 0x12
        /*039e*/ 	.short	(.L_200 - .L_199)
	.align		4
.L_199:
        /*03a0*/ 	.word	index@(_ZN3cub18CUB_300001_SM_10006detail8for_each13static_kernelINS2_12policy_hub_t12policy_500_tEmN6thrust24THRUST_300001_SM_1000_NS8cuda_cub20__uninitialized_fill7functorINS7_10device_ptrIiEEiEEEEvT0_T1_)
        /*03a4*/ 	.word	0x00000000


	//----- nvinfo : EIATTR_MIN_STACK_SIZE
	.align		4
.L_200:
        /*03a8*/ 	.byte	0x04, 0x12
        /*03aa*/ 	.short	(.L_202 - .L_201)
	.align		4
.L_201:
        /*03ac*/ 	.word	index@(_ZN3cub18CUB_300001_SM_10006detail6reduce28DeviceReduceSingleTileKernelINS2_10policy_hubIiyN4cuda3std3__44plusIiEEE10Policy1000EPiSC_iS9_iiNS7_10__identityEEEvT0_T1_T2_T3_T4_T6_)
        /*03b0*/ 	.word	0x00000000


	//----- nvinfo : EIATTR_MIN_STACK_SIZE
	.align		4
.L_202:
        /*03b4*/ 	.byte	0x04, 0x12
        /*03b6*/ 	.short	(.L_204 - .L_203)
	.align		4
.L_203:
        /*03b8*/ 	.word	index@(_ZN3cub18CUB_300001_SM_10006detail6reduce18DeviceReduceKernelINS2_10policy_hubIiyN4cuda3std3__44plusIiEEE10Policy1000EN6thrust24THRUST_300001_SM_1000_NS10device_ptrIiEEyS9_iNS7_10__identityEEEvT0_PT3_T1_NS0_13GridEvenShareISK_EET2_T4_)
        /*03bc*/ 	.word	0x00000000


	//----- nvinfo : EIATTR_MIN_STACK_SIZE
	.align		4
.L_204:
        /*03c0*/ 	.byte	0x04, 0x12
        /*03c2*/ 	.short	(.L_206 - .L_205)
	.align		4
.L_205:
        /*03c4*/ 	.word	index@(_ZN3cub18CUB_300001_SM_10006detail6reduce28DeviceReduceSingleTileKernelINS2_10policy_hubIiyN4cuda3std3__44plusIiEEE10Policy1000EN6thrust24THRUST_300001_SM_1000_NS10device_ptrIiEEPiyS9_iiNS7_10__identityEEEvT0_T1_T2_T3_T4_T6_)
        /*03c8*/ 	.word	0x00000000


	//----- nvinfo : EIATTR_MIN_STACK_SIZE
	.align		4
.L_206:
        /*03cc*/ 	.byte	0x04, 0x12
        /*03ce*/ 	.short	(.L_208 - .L_207)
	.align		4
.L_207:
        /*03d0*/ 	.word	index@(_ZN3cub18CUB_300001_SM_10006detail6reduce28DeviceReduceSingleTileKernelINS2_10policy_hubIijN4cuda3std3__44plusIiEEE10Policy1000EPiSC_iS9_iiNS7_10__identityEEEvT0_T1_T2_T3_T4_T6_)
        /*03d4*/ 	.word	0x00000000


	//----- nvinfo : EIATTR_MIN_STACK_SIZE
	.align		4
.L_208:
        /*03d8*/ 	.byte	0x04, 0x12
        /*03da*/ 	.short	(.L_210 - .L_209)
	.align		4
.L_209:
        /*03dc*/ 	.word	index@(_ZN3cub18CUB_300001_SM_10006detail6reduce18DeviceReduceKernelINS2_10policy_hubIijN4cuda3std3__44plusIiEEE10Policy1000EN6thrust24THRUST_300001_SM_1000_NS10device_ptrIiEEjS9_iNS7_10__identityEEEvT0_PT3_T1_NS0_13GridEvenShareISK_EET2_T4_)
        /*03e0*/ 	.word	0x00000000


	//----- nvinfo : EIATTR_MIN_STACK_SIZE
	.align		4
.L_210:
        /*03e4*/ 	.byte	0x04, 0x12
        /*03e6*/ 	.short	(.L_212 - .L_211)
	.align		4
.L_211:
        /*03e8*/ 	.word	index@(_ZN3cub18CUB_300001_SM_10006detail6reduce28DeviceReduceSingleTileKernelINS2_10policy_hubIijN4cuda3std3__44plusIiEEE10Policy1000EN6thrust24THRUST_300001_SM_1000_NS10device_ptrIiEEPijS9_iiNS7_10__identityEEEvT0_T1_T2_T3_T4_T6_)
        /*03ec*/ 	.word	0x00000000


	//----- nvinfo : EIATTR_MIN_STACK_SIZE
	.align		4
.L_212:
        /*03f0*/ 	.byte	0x04, 0x12
        /*03f2*/ 	.short	(.L_214 - .L_213)
	.align		4
.L_213:
        /*03f4*/ 	.word	index@(_ZN3cub18CUB_300001_SM_10006detail11EmptyKernelIvEEvv)
        /*03f8*/ 	.word	0x00000000


	//----- nvinfo : EIATTR_MIN_STACK_SIZE
	.align		4
.L_214:
        /*03fc*/ 	.byte	0x04, 0x12
        /*03fe*/ 	.short	(.L_216 - .L_215)
	.align		4
.L_215:
        /*0400*/ 	.word	index@(_ZN6thrust24THRUST_300001_SM_1000_NS8cuda_cub4core6detail13_kernel_agentINS1_15__reduce_by_key16ReduceByKeyAgentINS0_6detail15normal_iteratorINS0_10device_ptrIiEEEENS0_17constant_iteratorIiNS0_11use_defaultESD_EESB_SB_N4cuda3std3__48equal_toIiEENSH_4plusIiEEPllEEJSB_SE_SB_SB_SM_N3cub18CUB_300001_SM_100024ReduceByKeyScanTileStateIilLb1EEESJ_SL_llEEEvDpT0_)
        /*0404*/ 	.word	0x00000000


	//----- nvinfo : EIATTR_MIN_STACK_SIZE
	.align		4
.L_216:
        /*0408*/ 	.byte	0x04, 0x12
        /*040a*/ 	.short	(.L_218 - .L_217)
	.align		4
.L_217:
        /*040c*/ 	.word	index@(_ZN6thrust24THRUST_300001_SM_1000_NS8cuda_cub4core6detail13_kernel_agentINS1_15__reduce_by_key9InitAgentIN3cub18CUB_300001_SM_100024ReduceByKeyScanTileStateIilLb1EEElPlEEJSA_lSB_EEEvDpT0_)
        /*0410*/ 	.word	0x00000000


	//----- nvinfo : EIATTR_MIN_STACK_SIZE
	.align		4
.L_218:
        /*0414*/ 	.byte	0x04, 0x12
        /*0416*/ 	.short	(.L_220 - .L_219)
	.align		4
.L_219:
        /*0418*/ 	.word	index@(_ZN6thrust24THRUST_300001_SM_1000_NS8cuda_cub4core6detail13_kernel_agentINS1_15__reduce_by_key16ReduceByKeyAgentINS0_6detail15normal_iteratorINS0_10device_ptrIiEEEENS0_17constant_iteratorIiNS0_11use_defaultESD_EESB_SB_N4cuda3std3__48equal_toIiEENSH_4plusIiEEPiiEEJSB_SE_SB_SB_SM_N3cub18CUB_300001_SM_100024ReduceByKeyScanTileStateIiiLb1EEESJ_SL_iiEEEvDpT0_)
        /*041c*/ 	.word	0x00000000


	//----- nvinfo : EIATTR_MIN_STACK_SIZE
	.align		4
.L_220:
        /*0420*/ 	.byte	0x04, 0x12
        /*0422*/ 	.short	(.L_222 - .L_221)
	.align		4
.L_221:
        /*0424*/ 	.word	index@(_ZN6thrust24THRUST_300001_SM_1000_NS8cuda_cub4core6detail13_kernel_agentINS1_15__reduce_by_key9InitAgentIN3cub18CUB_300001_SM_100024ReduceByKeyScanTileStateIiiLb1EEEiPiEEJSA_iSB_EEEvDpT0_)
        /*0428*/ 	.word	0x00000000


	//----- nvinfo : EIATTR_MIN_STACK_SIZE
	.align		4
.L_222:
        /*042c*/ 	.byte	0x04, 0x12
        /*042e*/ 	.short	(.L_224 - .L_223)
	.align		4
.L_223:
        /*0430*/ 	.word	index@(_ZN6thrust24THRUST_300001_SM_1000_NS8cuda_cub4core6detail13_kernel_agentINS1_15__reduce_by_key16ReduceByKeyAgentINS0_6detail15normal_iteratorINS0_10device_ptrIiEEEENS8_INS9_IfEEEESB_SD_N4cuda3std3__48equal_toIiEENSG_4plusIfEEPllEEJSB_SD_SB_SD_SL_N3cub18CUB_300001_SM_100024ReduceByKeyScanTileStateIflLb1EEESI_SK_llEEEvDpT0_)
        /*0434*/ 	.word	0x00000000


	//----- nvinfo : EIATTR_MIN_STACK_SIZE
	.align		4
.L_224:
        /*0438*/ 	.byte	0x04, 0x12
        /*043a*/ 	.short	(.L_226 - .L_225)
	.align		4
.L_225:
        /*043c*/ 	.word	index@(_ZN6thrust24THRUST_300001_SM_1000_NS8cuda_cub4core6detail13_kernel_agentINS1_15__reduce_by_key9InitAgentIN3cub18CUB_300001_SM_100024ReduceByKeyScanTileStateIflLb1EEElPlEEJSA_lSB_EEEvDpT0_)
        /*0440*/ 	.word	0x00000000


	//----- nvinfo : EIATTR_MIN_STACK_SIZE
	.align		4
.L_226:
        /*0444*/ 	.byte	0x04, 0x12
        /*0446*/ 	.short	(.L_228 - .L_227)
	.align		4
.L_227:
        /*0448*/ 	.word	index@(_ZN6thrust24THRUST_300001_SM_1000_NS8cuda_cub4core6detail13_kernel_agentINS1_15__reduce_by_key16ReduceByKeyAgentINS0_6detail15normal_iteratorINS0_10device_ptrIiEEEENS8_INS9_IfEEEESB_SD_N4cuda3std3__48equal_toIiEENSG_4plusIfEEPiiEEJSB_SD_SB_SD_SL_N3cub18CUB_300001_SM_100024ReduceByKeyScanTileStateIfiLb1EEESI_SK_iiEEEvDpT0_)
        /*044c*/ 	.word	0x00000000


	//----- nvinfo : EIATTR_MIN_STACK_SIZE
	.align		4
.L_228:
        /*0450*/ 	.byte	0x04, 0x12
        /*0452*/ 	.short	(.L_230 - .L_229)
	.align		4
.L_229:
        /*0454*/ 	.word	index@(_ZN6thrust24THRUST_300001_SM_1000_NS8cuda_cub4core6detail13_kernel_agentINS1_15__reduce_by_key9InitAgentIN3cub18CUB_300001_SM_100024ReduceByKeyScanTileStateIfiLb1EEEiPiEEJSA_iSB_EEEvDpT0_)
        /*0458*/ 	.word	0x00000000


	//----- nvinfo : EIATTR_MIN_STACK_SIZE
	.align		4
.L_230:
        /*045c*/ 	.byte	0x04, 0x12
        /*045e*/ 	.short	(.L_232 - .L_231)
	.align		4
.L_231:
        /*0460*/ 	.word	index@(_Z12reduce_arrayIfLj512EEvPT_S1_i)
        /*0464*/ 	.word	0x00000000


	//----- nvinfo : EIATTR_MIN_STACK_SIZE
	.align		4
.L_232:
        /*0468*/ 	.byte	0x04, 0x12
        /*046a*/ 	.short	(.L_234 - .L_233)
	.align		4
.L_233:
        /*046c*/ 	.word	index@(_Z22reduce_centroid_countsILj512EEvPKiiPii)
        /*0470*/ 	.word	0x00000000


	//----- nvinfo : EIATTR_MIN_STACK_SIZE
	.align		4
.L_234:
        /*0474*/ 	.byte	0x04, 0x12
        /*0476*/ 	.short	(.L_236 - .L_235)
	.align		4
.L_235:
        /*0478*/ 	.word	index@(_Z20reduce_centroid_sumsILj512EEvPKfPKiiPfi)
        /*047c*/ 	.word	0x00000000


	//----- nvinfo : EIATTR_MIN_STACK_SIZE
	.align		4
.L_236:
        /*0480*/ 	.byte	0x04, 0x12
        /*0482*/ 	.short	(.L_238 - .L_237)
	.align		4
.L_237:
        /*0484*/ 	.word	index@(_Z12reduce_arrayIiLj512EEvPT_S1_i)
        /*0488*/ 	.word	0x00000000


	//----- nvinfo : EIATTR_MIN_STACK_SIZE
	.align		4
.L_238:
        /*048c*/ 	.byte	0x04, 0x12
        /*048e*/ 	.short	(.L_240 - .L_239)
	.align		4
.L_239:
        /*0490*/ 	.word	index@(_Z26assign_points_to_centroidsPKfS0_PiS1_iii)
        /*0494*/ 	.word	0x00000000
.L_240:


//--------------------- .nv.compat                --------------------------
	.section	.nv.compat,"",@"SHT_CUDA_COMPAT_INFO"
	.align	4
        /*0000*/ 	.byte	0x02, 0x09, 0x00, 0x00, 0x02, 0x02, 0x01, 0x00, 0x02, 0x05, 0x05, 0x00, 0x03, 0x07, 0x01, 0x01
        /*0010*/ 	.byte	0x02, 0x03, 0x00, 0x00, 0x02, 0x06, 0x01, 0x00, 0x04, 0x0b, 0x08, 0x00, 0x01, 0x00, 0x00, 0x00
        /*0020*/ 	.byte	0x00, 0x00, 0x00, 0x00


//--------------------- .nv.info._ZN3cub18CUB_300001_SM_10006detail10radix_sort29DeviceRadixSortOnesweepKernelINS1_5radix10policy_hubIiiyE10Policy1000ELNS0_9SortOrderE0EiiyiiNS1_21identity_decomposer_tEEEvPT5_SB_PT3_PKSC_PT1_PKSG_PT2_PKSK_T4_iiT6_ --------------------------
	.section	.nv.info._ZN3cub18CUB_300001_SM_10006detail10radix_sort29DeviceRadixSortOnesweepKernelINS1_5radix10policy_hubIiiyE10Policy1000ELNS0_9SortOrderE0EiiyiiNS1_21identity_decomposer_tEEEvPT5_SB_PT3_PKSC_PT1_PKSG_PT2_PKSK_T4_iiT6_,"",@"SHT_CUDA_INFO"
	.sectionflags	@""
	.align	4


	//----- nvinfo : EIATTR_CUDA_API_VERSION
	.align		4
        /*0000*/ 	.byte	0x04, 0x37
        /*0002*/ 	.short	(.L_242 - .L_241)
.L_241:
        /*0004*/ 	.word	0x00000082


	//----- nvinfo : EIATTR_KPARAM_INFO
	.align		4
.L_242:
        /*0008*/ 	.byte	0x04, 0x17
        /*000a*/ 	.short	(.L_244 - .L_243)
.L_243:
        /*000c*/ 	.word	0x00000000
        /*0010*/ 	.short	0x000b
        /*0012*/ 	.short	0x004c
        /*0014*/ 	.byte	0x00, 0xf0, 0x05, 0x00


	//----- nvinfo : EIATTR_KPARAM_INFO
	.align		4
.L_244:
        /*0018*/ 	.byte	0x04, 0x17
        /*001a*/ 	.short	(.L_246 - .L_245)
.L_245:
        /*001c*/ 	.word	0x00000000
        /*0020*/ 	.short	0x000a
        /*0022*/ 	.short	0x0048
        /*0024*/ 	.byte	0x00, 0xf0, 0x11, 0x00


	//----- nvinfo : EIATTR_KPARAM_INFO
	.align		4
.L_246:
        /*0028*/ 	.byte	0x04, 0x17
        /*002a*/ 	.short	(.L_248 - .L_247)
.L_247:
        /*002c*/ 	.word	0x00000000
        /*0030*/ 	.short	0x0009
        /*0032*/ 	.short	0x0044
        /*0034*/ 	.byte	0x00, 0xf0, 0x11, 0x00


	//----- nvinfo : EIATTR_KPARAM_INFO
	.align		4
.L_248:
        /*0038*/ 	.byte	0x04, 0x17
        /*003a*/ 	.short	(.L_250 - .L_249)
.L_249:
        /*003c*/ 	.word	0x00000000
        /*0040*/ 	.short	0x0008
        /*0042*/ 	.short	0x0040
        /*0044*/ 	.byte	0x00, 0xf0, 0x11, 0x00


	//----- nvinfo : EIATTR_KPARAM_INFO
	.align		4
.L_250:
        /*0048*/ 	.byte	0x04, 0x17
        /*004a*/ 	.short	(.L_252 - .L_251)
.L_251:
        /*004c*/ 	.word	0x00000000
        /*0050*/ 	.short	0x0007
        /*0052*/ 	.short	0x0038
        /*0054*/ 	.byte	0x00, 0xf5, 0x21, 0x00


	//----- nvinfo : EIATTR_KPARAM_INFO
	.align		4
.L_252:
        /*0058*/ 	.byte	0x04, 0x17
        /*005a*/ 	.short	(.L_254 - .L_253)
.L_253:
        /*005c*/ 	.word	0x00000000
        /*0060*/ 	.short	0x0006
        /*0062*/ 	.short	0x0030
        /*0064*/ 	.byte	0x00, 0xf5, 0x21, 0x00


	//----- nvinfo : EIATTR_KPARAM_INFO
	.align		4
.L_254:
        /*0068*/ 	.byte	0x04, 0x17
        /*006a*/ 	.short	(.L_256 - .L_255)
.L_255:
        /*006c*/ 	.word	0x00000000
        /*0070*/ 	.short	0x0005
        /*0072*/ 	.short	0x0028
        /*0074*/ 	.byte	0x00, 0xf5, 0x21, 0x00


	//----- nvinfo : EIATTR_KPARAM_INFO
	.align		4
.L_256:
        /*0078*/ 	.byte	0x04, 0x17
        /*007a*/ 	.short	(.L_258 - .L_257)
.L_257:
        /*007c*/ 	.word	0x00000000
        /*0080*/ 	.short	0x0004
        /*0082*/ 	.short	0x0020
        /*0084*/ 	.byte	0x00, 0xf5, 0x21, 0x00


	//----- nvinfo : EIATTR_KPARAM_INFO
	.align		4
.L_258:
        /*0088*/ 	.byte	0x04, 0x17
        /*008a*/ 	.short	(.L_260 - .L_259)
.L_259:
        /*008c*/ 	.word	0x00000000
        /*0090*/ 	.short	0x0003
        /*0092*/ 	.short	0x0018
        /*0094*/ 	.byte	0x00, 0xf5, 0x21, 0x00


	//----- nvinfo : EIATTR_KPARAM_INFO
	.align		4
.L_260:
        /*0098*/ 	.byte	0x04, 0x17
        /*009a*/ 	.short	(.L_262 - .L_261)
.L_261:
        /*009c*/ 	.word	0x00000000
        /*00a0*/ 	.short	0x0002
        /*00a2*/ 	.short	0x0010
        /*00a4*/ 	.byte	0x00, 0xf5, 0x21, 0x00


	//----- nvinfo : EIATTR_KPARAM_INFO
	.align		4
.L_262:
        /*00a8*/ 	.byte	0x04, 0x17
        /*00aa*/ 	.short	(.L_264 - .L_263)
.L_263:
        /*00ac*/ 	.word	0x00000000
        /*00b0*/ 	.short	0x0001
        /*00b2*/ 	.short	0x0008
        /*00b4*/ 	.byte	0x00, 0xf5, 0x21, 0x00


	//----- nvinfo : EIATTR_KPARAM_INFO
	.align		4
.L_264:
        /*00b8*/ 	.byte	0x04, 0x17
        /*00ba*/ 	.short	(.L_266 - .L_265)
.L_265:
        /*00bc*/ 	.word	0x00000000
        /*00c0*/ 	.short	0x0000
        /*00c2*/ 	.short	0x0000
        /*00c4*/ 	.byte	0x00, 0xf5, 0x21, 0x00


	//----- nvinfo : EIATTR_SPARSE_MMA_MASK
	.align		4
.L_266:
        /*00c8*/ 	.byte	0x03, 0x50
        /*00ca*/ 	.short	0x0000


	//----- nvinfo : EIATTR_MAXREG_COUNT
	.align		4
        /*00cc*/ 	.byte	0x03, 0x1b
        /*00ce*/ 	.short	0x00a8


	//----- nvinfo : EIATTR_NUM_BARRIERS
	.align		4
        /*00d0*/ 	.byte	0x02, 0x4c
        /*00d2*/ 	.byte	0x01
	.zero		1


	//----- nvinfo : EIATTR_MERCURY_ISA_VERSION
	.align		4
        /*00d4*/ 	.byte	0x03, 0x5f
        /*00d6*/ 	.short	0x0101


	//----- nvinfo : EIATTR_COOP_GROUP_MASK_REGIDS
	.align		4
        /*00d8*/ 	.byte	0x04, 0x29
        /*00da*/ 	.short	(.L_268 - .L_267)


	//   ....[0]....
.L_267:
        /*00dc*/ 	.word	0xffffffff


	//   ....[1]....
        /*00e0*/ 	.word	0x05000006


	//   ....[2]....
        /*00e4*/ 	.word	0xffffffff


	//   ....[3]....
        /*00e8*/ 	.word	0xffffffff


	//   ....[4]....
        /*00ec*/ 	.word	0xffffffff


	//   ....[5]....
        /*00f0*/ 	.word	0xffffffff


	//   ....[6]....
        /*00f4*/ 	.word	0xffffffff


	//   ....[7]....
        /*00f8*/ 	.word	0xffffffff


	//   ....[8]....
        /*00fc*/ 	.word	0xffffffff


	//   ....[9]....
        /*0100*/ 	.word	0xffffffff


	//   ....[10]....
        /*0104*/ 	.word	0xffffffff


	//   ....[11]....
        /*0108*/ 	.word	0xffffffff


	//   ....[12]....
        /*010c*/ 	.word	0xffffffff


	//   ....[13]....
        /*0110*/ 	.word	0xffffffff


	//   ....[14]....
        /*0114*/ 	.word	0xffffffff


	//   ....[15]....
        /*0118*/ 	.word	0xffffffff


	//   ....[16]....
        /*011c*/ 	.word	0xffffffff


	//   ....[17]....
        /*0120*/ 	.word	0xffffffff


	//   ....[18]....
        /*0124*/ 	.word	0xffffffff


	//   ....[19]....
        /*0128*/ 	.word	0xffffffff


	//   ....[20]....
        /*012c*/ 	.word	0xffffffff


	//   ....[21]....
        /*0130*/ 	.word	0xffffffff


	//   ....[22]....
        /*0134*/ 	.word	0xffffffff


	//   ....[23]....
        /*0138*/ 	.word	0xffffffff


	//   ....[24]....
        /*013c*/ 	.word	0xffffffff


	//   ....[25]....
        /*0140*/ 	.word	0xffffffff


	//   ....[26]....
        /*0144*/ 	.word	0xffffffff


	//   ....[27]....
        /*0148*/ 	.word	0xffffffff


	//   ....[28]....
        /*014c*/ 	.word	0xffffffff


	//   ....[29]....
        /*0150*/ 	.word	0xffffffff


	//   ....[30]....
        /*0154*/ 	.word	0xffffffff


	//   ....[31]....
        /*0158*/ 	.word	0xffffffff


	//   ....[32]....
        /*015c*/ 	.word	0xffffffff


	//   ....[33]....
        /*0160*/ 	.word	0xffffffff


	//   ....[34]....
        /*0164*/ 	.word	0xffffffff


	//   ....[35]....
        /*0168*/ 	.word	0xffffffff


	//   ....[36]....
        /*016c*/ 	.word	0xffffffff


	//   ....[37]....
        /*0170*/ 	.word	0xffffffff


	//   ....[38]....
        /*0174*/ 	.word	0xffffffff


	//   ....[39]....
        /*0178*/ 	.word	0xffffffff


	//   ....[40]....
        /*017c*/ 	.word	0xffffffff


	//   ....[41]....
        /*0180*/ 	.word	0xffffffff


	//   ....[42]....
        /*0184*/ 	.word	0xffffffff


	//   ....[43]....
        /*0188*/ 	.word	0xffffffff


	//   ....[44]....
        /*018c*/ 	.word	0xffffffff


	//   ....[45]....
        /*0190*/ 	.word	0xffffffff


	//   ....[46]....
        /*0194*/ 	.word	0xffffffff


	//   ....[47]....
        /*0198*/ 	.word	0xffffffff


	//   ....[48]....
        /*019c*/ 	.word	0xffffffff


	//   ....[49]....
        /*01a0*/ 	.word	0xffffffff


	//   ....[50]....
        /*01a4*/ 	.word	0xffffffff


	//   ....[51]....
        /*01a8*/ 	.word	0xffffffff


	//   ....[52]....
        /*01ac*/ 	.word	0xffffffff


	//   ....[53]....
        /*01b0*/ 	.word	0xffffffff


	//   ....[54]....
        /*01b4*/ 	.word	0xffffffff


	//   ....[55]....
        /*01b8*/ 	.word	0xffffffff


	//   ....[56]....
        /*01bc*/ 	.word	0xffffffff


	//   ....[57]....
        /*01c0*/ 	.word	0xffffffff


	//   ....[58]....
        /*01c4*/ 	.word	0xffffffff


	//   ....[59]....
        /*01c8*/ 	.word	0xffffffff


	//   ....[60]....
        /*01cc*/ 	.word	0xffffffff


	//   ....[61]....
        /*01d0*/ 	.word	0xffffffff


	//   ....[62]....
        /*01d4*/ 	.word	0xffffffff


	//   ....[63]....
        /*01d8*/ 	.word	0xffffffff


	//   ....[64]....
        /*01dc*/ 	.word	0xffffffff


	//   ....[65]....
        /*01e0*/ 	.word	0xffffffff


	//   ....[66]....
        /*01e4*/ 	.word	0xffffffff


	//   ....[67]....
        /*01e8*/ 	.word	0xffffffff


	//   ....[68]....
        /*01ec*/ 	.word	0xffffffff


	//   ....[69]....
        /*01f0*/ 	.word	0xffffffff


	//   ....[70]....
        /*01f4*/ 	.word	0xffffffff


	//   ....[71]....
        /*01f8*/ 	.word	0xffffffff


	//   ....[72]....
        /*01fc*/ 	.word	0xffffffff


	//   ....[73]....
        /*0200*/ 	.word	0xffffffff


	//   ....[74]....
        /*0204*/ 	.word	0xffffffff


	//   ....[75]....
        /*0208*/ 	.word	0xffffffff


	//   ....[76]....
        /*020c*/ 	.word	0xffffffff


	//   ....[77]....
        /*0210*/ 	.word	0xffffffff


	//   ....[78]....
        /*0214*/ 	.word	0xffffffff


	//   ....[79]....
        /*0218*/ 	.word	0xffffffff


	//   ....[80]....
        /*021c*/ 	.word	0xffffffff


	//   ....[81]....
        /*0220*/ 	.word	0xffffffff


	//   ....[82]....
        /*0224*/ 	.word	0xffffffff


	//   ....[83]....
        /*0228*/ 	.word	0xffffffff


	//   ....[84]....
        /*022c*/ 	.word	0xffffffff


	//   ....[85]....
        /*0230*/ 	.word	0xffffffff


	//   ....[86]....
        /*0234*/ 	.word	0xffffffff


	//   ....[87]....
        /*0238*/ 	.word	0xffffffff


	//   ....[88]....
        /*023c*/ 	.word	0xffffffff


	//   ....[89]....
        /*0240*/ 	.word	0xffffffff


	//   ....[90]....
        /*0244*/ 	.word	0xffffffff


	//   ....[91]....
        /*0248*/ 	.word	0xffffffff


	//   ....[92]....
        /*024c*/ 	.word	0xffffffff


	//   ....[93]....
        /*0250*/ 	.word	0xffffffff


	//   ....[94]....
        /*0254*/ 	.word	0xffffffff


	//   ....[95]....
        /*0258*/ 	.word	0xffffffff


	//   ....[96]....
        /*025c*/ 	.word	0xffffffff


	//   ....[97]....
        /*0260*/ 	.word	0xffffffff


	//   ....[98]....
        /*0264*/ 	.word	0xffffffff


	//   ....[99]....
        /*0268*/ 	.word	0xffffffff


	//   ....[100]....
        /*026c*/ 	.word	0xffffffff


	//   ....[101]....
        /*0270*/ 	.word	0xffffffff


	//   ....[102]....
        /*0274*/ 	.word	0xffffffff


	//   ....[103]....
        /*0278*/ 	.word	0xffffffff


	//   ....[104]....
        /*027c*/ 	.word	0xffffffff


	//   ....[105]....
        /*0280*/ 	.word	0xffffffff


	//   ....[106]....
        /*0284*/ 	.word	0xffffffff


	//   ....[107]....
        /*0288*/ 	.word	0xffffffff


	//   ....[108]....
        /*028c*/ 	.word	0xffffffff


	//   ....[109]....
        /*0290*/ 	.word	0xffffffff


	//   ....[110]....
        /*0294*/ 	.word	0xffffffff


	//   ....[111]....
        /*0298*/ 	.word	0xffffffff


	//   ....[112]....
        /*029c*/ 	.word	0xffffffff


	//   ....[113]....
        /*02a0*/ 	.word	0xffffffff


	//   ....[114]....
        /*02a4*/ 	.word	0xffffffff


	//   ....[115]....
        /*02a8*/ 	.word	0xffffffff


	//   ....[116]....
        /*02ac*/ 	.word	0xffffffff


	//   ....[117]....
        /*02b0*/ 	.word	0xffffffff


	//   ....[118]....
        /*02b4*/ 	.word	0xffffffff


	//   ....[119]....
        /*02b8*/ 	.word	0xffffffff


	//   ....[120]....
        /*02bc*/ 	.word	0xffffffff


	//   ....[121]....
        /*02c0*/ 	.word	0xffffffff


	//   ....[122]....
        /*02c4*/ 	.word	0xffffffff


	//   ....[123]....
        /*02c8*/ 	.word	0xffffffff


	//   ....[124]....
        /*02cc*/ 	.word	0xffffffff


	//   ....[125]....
        /*02d0*/ 	.word	0xffffffff


	//   ....[126]....
        /*02d4*/ 	.word	0xffffffff


	//   ....[127]....
        /*02d8*/ 	.word	0xffffffff


	//   ....[128]....
        /*02dc*/ 	.word	0xffffffff


	//   ....[129]....
        /*02e0*/ 	.word	0xffffffff


	//   ....[130]....
        /*02e4*/ 	.word	0xffffffff


	//   ....[131]....
        /*02e8*/ 	.word	0xffffffff


	//   ....[132]....
        /*02ec*/ 	.word	0xffffffff


	//   ....[133]....
        /*02f0*/ 	.word	0xffffffff


	//   ....[134]....
        /*02f4*/ 	.word	0xffffffff


	//   ....[135]....
        /*02f8*/ 	.word	0xffffffff


	//   ....[136]....
        /*02fc*/ 	.word	0xffffffff


	//   ....[137]....
        /*0300*/ 	.word	0xffffffff


	//   ....[138]....
        /*0304*/ 	.word	0xffffffff


	//   ....[139]....
        /*0308*/ 	.word	0xffffffff


	//   ....[140]....
        /*030c*/ 	.word	0xffffffff


	//   ....[141]....
        /*0310*/ 	.word	0xffffffff


	//   ....[142]....
        /*0314*/ 	.word	0xffffffff


	//   ....[143]....
        /*0318*/ 	.word	0xffffffff


	//   ....[144]....
        /*031c*/ 	.word	0xffffffff


	//   ....[145]....
        /*0320*/ 	.word	0xffffffff


	//   ....[146]....
        /*0324*/ 	.word	0xffffffff


	//   ....[147]....
        /*0328*/ 	.word	0xffffffff


	//   ....[148]....
        /*032c*/ 	.word	0xffffffff


	//   ....[149]....
        /*0330*/ 	.word	0xffffffff


	//   ....[150]....
        /*0334*/ 	.word	0xffffffff


	//   ....[151]....
        /*0338*/ 	.word	0xffffffff


	//   ....[152]....
        /*033c*/ 	.word	0xffffffff


	//   ....[153]....
        /*0340*/ 	.word	0xffffffff


	//   ....[154]....
        /*0344*/ 	.word	0xffffffff


	//   ....[155]....
        /*0348*/ 	.word	0xffffffff


	//   ....[156]....
        /*034c*/ 	.word	0xffffffff


	//   ....[157]....
        /*0350*/ 	.word	0xffffffff


	//   ....[158]....
        /*0354*/ 	.word	0xffffffff


	//   ....[159]....
        /*0358*/ 	.word	0xffffffff


	//   ....[160]....
        /*035c*/ 	.word	0x05000006


	//   ....[161]....
        /*0360*/ 	.word	0xffffffff


	//   ....[162]....
        /*0364*/ 	.word	0xffffffff


	//   ....[163]....
        /*0368*/ 	.word	0xffffffff


	//   ....[164]....
        /*036c*/ 	.word	0xffffffff


	//   ....[165]....
        /*0370*/ 	.word	0xffffffff


	//   ....[166]....
        /*0374*/ 	.word	0xffffffff


	//   ....[167]....
        /*0378*/ 	.word	0xffffffff


	//   ....[168]....
        /*037c*/ 	.word	0xffffffff


	//   ....[169]....
        /*0380*/ 	.word	0xffffffff


	//   ....[170]....
        /*0384*/ 	.word	0xffffffff


	//   ....[171]....
        /*0388*/ 	.word	0xffffffff


	//   ....[172]....
        /*038c*/ 	.word	0xffffffff


	//   ....[173]....
        /*0390*/ 	.word	0xffffffff


	//   ....[174]....
        /*0394*/ 	.word	0xffffffff


	//   ....[175]....
        /*0398*/ 	.word	0xffffffff


	//   ....[176]....
        /*039c*/ 	.word	0xffffffff


	//   ....[177]....
        /*03a0*/ 	.word	0xffffffff


	//   ....[178]....
        /*03a4*/ 	.word	0xffffffff


	//   ....[179]....
        /*03a8*/ 	.word	0xffffffff


	//   ....[180]....
        /*03ac*/ 	.word	0xffffffff


	//   ....[181]....
        /*03b0*/ 	.word	0xffffffff


	//   ....[182]....
        /*03b4*/ 	.word	0xffffffff


	//   ....[183]....
        /*03b8*/ 	.word	0xffffffff


	//   ....[184]....
        /*03bc*/ 	.word	0xffffffff


	//   ....[185]....
        /*03c0*/ 	.word	0xffffffff


	//   ....[186]....
        /*03c4*/ 	.word	0xffffffff


	//   ....[187]....
        /*03c8*/ 	.word	0xffffffff


	//   ....[188]....
        /*03cc*/ 	.word	0xffffffff


	//   ....[189]....
        /*03d0*/ 	.word	0xffffffff


	//   ....[190]....
        /*03d4*/ 	.word	0xffffffff


	//   ....[191]....
        /*03d8*/ 	.word	0xffffffff


	//   ....[192]....
        /*03dc*/ 	.word	0xffffffff


	//   ....[193]....
        /*03e0*/ 	.word	0xffffffff


	//   ....[194]....
        /*03e4*/ 	.word	0xffffffff


	//   ....[195]....
        /*03e8*/ 	.word	0xffffffff


	//   ....[196]....
        /*03ec*/ 	.word	0xffffffff


	//   ....[197]....
        /*03f0*/ 	.word	0xffffffff


	//   ....[198]....
        /*03f4*/ 	.word	0xffffffff


	//   ....[199]....
        /*03f8*/ 	.word	0xffffffff


	//   ....[200]....
        /*03fc*/ 	.word	0xffffffff


	//   ....[201]....
        /*0400*/ 	.word	0xffffffff


	//   ....[202]....
        /*0404*/ 	.word	0xffffffff


	//   ....[203]....
        /*0408*/ 	.word	0xffffffff


	//   ....[204]....
        /*040c*/ 	.word	0xffffffff


	//   ....[205]....
        /*0410*/ 	.word	0xffffffff


	//   ....[206]....
        /*0414*/ 	.word	0xffffffff


	//   ....[207]....
        /*0418*/ 	.word	0xffffffff


	//   ....[208]....
        /*041c*/ 	.word	0xffffffff


	//   ....[209]....
        /*0420*/ 	.word	0xffffffff


	//   ....[210]....
        /*0424*/ 	.word	0xffffffff


	//   ....[211]....
        /*0428*/ 	.word	0xffffffff


	//   ....[212]....
        /*042c*/ 	.word	0xffffffff


	//   ....[213]....
        /*0430*/ 	.word	0xffffffff


	//   ....[214]....
        /*0434*/ 	.word	0xffffffff


	//   ....[215]....
        /*0438*/ 	.word	0xffffffff


	//   ....[216]....
        /*043c*/ 	.word	0xffffffff


	//   ....[217]....
        /*0440*/ 	.word	0xffffffff


	//   ....[218]....
        /*0444*/ 	.word	0xffffffff


	//   ....[219]....
        /*0448*/ 	.word	0xffffffff


	//   ....[220]....
        /*044c*/ 	.word	0xffffffff


	//   ....[221]....
        /*0450*/ 	.word	0xffffffff


	//   ....[222]....
        /*0454*/ 	.word	0xffffffff


	//   ....[223]....
        /*0458*/ 	.word	0xffffffff


	//   ....[224]....
        /*045c*/ 	.word	0xffffffff


	//   ....[225]....
        /*0460*/ 	.word	0xffffffff


	//   ....[226]....
        /*0464*/ 	.word	0xffffffff


	//   ....[227]....
        /*0468*/ 	.word	0xffffffff


	//   ....[228]....
        /*046c*/ 	.word	0xffffffff


	//   ....[229]....
        /*0470*/ 	.word	0x0500002f


	//   ....[230]....
        /*0474*/ 	.word	0x0500002f


	//   ....[231]....
        /*0478*/ 	.word	0x0500002f


	//   ....[232]....
        /*047c*/ 	.word	0x0500002f


	//   ....[233]....
        /*0480*/ 	.word	0x0500002f


	//----- nvinfo : EIATTR_COOP_GROUP_INSTR_OFFSETS
	.align		4
.L_268:
        /*0484*/ 	.byte	0x04, 0x28
        /*0486*/ 	.short	(.L_270 - .L_269)


	//   ....[0]....
.L_269:
        /*0488*/ 	.word	0x00000e40


	//   ....[1]....
        /*048c*/ 	.word	0x00001890


	//   ....[2]....
        /*0490*/ 	.word	0x00002ad0


	//   ....[3]....
        /*0494*/ 	.word	0x00002af0


	//   ....[4]....
        /*0498*/ 	.word	0x00002b10


	//   ....[5]....
        /*049c*/ 	.word	0x00002b30


	//   ....[6]....
        /*04a0*/ 	.word	0x00002b50


	//   ....[7]....
        /*04a4*/ 	.word	0x00003000


	//   ....[8]....
        /*04a8*/ 	.word	0x00003010


	//   ....[9]....
        /*04ac*/ 	.word	0x00003030


	//   ....[10]....
        /*04b0*/ 	.word	0x00003050


	//   ....[11]....
        /*04b4*/ 	.word	0x000030a0


	//   ....[12]....
        /*04b8*/ 	.word	0x000030d0


	//   ....[13]....
        /*04bc*/ 	.word	0x00003120


	//   ....[14]....
        /*04c0*/ 	.word	0x00003160


	//   ....[15]....
        /*04c4*/ 	.word	0x00003250


	//   ....[16]....
        /*04c8*/ 	.word	0x00003280


	//   ....[17]....
        /*04cc*/ 	.word	0x00003290


	//   ....[18]....
        /*04d0*/ 	.word	0x000032b0


	//   ....[19]....
        /*04d4*/ 	.word	0x000032f0


	//   ....[20]....
        /*04d8*/ 	.word	0x00003320


	//   ....[21]....
        /*04dc*/ 	.word	0x00003360


	//   ....[22]....
        /*04e0*/ 	.word	0x00003380


	//   ....[23]....
        /*04e4*/ 	.word	0x000033a0


	//   ....[24]....
        /*04e8*/ 	.word	0x00003490


	//   ....[25]....
        /*04ec*/ 	.word	0x000034c0


	//   ....[26]....
        /*04f0*/ 	.word	0x000034d0


	//   ....[27]....
        /*04f4*/ 	.word	0x000034f0


	//   ....[28]....
        /*04f8*/ 	.word	0x00003530


	//   ....[29]....
        /*04fc*/ 	.word	0x00003560


	//   ....[30]....
        /*0500*/ 	.word	0x000035a0


	//   ....[31]....
        /*0504*/ 	.word	0x000035c0


	//   ....[32]....
        /*0508*/ 	.word	0x000035e0


	//   ....[33]....
        /*050c*/ 	.word	0x000036d0


	//   ....[34]....
        /*0510*/ 	.word	0x00003700


	//   ....[35]....
        /*0514*/ 	.word	0x00003710


	//   ....[36]....
        /*0518*/ 	.word	0x00003730


	//   ....[37]....
        /*051c*/ 	.word	0x00003770


	//   ....[38]....
        /*0520*/ 	.word	0x000037a0


	//   ....[39]....
        /*0524*/ 	.word	0x000037e0


	//   ....[40]....
        /*0528*/ 	.word	0x00003800


	//   ....[41]....
        /*052c*/ 	.word	0x00003820


	//   ....[42]....
        /*0530*/ 	.word	0x00003930


	//   ....[43]....
        /*0534*/ 	.word	0x00003960


	//   ....[44]....
        /*0538*/ 	.word	0x00003970


	//   ....[45]....
        /*053c*/ 	.word	0x00003990


	//   ....[46]....
        /*0540*/ 	.word	0x000039d0


	//   ....[47]....
        /*0544*/ 	.word	0x00003a00


	//   ....[48]....
        /*0548*/ 	.word	0x00003a40


	//   ....[49]....
        /*054c*/ 	.word	0x00003a60


	//   ....[50]....
        /*0550*/ 	.word	0x00003a80


	//   ....[51]....
        /*0554*/ 	.word	0x00003b90


	//   ....[52]....
        /*0558*/ 	.word	0x00003bc0


	//   ....[53]....
        /*055c*/ 	.word	0x00003bd0


	//   ....[54]....
        /*0560*/ 	.word	0x00003bf0


	//   ....[55]....
        /*0564*/ 	.word	0x00003c30


	//   ....[56]....
        /*0568*/ 	.word	0x00003c60


	//   ....[57]....
        /*056c*/ 	.word	0x00003ca0


	//   ....[58]....
        /*0570*/ 	.word	0x00003cc0


	//   ....[59]....
        /*0574*/ 	.word	0x00003ce0


	//   ....[60]....
        /*0578*/ 	.word	0x00003df0


	//   ....[61]....
        /*057c*/ 	.word	0x00003e20


	//   ....[62]....
        /*0580*/ 	.word	0x00003e30


	//   ....[63]....
        /*0584*/ 	.word	0x00003e50


	//   ....[64]....
        /*0588*/ 	.word	0x00003e90


	//   ....[65]....
        /*058c*/ 	.word	0x00003ec0


	//   ....[66]....
        /*0590*/ 	.word	0x00003f00


	//   ....[67]....
        /*0594*/ 	.word	0x00003f20


	//   ....[68]....
        /*0598*/ 	.word	0x00003f40


	//   ....[69]....
        /*059c*/ 	.word	0x00004050


	//   ....[70]....
        /*05a0*/ 	.word	0x00004080


	//   ....[71]....
        /*05a4*/ 	.word	0x00004090


	//   ....[72]....
        /*05a8*/ 	.word	0x000040b0


	//   ....[73]....
        /*05ac*/ 	.word	0x000040f0


	//   ....[74]....
        /*05b0*/ 	.word	0x00004120


	//   ....[75]....
        /*05b4*/ 	.word	0x00004160


	//   ....[76]....
        /*05b8*/ 	.word	0x00004180


	//   ....[77]....
        /*05bc*/ 	.word	0x000041a0


	//   ....[78]....
        /*05c0*/ 	.word	0x000042b0


	//   ....[79]....
        /*05c4*/ 	.word	0x00004300


	//   ....[80]....
        /*05c8*/ 	.word	0x00004310


	//   ....[81]....
        /*05cc*/ 	.word	0x00004330


	//   ....[82]....
        /*05d0*/ 	.word	0x00004370


	//   ....[83]....
        /*05d4*/ 	.word	0x000043a0


	//   ....[84]....
        /*05d8*/ 	.word	0x000043e0


	//   ....[85]....
        /*05dc*/ 	.word	0x00004400


	//   ....[86]....
        /*05e0*/ 	.word	0x00004420


	//   ....[87]....
        /*05e4*/ 	.word	0x00004510


	//   ....[88]....
        /*05e8*/ 	.word	0x00004560


	//   ....[89]....
        /*05ec*/ 	.word	0x00004570


	//   ....[90]....
        /*05f0*/ 	.word	0x000045a0


	//   ....[91]....
        /*05f4*/ 	.word	0x000045c0


	//   ....[92]....
        /*05f8*/ 	.word	0x00004610


	//   ....[93]....
        /*05fc*/ 	.word	0x00004630


	//   ....[94]....
        /*0600*/ 	.word	0x00004670


	//   ....[95]....
        /*0604*/ 	.word	0x00004690


	//   ....[96]....
        /*0608*/ 	.word	0x00004770


	//   ....[97]....
        /*060c*/ 	.word	0x000047c0


	//   ....[98]....
        /*0610*/ 	.word	0x000047d0


	//   ....[99]....
        /*0614*/ 	.word	0x00004820


	//   ....[100]....
        /*0618*/ 	.word	0x00004850


	//   ....[101]....
        /*061c*/ 	.word	0x00004880


	//   ....[102]....
        /*0620*/ 	.word	0x000048b0


	//   ....[103]....
        /*0624*/ 	.word	0x000048e0


	//   ....[104]....
        /*0628*/ 	.word	0x00004910


	//   ....[105]....
        /*062c*/ 	.word	0x000049d0


	//   ....[106]....
        /*0630*/ 	.word	0x00004a20


	//   ....[107]....
        /*0634*/ 	.word	0x00004a30


	//   ....[108]....
        /*0638*/ 	.word	0x00004a80


	//   ....[109]....
        /*063c*/ 	.word	0x00004ab0


	//   ....[110]....
        /*0640*/ 	.word	0x00004ae0


	//   ....[111]....
        /*0644*/ 	.word	0x00004b10


	//   ....[112]....
        /*0648*/ 	.word	0x00004b40


	//   ....[113]....
        /*064c*/ 	.word	0x00004b70


	//   ....[114]....
        /*0650*/ 	.word	0x00004c60


	//   ....[115]....
        /*0654*/ 	.word	0x00004c80


	//   ....[116]....
        /*0658*/ 	.word	0x00004c90


	//   ....[117]....
        /*065c*/ 	.word	0x00004ce0


	//   ....[118]....
        /*0660*/ 	.word	0x00004d10


	//   ....[119]....
        /*0664*/ 	.word	0x00004d40


	//   ....[120]....
        /*0668*/ 	.word	0x00004d70


	//   ....[121]....
        /*066c*/ 	.word	0x00004da0


	//   ....[122]....
        /*0670*/ 	.word	0x00004dd0


	//   ....[123]....
        /*0674*/ 	.word	0x00004ec0


	//   ....[124]....
        /*0678*/ 	.word	0x00004f00


	//   ....[125]....
        /*067c*/ 	.word	0x00004f10


	//   ....[126]....
        /*0680*/ 	.word	0x00004f60


	//   ....[127]....
        /*0684*/ 	.word	0x00004f90


	//   ....[128]....
        /*0688*/ 	.word	0x00004fc0


	//   ....[129]....
        /*068c*/ 	.word	0x00004ff0


	//   ....[130]....
        /*0690*/ 	.word	0x00005020


	//   ....[131]....
        /*0694*/ 	.word	0x00005050


	//   ....[132]....
        /*0698*/ 	.word	0x00005140


	//   ....[133]....
        /*069c*/ 	.word	0x00005170


	//   ....[134]....
        /*06a0*/ 	.word	0x00005180


	//   ....[135]....
        /*06a4*/ 	.word	0x000051d0


	//   ....[136]....
        /*06a8*/ 	.word	0x00005200


	//   ....[137]....
        /*06ac*/ 	.word	0x00005230


	//   ....[138]....
        /*06b0*/ 	.word	0x00005260


	//   ....[139]....
        /*06b4*/ 	.word	0x00005290


	//   ....[140]....
        /*06b8*/ 	.word	0x000052c0


	//   ....[141]....
        /*06bc*/ 	.word	0x000053e0


	//   ....[142]....
        /*06c0*/ 	.word	0x000053f0


	//   ....[143]....
        /*06c4*/ 	.word	0x00005440


	//   ....[144]....
        /*06c8*/ 	.word	0x00005470


	//   ....[145]....
        /*06cc*/ 	.word	0x000054a0


	//   ....[146]....
        /*06d0*/ 	.word	0x000054d0


	//   ....[147]....
        /*06d4*/ 	.word	0x00005500


	//   ....[148]....
        /*06d8*/ 	.word	0x00005530


	//   ....[149]....
        /*06dc*/ 	.word	0x00005560


	//   ....[150]....
        /*06e0*/ 	.word	0x00005600


	//   ....[151]....
        /*06e4*/ 	.word	0x00005620


	//   ....[152]....
        /*06e8*/ 	.word	0x00005630


	//   ....[153]....
        /*06ec*/ 	.word	0x00005680


	//   ....[154]....
        /*06f0*/ 	.word	0x000056b0


	//   ....[155]....
        /*06f4*/ 	.word	0x000056e0


	//   ....[156]....
        /*06f8*/ 	.word	0x00005710


	//   ....[157]....
        /*06fc*/ 	.word	0x00005740


	//   ....[158]....
        /*0700*/ 	.word	0x00005770


	//   ....[159]....
        /*0704*/ 	.word	0x000058a0


	//   ....[160]....
        /*0708*/ 	.word	0x00005d40


	//   ....[161]....
        /*070c*/ 	.word	0x00006070


	//   ....[162]....
        /*0710*/ 	.word	0x00006130


	//   ....[163]....
        /*0714*/ 	.word	0x000061f0


	//   ....[164]....
        /*0718*/ 	.word	0x000062b0


	//   ....[165]....
        /*071c*/ 	.word	0x00006370


	//   ....[166]....
        /*0720*/ 	.word	0x00006430


	//   ....[167]....
        /*0724*/ 	.word	0x000064f0


	//   ....[168]....
        /*0728*/ 	.word	0x000065b0


	//   ....[169]....
        /*072c*/ 	.word	0x00006670


	//   ....[170]....
        /*0730*/ 	.word	0x00006730


	//   ....[171]....
        /*0734*/ 	.word	0x000067f0


	//   ....[172]....
        /*0738*/ 	.word	0x000068b0


	//   ....[173]....
        /*073c*/ 	.word	0x00006970


	//   ....[174]....
        /*0740*/ 	.word	0x00006a30


	//   ....[175]....
        /*0744*/ 	.word	0x00006af0


	//   ....[176]....
        /*0748*/ 	.word	0x00006bb0


	//   ....[177]....
        /*074c*/ 	.word	0x00006c70


	//   ....[178]....
        /*0750*/ 	.word	0x00006e60


	//   ....[179]....
        /*0754*/ 	.word	0x00006f90


	//   ....[180]....
        /*0758*/ 	.word	0x000070c0


	//   ....[181]....
        /*075c*/ 	.word	0x000071f0


	//   ....[182]....
        /*0760*/ 	.word	0x00007320


	//   ....[183]....
        /*0764*/ 	.word	0x00007450


	//   ....[184]....
        /*0768*/ 	.word	0x00007580


	//   ....[185]....
        /*076c*/ 	.word	0x000076b0


	//   ....[186]....
        /*0770*/ 	.word	0x000077e0


	//   ....[187]....
        /*0774*/ 	.word	0x00007910


	//   ....[188]....
        /*0778*/ 	.word	0x00007a40


	//   ....[189]....
        /*077c*/ 	.word	0x00007b60


	//   ....[190]....
        /*0780*/ 	.word	0x00007c70


	//   ....[191]....
        /*0784*/ 	.word	0x00007d80


	//   ....[192]....
        /*0788*/ 	.word	0x00007e90


	//   ....[193]....
        /*078c*/ 	.word	0x00007fa0


	//   ....[194]....
        /*0790*/ 	.word	0x000080b0


	//   ....[195]....
        /*0794*/ 	.word	0x00008eb0


	//   ....[196]....
        /*0798*/ 	.word	0x00008f40


	//   ....[197]....
        /*079c*/ 	.word	0x00008fc0


	//   ....[198]....
        /*07a0*/ 	.word	0x00009050


	//   ....[199]....
        /*07a4*/ 	.word	0x000090d0


	//   ....[200]....
        /*07a8*/ 	.word	0x00009160


	//   ....[201]....
        /*07ac*/ 	.word	0x000091e0


	//   ....[202]....
        /*07b0*/ 	.word	0x00009270


	//   ....[203]....
        /*07b4*/ 	.word	0x000092f0


	//   ....[204]....
        /*07b8*/ 	.word	0x00009380


	//   ....[205]....
        /*07bc*/ 	.word	0x00009400


	//   ....[206]....
        /*07c0*/ 	.word	0x00009490


	//   ....[207]....
        /*07c4*/ 	.word	0x00009510


	//   ....[208]....
        /*07c8*/ 	.word	0x000095a0


	//   ....[209]....
        /*07cc*/ 	.word	0x00009620


	//   ....[210]....
        /*07d0*/ 	.word	0x000096b0


	//   ....[211]....
        /*07d4*/ 	.word	0x00009730


	//   ....[212]....
        /*07d8*/ 	.word	0x00009890


	//   ....[213]....
        /*07dc*/ 	.word	0x00009960


	//   ....[214]....
        /*07e0*/ 	.word	0x00009a10


	//   ....[215]....
        /*07e4*/ 	.word	0x00009ad0


	//   ....[216]....
        /*07e8*/ 	.word	0x00009b80


	//   ....[217]....
        /*07ec*/ 	.word	0x00009c40


	//   ....[218]....
        /*07f0*/ 	.word	0x00009cf0


	//   ....[219]....
        /*07f4*/ 	.word	0x00009db0


	//   ....[220]....
        /*07f8*/ 	.word	0x00009e60


	//   ....[221]....
        /*07fc*/ 	.word	0x00009f20


	//   ....[222]....
        /*0800*/ 	.word	0x00009fd0


	//   ....[223]....
        /*0804*/ 	.word	0x0000a090


	//   ....[224]....
        /*0808*/ 	.word	0x0000a140


	//   ....[225]....
        /*080c*/ 	.word	0x0000a200


	//   ....[226]....
        /*0810*/ 	.word	0x0000a2a0


	//   ....[227]....
        /*0814*/ 	.word	0x0000a360


	//   ....[228]....
        /*0818*/ 	.word	0x0000a400


	//   ....[229]....
        /*081c*/ 	.word	0x0000a470


	//   ....[230]....
        /*0820*/ 	.word	0x0000a4e0


	//   ....[231]....
        /*0824*/ 	.word	0x0000a550


	//   ....[232]....
        /*0828*/ 	.word	0x0000a5c0


	//   ....[233]....
        /*082c*/ 	.word	0x0000a630


	//----- nvinfo : EIATTR_VRC_CTA_INIT_COUNT
	.align		4
.L_270:
        /*0830*/ 	.byte	0x02, 0x4a
	.zero		1
	.zero		1


	//----- nvinfo : EIATTR_EXIT_INSTR_OFFSETS
	.align		4
        /*0834*/ 	.byte	0x04, 0x1c
        /*0836*/ 	.short	(.L_272 - .L_271)


	//   ....[0]....
.L_271:
        /*0838*/ 	.word	0x00002570


	//   ....[1]....
        /*083c*/ 	.word	0x000028d0


	//   ....[2]....
        /*0840*/ 	.word	0x000028f0


	//   ....[3]....
        /*0844*/ 	.word	0x00009740


	//   ....[4]....
        /*0848*/ 	.word	0x0000a410


	//----- nvinfo : EIATTR_MAX_THREADS
	.align		4
.L_272:
        /*084c*/ 	.byte	0x04, 0x05
        /*084e*/ 	.short	(.L_274 - .L_273)
.L_273:
        /*0850*/ 	.word	0x00000180
        /*0854*/ 	.word	0x00000001
        /*0858*/ 	.word	0x00000001


	//----- nvinfo : EIATTR_CRS_STACK_SIZE
	.align		4
.L_274:
        /*085c*/ 	.byte	0x04, 0x1e
        /*085e*/ 	.short	(.L_276 - .L_275)
.L_275:
        /*0860*/ 	.word	0x00000000


	//----- nvinfo : EIATTR_CBANK_PARAM_SIZE
	.align		4
.L_276:
        /*0864*/ 	.byte	0x03, 0x19
        /*0866*/ 	.short	0x004d


	//----- nvinfo : EIATTR_PARAM_CBANK
	.align		4
        /*0868*/ 	.byte	0x04, 0x0a
        /*086a*/ 	.short	(.L_278 - .L_277)
	.align		4
.L_277:
        /*086c*/ 	.word	index@(.nv.constant0._ZN3cub18CUB_300001_SM_10006detail10radix_sort29DeviceRadixSortOnesweepKernelINS1_5radix10policy_hubIiiyE10Policy1000ELNS0_9SortOrderE0EiiyiiNS1_21identity_decomposer_tEEEvPT5_SB_PT3_PKSC_PT1_PKSG_PT2_PKSK_T4_iiT6_)
        /*0870*/ 	.short	0x0380
        /*0872*/ 	.short	0x004d


	//----- nvinfo : EIATTR_SW_WAR
	.align		4
.L_278:
        /*0874*/ 	.byte	0x04, 0x36
        /*0876*/ 	.short	(.L_280 - .L_279)
.L_279:
        /*0878*/ 	.word	0x00000008
.L_280:


//--------------------- .nv.info._ZN3cub18CUB_300001_SM_10006detail10radix_sort33DeviceRadixSortExclusiveSumKernelINS1_5radix10policy_hubIiiyE10Policy1000EyEEvPT0_ --------------------------
	.section	.nv.info._ZN3cub18CUB_300001_SM_10006detail10radix_sort33DeviceRadixSortExclusiveSumKernelINS1_5radix10policy_hubIiiyE10Policy1000EyEEvPT0_,"",@"SHT_CUDA_INFO"
	.sectionflags	@""
	.align	4


	//----- nvinfo : EIATTR_CUDA_API_VERSION
	.align		4
        /*0000*/ 	.byte	0x04, 0x37
        /*0002*/ 	.short	(.L_282 - .L_281)
.L_281:
        /*0004*/ 	.word	0x00000082


	//----- nvinfo : EIATTR_KPARAM_INFO
	.align		4
.L_282:
        /*0008*/ 	.byte	0x04, 0x17
        /*000a*/ 	.short	(.L_284 - .L_283)
.L_283:
        /*000c*/ 	.word	0x00000000
        /*0010*/ 	.short	0x0000
        /*0012*/ 	.short	0x0000
        /*0014*/ 	.byte	0x00, 0xf5, 0x21, 0x00


	//----- nvinfo : EIATTR_SPARSE_MMA_MASK
	.align		4
.L_284:
        /*0018*/ 	.byte	0x03, 0x50
        /*001a*/ 	.short	0x0000


	//----- nvinfo : EIATTR_MAXREG_COUNT
	.align		4
        /*001c*/ 	.byte	0x03, 0x1b
        /*001e*/ 	.short	0x00ff


	//----- nvinfo : EIATTR_NUM_BARRIERS
	.align		4
        /*0020*/ 	.byte	0x02, 0x4c
        /*0022*/ 	.byte	0x01
	.zero		1


	//----- nvinfo : EIATTR_MERCURY_ISA_VERSION
	.align		4
        /*0024*/ 	.byte	0x03, 0x5f
        /*0026*/ 	.short	0x0101


	//----- nvinfo : EIATTR_COOP_GROUP_MASK_REGIDS
	.align		4
        /*0028*/ 	.byte	0x04, 0x29
        /*002a*/ 	.short	(.L_286 - .L_285)


	//   ....[0]....
.L_285:
        /*002c*/ 	.word	0xffffffff


	//   ....[1]....
        /*0030*/ 	.word	0xffffffff


	//   ....[2]....
        /*0034*/ 	.word	0xffffffff


	//   ....[3]....
        /*0038*/ 	.word	0xffffffff


	//   ....[4]....
        /*003c*/ 	.word	0xffffffff


	//   ....[5]....
        /*0040*/ 	.word	0xffffffff


	//   ....[6]....
        /*0044*/ 	.word	0xffffffff


	//   ....[7]....
        /*0048*/ 	.word	0xffffffff


	//   ....[8]....
        /*004c*/ 	.word	0xffffffff


	//   ....[9]....
        /*0050*/ 	.word	0xffffffff


	//   ....[10]....
        /*0054*/ 	.word	0x05000015


	//   ....[11]....
        /*0058*/ 	.word	0x05000015


	//   ....[12]....
        /*005c*/ 	.word	0x05000015


	//   ....[13]....
        /*0060*/ 	.word	0x05000015


	//   ....[14]....
        /*0064*/ 	.word	0x05000015


	//   ....[15]....
        /*0068*/ 	.word	0x05000015


	//   ....[16]....
        /*006c*/ 	.word	0x05000015


	//   ....[17]....
        /*0070*/ 	.word	0x05000015


	//   ....[18]....
        /*0074*/ 	.word	0x05000015


	//   ....[19]....
        /*0078*/ 	.word	0x05000015


	//----- nvinfo : EIATTR_COOP_GROUP_INSTR_OFFSETS
	.align		4
.L_286:
        /*007c*/ 	.byte	0x04, 0x28
        /*007e*/ 	.short	(.L_288 - .L_287)


	//   ....[0]....
.L_287:
        /*0080*/ 	.word	0x00000250


	//   ....[1]....
        /*0084*/ 	.word	0x00000260


	//   ....[2]....
        /*0088*/ 	.word	0x000002a0


	//   ....[3]....
        /*008c*/ 	.word	0x000002c0


	//   ....[4]....
        /*0090*/ 	.word	0x00000310


	//   ....[5]....
        /*0094*/ 	.word	0x00000320


	//   ....[6]....
        /*0098*/ 	.word	0x00000360


	//   ....[7]....
        /*009c*/ 	.word	0x00000380


	//   ....[8]....
        /*00a0*/ 	.word	0x000003d0


	//   ....[9]....
        /*00a4*/ 	.word	0x000003e0


	//   ....[10]....
        /*00a8*/ 	.word	0x00000660


	//   ....[11]....
        /*00ac*/ 	.word	0x000006b0


	//   ....[12]....
        /*00b0*/ 	.word	0x00000740


	//   ....[13]....
        /*00b4*/ 	.word	0x00000790


	//   ....[14]....
        /*00b8*/ 	.word	0x00000820


	//   ....[15]....
        /*00bc*/ 	.word	0x00000870


	//   ....[16]....
        /*00c0*/ 	.word	0x00000900


	//   ....[17]....
        /*00c4*/ 	.word	0x00000950


	//   ....[18]....
        /*00c8*/ 	.word	0x000009e0


	//   ....[19]....
        /*00cc*/ 	.word	0x00000a30


	//----- nvinfo : EIATTR_VRC_CTA_INIT_COUNT
	.align		4
.L_288:
        /*00d0*/ 	.byte	0x02, 0x4a
	.zero		1
	.zero		1


	//----- nvinfo : EIATTR_EXIT_INSTR_OFFSETS
	.align		4
        /*00d4*/ 	.byte	0x04, 0x1c
        /*00d6*/ 	.short	(.L_290 - .L_289)


	//   ....[0]....
.L_289:
        /*00d8*/ 	.word	0x000005d0


	//   ....[1]....
        /*00dc*/ 	.word	0x00000600


	//----- nvinfo : EIATTR_CRS_STACK_SIZE
	.align		4
.L_290:
        /*00e0*/ 	.byte	0x04, 0x1e
        /*00e2*/ 	.short	(.L_292 - .L_291)
.L_291:
        /*00e4*/ 	.word	0x00000000


	//----- nvinfo : EIATTR_CBANK_PARAM_SIZE
	.align		4
.L_292:
        /*00e8*/ 	.byte	0x03, 0x19
        /*00ea*/ 	.short	0x0008


	//----- nvinfo : EIATTR_PARAM_CBANK
	.align		4
        /*00ec*/ 	.byte	0x04, 0x0a
        /*00ee*/ 	.short	(.L_294 - .L_293)
	.align		4
.L_293:
        /*00f0*/ 	.word	index@(.nv.constant0._ZN3cub18CUB_300001_SM_10006detail10radix_sort33DeviceRadixSortExclusiveSumKernelINS1_5radix10policy_hubIiiyE10Policy1000EyEEvPT0_)
        /*00f4*/ 	.short	0x0380
        /*00f6*/ 	.short	0x0008


	//----- nvinfo : EIATTR_SW_WAR
	.align		4
.L_294:
        /*00f8*/ 	.byte	0x04, 0x36
        /*00fa*/ 	.short	(.L_296 - .L_295)
.L_295:
        /*00fc*/ 	.word	0x00000008
.L_296:


//--------------------- .nv.info._ZN3cub18CUB_300001_SM_10006detail10radix_sort30DeviceRadixSortHistogramKernelINS1_5radix10policy_hubIiiyE10Policy1000ELNS0_9SortOrderE0EiyNS1_21identity_decomposer_tEEEvPT2_PKT1_SA_iiT3_ --------------------------
	.section	.nv.info._ZN3cub18CUB_300001_SM_10006detail10radix_sort30DeviceRadixSortHistogramKernelINS1_5radix10policy_hubIiiyE10Policy1000ELNS0_9SortOrderE0EiyNS1_21identity_decomposer_tEEEvPT2_PKT1_SA_iiT3_,"",@"SHT_CUDA_INFO"
	.sectionflags	@""
	.align	4


	//----- nvinfo : EIATTR_CUDA_API_VERSION
	.align		4
        /*0000*/ 	.byte	0x04, 0x37
        /*0002*/ 	.short	(.L_298 - .L_297)
.L_297:
        /*0004*/ 	.word	0x00000082


	//----- nvinfo : EIATTR_KPARAM_INFO
	.align		4
.L_298:
        /*0008*/ 	.byte	0x04, 0x17
        /*000a*/ 	.short	(.L_300 - .L_299)
.L_299:
        /*000c*/ 	.word	0x00000000
        /*0010*/ 	.short	0x0005
        /*0012*/ 	.short	0x0020
        /*0014*/ 	.byte	0x00, 0xf0, 0x05, 0x00


	//----- nvinfo : EIATTR_KPARAM_INFO
	.align		4
.L_300:
        /*0018*/ 	.byte	0x04, 0x17
        /*001a*/ 	.short	(.L_302 - .L_301)
.L_301:
        /*001c*/ 	.word	0x00000000
        /*0020*/ 	.short	0x0004
        /*0022*/ 	.short	0x001c
        /*0024*/ 	.byte	0x00, 0xf0, 0x11, 0x00


	//----- nvinfo : EIATTR_KPARAM_INFO
	.align		4
.L_302:
        /*0028*/ 	.byte	0x04, 0x17
        /*002a*/ 	.short	(.L_304 - .L_303)
.L_303:
        /*002c*/ 	.word	0x00000000
        /*0030*/ 	.short	0x0003
        /*0032*/ 	.short	0x0018
        /*0034*/ 	.byte	0x00, 0xf0, 0x11, 0x00


	//----- nvinfo : EIATTR_KPARAM_INFO
	.align		4
.L_304:
        /*0038*/ 	.byte	0x04, 0x17
        /*003a*/ 	.short	(.L_306 - .L_305)
.L_305:
        /*003c*/ 	.word	0x00000000
        /*0040*/ 	.short	0x0002
        /*0042*/ 	.short	0x0010
        /*0044*/ 	.byte	0x00, 0xf0, 0x21, 0x00


	//----- nvinfo : EIATTR_KPARAM_INFO
	.align		4
.L_306:
        /*0048*/ 	.byte	0x04, 0x17
        /*004a*/ 	.short	(.L_308 - .L_307)
.L_307:
        /*004c*/ 	.word	0x00000000
        /*0050*/ 	.short	0x0001
        /*0052*/ 	.short	0x0008
        /*0054*/ 	.byte	0x00, 0xf5, 0x21, 0x00


	//----- nvinfo : EIATTR_KPARAM_INFO
	.align		4
.L_308:
        /*0058*/ 	.byte	0x04, 0x17
        /*005a*/ 	.short	(.L_310 - .L_309)
.L_309:
        /*005c*/ 	.word	0x00000000
        /*0060*/ 	.short	0x0000
        /*0062*/ 	.short	0x0000
        /*0064*/ 	.byte	0x00, 0xf5, 0x21, 0x00


	//----- nvinfo : EIATTR_SPARSE_MMA_MASK
	.align		4
.L_310:
        /*0068*/ 	.byte	0x03, 0x50
        /*006a*/ 	.short	0x0000


	//----- nvinfo : EIATTR_MAXREG_COUNT
	.align		4
        /*006c*/ 	.byte	0x03, 0x1b
        /*006e*/ 	.short	0x00ff


	//----- nvinfo : EIATTR_NUM_BARRIERS
	.align		4
        /*0070*/ 	.byte	0x02, 0x4c
        /*0072*/ 	.byte	0x01
	.zero		1


	//----- nvinfo : EIATTR_MERCURY_ISA_VERSION
	.align		4
        /*0074*/ 	.byte	0x03, 0x5f
        /*0076*/ 	.short	0x0101


	//----- nvinfo : EIATTR_VRC_CTA_INIT_COUNT
	.align		4
        /*0078*/ 	.byte	0x02, 0x4a
	.zero		1
	.zero		1


	//----- nvinfo : EIATTR_EXIT_INSTR_OFFSETS
	.align		4
        /*007c*/ 	.byte	0x04, 0x1c
        /*007e*/ 	.short	(.L_312 - .L_311)


	//   ....[0]....
.L_311:
        /*0080*/ 	.word	0x00000040


	//   ....[1]....
        /*0084*/ 	.word	0x00002ee0


	//----- nvinfo : EIATTR_MAX_THREADS
	.align		4
.L_312:
        /*0088*/ 	.byte	0x04, 0x05
        /*008a*/ 	.short	(.L_314 - .L_313)
.L_313:
        /*008c*/ 	.word	0x00000080
        /*0090*/ 	.word	0x00000001
        /*0094*/ 	.word	0x00000001


	//----- nvinfo : EIATTR_CRS_STACK_SIZE
	.align		4
.L_314:
        /*0098*/ 	.byte	0x04, 0x1e
        /*009a*/ 	.short	(.L_316 - .L_315)
.L_315:
        /*009c*/ 	.word	0x00000000


	//----- nvinfo : EIATTR_CBANK_PARAM_SIZE
	.align		4
.L_316:
        /*00a0*/ 	.byte	0x03, 0x19
        /*00a2*/ 	.short	0x0021


	//----- nvinfo : EIATTR_PARAM_CBANK
	.align		4
        /*00a4*/ 	.byte	0x04, 0x0a
        /*00a6*/ 	.short	(.L_318 - .L_317)
	.align		4
.L_317:
        /*00a8*/ 	.word	index@(.nv.constant0._ZN3cub18CUB_300001_SM_10006detail10radix_sort30DeviceRadixSortHistogramKernelINS1_5radix10policy_hubIiiyE10Policy1000ELNS0_9SortOrderE0EiyNS1_21identity_decomposer_tEEEvPT2_PKT1_SA_iiT3_)
        /*00ac*/ 	.short	0x0380
        /*00ae*/ 	.short	0x0021


	//----- nvinfo : EIATTR_SW_WAR
	.align		4
.L_318:
        /*00b0*/ 	.byte	0x04, 0x36
        /*00b2*/ 	.short	(.L_320 - .L_319)
.L_319:
        /*00b4*/ 	.word	0x00000008
.L_320:


//--------------------- .nv.info._ZN3cub18CUB_300001_SM_10006detail10radix_sort31DeviceRadixSortSingleTileKernelINS1_5radix10policy_hubIiiyE10Policy1000ELNS0_9SortOrderE0EiiyNS1_21identity_decomposer_tEEEvPKT1_PSA_PKT2_PSE_T3_iiT4_ --------------------------
	.section	.nv.info._ZN3cub18CUB_300001_SM_10006detail10radix_sort31DeviceRadixSortSingleTileKernelINS1_5radix10policy_hubIiiyE10Policy1000ELNS0_9SortOrderE0EiiyNS1_21identity_decomposer_tEEEvPKT1_PSA_PKT2_PSE_T3_iiT4_,"",@"SHT_CUDA_INFO"
	.sectionflags	@""
	.align	4


	//----- nvinfo : EIATTR_CUDA_API_VERSION
	.align		4
        /*0000*/ 	.byte	0x04, 0x37
        /*0002*/ 	.short	(.L_322 - .L_321)
.L_321:
        /*0004*/ 	.word	0x00000082


	//----- nvinfo : EIATTR_KPARAM_INFO
	.align		4
.L_322:
        /*0008*/ 	.byte	0x04, 0x17
        /*000a*/ 	.short	(.L_324 - .L_323)
.L_323:
        /*000c*/ 	.word	0x00000000
        /*0010*/ 	.short	0x0007
        /*0012*/ 	.short	0x0030
        /*0014*/ 	.byte	0x00, 0xf0, 0x05, 0x00


	//----- nvinfo : EIATTR_KPARAM_INFO
	.align		4
.L_324:
        /*0018*/ 	.byte	0x04, 0x17
        /*001a*/ 	.short	(.L_326 - .L_325)
.L_325:
        /*001c*/ 	.word	0x00000000
        /*0020*/ 	.short	0x0006
        /*0022*/ 	.short	0x002c
        /*0024*/ 	.byte	0x00, 0xf0, 0x11, 0x00


	//----- nvinfo : EIATTR_KPARAM_INFO
	.align		4
.L_326:
        /*0028*/ 	.byte	0x04, 0x17
        /*002a*/ 	.short	(.L_328 - .L_327)
.L_327:
        /*002c*/ 	.word	0x00000000
        /*0030*/ 	.short	0x0005
        /*0032*/ 	.short	0x0028
        /*0034*/ 	.byte	0x00, 0xf0, 0x11, 0x00


	//----- nvinfo : EIATTR_KPARAM_INFO
	.align		4
.L_328:
        /*0038*/ 	.byte	0x04, 0x17
        /*003a*/ 	.short	(.L_330 - .L_329)
.L_329:
        /*003c*/ 	.word	0x00000000
        /*0040*/ 	.short	0x0004
        /*0042*/ 	.short	0x0020
        /*0044*/ 	.byte	0x00, 0xf0, 0x21, 0x00


	//----- nvinfo : EIATTR_KPARAM_INFO
	.align		4
.L_330:
        /*0048*/ 	.byte	0x04, 0x17
        /*004a*/ 	.short	(.L_332 - .L_331)
.L_331:
        /*004c*/ 	.word	0x00000000
        /*0050*/ 	.short	0x0003
        /*0052*/ 	.short	0x0018
        /*0054*/ 	.byte	0x00, 0xf5, 0x21, 0x00


	//----- nvinfo : EIATTR_KPARAM_INFO
	.align		4
.L_332:
        /*0058*/ 	.byte	0x04, 0x17
        /*005a*/ 	.short	(.L_334 - .L_333)
.L_333:
        /*005c*/ 	.word	0x00000000
        /*0060*/ 	.short	0x0002
        /*0062*/ 	.short	0x0010
        /*0064*/ 	.byte	0x00, 0xf5, 0x21, 0x00


	//----- nvinfo : EIATTR_KPARAM_INFO
	.align		4
.L_334:
        /*0068*/ 	.byte	0x04, 0x17
        /*006a*/ 	.short	(.L_336 - .L_335)
.L_335:
        /*006c*/ 	.word	0x00000000
        /*0070*/ 	.short	0x0001
        /*0072*/ 	.short	0x0008
        /*0074*/ 	.byte	0x00, 0xf5, 0x21, 0x00


	//----- nvinfo : EIATTR_KPARAM_INFO
	.align		4
.L_336:
        /*0078*/ 	.byte	0x04, 0x17
        /*007a*/ 	.short	(.L_338 - .L_337)
.L_337:
        /*007c*/ 	.word	0x00000000
        /*0080*/ 	.short	0x0000
        /*0082*/ 	.short	0x0000
        /*0084*/ 	.byte	0x00, 0xf5, 0x21, 0x00


	//----- nvinfo : EIATTR_SPARSE_MMA_MASK
	.align		4
.L_338:
        /*0088*/ 	.byte	0x03, 0x50
        /*008a*/ 	.short	0x0000


	//----- nvinfo : EIATTR_MAXREG_COUNT
	.align		4
        /*008c*/ 	.byte	0x03, 0x1b
        /*008e*/ 	.short	0x00ff


	//----- nvinfo : EIATTR_NUM_BARRIERS
	.align		4
        /*0090*/ 	.byte	0x02, 0x4c
        /*0092*/ 	.byte	0x01
	.zero		1


	//----- nvinfo : EIATTR_MERCURY_ISA_VERSION
	.align		4
        /*0094*/ 	.byte	0x03, 0x5f
        /*0096*/ 	.short	0x0101


	//----- nvinfo : EIATTR_COOP_GROUP_MASK_REGIDS
	.align		4
        /*0098*/ 	.byte	0x04, 0x29
        /*009a*/ 	.short	(.L_340 - .L_339)


	//   ....[0]....
.L_339:
        /*009c*/ 	.word	0xffffffff


	//   ....[1]....
        /*00a0*/ 	.word	0xffffffff


	//   ....[2]....
        /*00a4*/ 	.word	0xffffffff


	//   ....[3]....
        /*00a8*/ 	.word	0xffffffff


	//   ....[4]....
        /*00ac*/ 	.word	0xffffffff


	//----- nvinfo : EIATTR_COOP_GROUP_INSTR_OFFSETS
	.align		4
.L_340:
        /*00b0*/ 	.byte	0x04, 0x28
        /*00b2*/ 	.short	(.L_342 - .L_341)


	//   ....[0]....
.L_341:
        /*00b4*/ 	.word	0x00001e20


	//   ....[1]....
        /*00b8*/ 	.word	0x00001e40


	//   ....[2]....
        /*00bc*/ 	.word	0x00001e60


	//   ....[3]....
        /*00c0*/ 	.word	0x00001e80


	//   ....[4]....
        /*00c4*/ 	.word	0x00001ea0


	//----- nvinfo : EIATTR_VRC_CTA_INIT_COUNT
	.align		4
.L_342:
        /*00c8*/ 	.byte	0x02, 0x4a
	.zero		1
	.zero		1


	//----- nvinfo : EIATTR_EXIT_INSTR_OFFSETS
	.align		4
        /*00cc*/ 	.byte	0x04, 0x1c
        /*00ce*/ 	.short	(.L_344 - .L_343)


	//   ....[0]....
.L_343:
        /*00d0*/ 	.word	0x00003bf0


	//   ....[1]....
        /*00d4*/ 	.word	0x00003c40


	//----- nvinfo : EIATTR_MAX_THREADS
	.align		4
.L_344:
        /*00d8*/ 	.byte	0x04, 0x05
        /*00da*/ 	.short	(.L_346 - .L_345)
.L_345:
        /*00dc*/ 	.word	0x00000100
        /*00e0*/ 	.word	0x00000001
        /*00e4*/ 	.word	0x00000001


	//----- nvinfo : EIATTR_CBANK_PARAM_SIZE
	.align		4
.L_346:
        /*00e8*/ 	.byte	0x03, 0x19
        /*00ea*/ 	.short	0x0031


	//----- nvinfo : EIATTR_PARAM_CBANK
	.align		4
        /*00ec*/ 	.byte	0x04, 0x0a
        /*00ee*/ 	.short	(.L_348 - .L_347)
	.align		4
.L_347:
        /*00f0*/ 	.word	index@(.nv.constant0._ZN3cub18CUB_300001_SM_10006detail10radix_sort31DeviceRadixSortSingleTileKernelINS1_5radix10policy_hubIiiyE10Policy1000ELNS0_9SortOrderE0EiiyNS1_21identity_decomposer_tEEEvPKT1_PSA_PKT2_PSE_T3_iiT4_)
        /*00f4*/ 	.short	0x0380
        /*00f6*/ 	.short	0x0031


	//----- nvinfo : EIATTR_SW_WAR
	.align		4
.L_348:
        /*00f8*/ 	.byte	0x04, 0x36
        /*00fa*/ 	.short	(.L_350 - .L_349)
.L_349:
        /*00fc*/ 	.word	0x00000008
.L_350:


//--------------------- .nv.info._ZN3cub18CUB_300001_SM_10006detail10radix_sort29DeviceRadixSortOnesweepKernelINS1_5radix10policy_hubIifyE10Policy1000ELNS0_9SortOrderE0EifyiiNS1_21identity_decomposer_tEEEvPT5_SB_PT3_PKSC_PT1_PKSG_PT2_PKSK_T4_iiT6_ --------------------------
	.section	.nv.info._ZN3cub18CUB_300001_SM_10006detail10radix_sort29DeviceRadixSortOnesweepKernelINS1_5radix10policy_hubIifyE10Policy1000ELNS0_9SortOrderE0EifyiiNS1_21identity_decomposer_tEEEvPT5_SB_PT3_PKSC_PT1_PKSG_PT2_PKSK_T4_iiT6_,"",@"SHT_CUDA_INFO"
	.sectionflags	@""
	.align	4


	//----- nvinfo : EIATTR_CUDA_API_VERSION
	.align		4
        /*0000*/ 	.byte	0x04, 0x37
        /*0002*/ 	.short	(.L_352 - .L_351)
.L_351:
        /*0004*/ 	.word	0x00000082


	//----- nvinfo : EIATTR_KPARAM_INFO
	.align		4
.L_352:
        /*0008*/ 	.byte	0x04, 0x17
        /*000a*/ 	.short	(.L_354 - .L_353)
.L_353:
        /*000c*/ 	.word	0x00000000
        /*0010*/ 	.short	0x000b
        /*0012*/ 	.short	0x004c
        /*0014*/ 	.byte	0x00, 0xf0, 0x05, 0x00


	//----- nvinfo : EIATTR_KPARAM_INFO
	.align		4
.L_354:
        /*0018*/ 	.byte	0x04, 0x17
        /*001a*/ 	.short	(.L_356 - .L_355)
.L_355:
        /*001c*/ 	.word	0x00000000
        /*0020*/ 	.short	0x000a
        /*0022*/ 	.short	0x0048
        /*0024*/ 	.byte	0x00, 0xf0, 0x11, 0x00


	//----- nvinfo : EIATTR_KPARAM_INFO
	.align		4
.L_356:
        /*0028*/ 	.byte	0x04, 0x17
        /*002a*/ 	.short	(.L_358 - .L_357)
.L_357:
        /*002c*/ 	.word	0x00000000
        /*0030*/ 	.short	0x0009
        /*0032*/ 	.short	0x0044
        /*0034*/ 	.byte	0x00, 0xf0, 0x11, 0x00


	//----- nvinfo : EIATTR_KPARAM_INFO
	.align		4
.L_358:
        /*0038*/ 	.byte	0x04, 0x17
        /*003a*/ 	.short	(.L_360 - .L_359)
.L_359:
        /*003c*/ 	.word	0x00000000
        /*0040*/ 	.short	0x0008
        /*0042*/ 	.short	0x0040
        /*0044*/ 	.byte	0x00, 0xf0, 0x11, 0x00


	//----- nvinfo : EIATTR_KPARAM_INFO
	.align		4
.L_360:
        /*0048*/ 	.byte	0x04, 0x17
        /*004a*/ 	.short	(.L_362 - .L_361)
.L_361:
        /*004c*/ 	.word	0x00000000
        /*0050*/ 	.short	0x0007
        /*0052*/ 	.short	0x0038
        /*0054*/ 	.byte	0x00, 0xf5, 0x21, 0x00


	//----- nvinfo : EIATTR_KPARAM_INFO
	.align		4
.L_362:
        /*0058*/ 	.byte	0x04, 0x17
        /*005a*/ 	.short	(.L_364 - .L_363)
.L_363:
        /*005c*/ 	.word	0x00000000
        /*0060*/ 	.short	0x0006
        /*0062*/ 	.short	0x0030
        /*0064*/ 	.byte	0x00, 0xf5, 0x21, 0x00


	//----- nvinfo : EIATTR_KPARAM_INFO
	.align		4
.L_364:
        /*0068*/ 	.byte	0x04, 0x17
        /*006a*/ 	.short	(.L_366 - .L_365)
.L_365:
        /*006c*/ 	.word	0x00000000
        /*0070*/ 	.short	0x0005
        /*0072*/ 	.short	0x0028
        /*0074*/ 	.byte	0x00, 0xf5, 0x21, 0x00


	//----- nvinfo : EIATTR_KPARAM_INFO
	.align		4
.L_366:
        /*0078*/ 	.byte	0x04, 0x17
        /*007a*/ 	.short	(.L_368 - .L_367)
.L_367:
        /*007c*/ 	.word	0x00000000
        /*0080*/ 	.short	0x0004
        /*0082*/ 	.short	0x0020
        /*0084*/ 	.byte	0x00, 0xf5, 0x21, 0x00


	//----- nvinfo : EIATTR_KPARAM_INFO
	.align		4
.L_368:
        /*0088*/ 	.byte	0x04, 0x17
        /*008a*/ 	.short	(.L_370 - .L_369)
.L_369:
        /*008c*/ 	.word	0x00000000
        /*0090*/ 	.short	0x0003
        /*0092*/ 	.short	0x0018
        /*0094*/ 	.byte	0x00, 0xf5, 0x21, 0x00


	//----- nvinfo : EIATTR_KPARAM_INFO
	.align		4
.L_370:
        /*0098*/ 	.byte	0x04, 0x17
        /*009a*/ 	.short	(.L_372 - .L_371)
.L_371:
        /*009c*/ 	.word	0x00000000
        /*00a0*/ 	.short	0x0002
        /*00a2*/ 	.short	0x0010
        /*00a4*/ 	.byte	0x00, 0xf5, 0x21, 0x00


	//----- nvinfo : EIATTR_KPARAM_INFO
	.align		4
.L_372:
        /*00a8*/ 	.byte	0x04, 0x17
        /*00aa*/ 	.short	(.L_374 - .L_373)
.L_373:
        /*00ac*/ 	.word	0x00000000
        /*00b0*/ 	.short	0x0001
        /*00b2*/ 	.short	0x0008
        /*00b4*/ 	.byte	0x00, 0xf5, 0x21, 0x00


	//----- nvinfo : EIATTR_KPARAM_INFO
	.align		4
.L_374:
        /*00b8*/ 	.byte	0x04, 0x17
        /*00ba*/ 	.short	(.L_376 - .L_375)
.L_375:
        /*00bc*/ 	.word	0x00000000
        /*00c0*/ 	.short	0x0000
        /*00c2*/ 	.short	0x0000
        /*00c4*/ 	.byte	0x00, 0xf5, 0x21, 0x00


	//----- nvinfo : EIATTR_SPARSE_MMA_MASK
	.align		4
.L_376:
        /*00c8*/ 	.byte	0x03, 0x50
        /*00ca*/ 	.short	0x0000


	//----- nvinfo : EIATTR_MAXREG_COUNT
	.align		4
        /*00cc*/ 	.byte	0x03, 0x1b
        /*00ce*/ 	.short	0x00a8


	//----- nvinfo : EIATTR_NUM_BARRIERS
	.align		4
        /*00d0*/ 	.byte	0x02, 0x4c
        /*00d2*/ 	.byte	0x01
	.zero		1


	//----- nvinfo : EIATTR_MERCURY_ISA_VERSION
	.align		4
        /*00d4*/ 	.byte	0x03, 0x5f
        /*00d6*/ 	.short	0x0101


	//----- nvinfo : EIATTR_COOP_GROUP_MASK_REGIDS
	.align		4
        /*00d8*/ 	.byte	0x04, 0x29
        /*00da*/ 	.short	(.L_378 - .L_377)


	//   ....[0]....
.L_377:
        /*00dc*/ 	.word	0xffffffff


	//   ....[1]....
        /*00e0*/ 	.word	0x05000006


	//   ....[2]....
        /*00e4*/ 	.word	0xffffffff


	//   ....[3]....
        /*00e8*/ 	.word	0xffffffff


	//   ....[4]....
        /*00ec*/ 	.word	0xffffffff


	//   ....[5]....
        /*00f0*/ 	.word	0xffffffff


	//   ....[6]....
        /*00f4*/ 	.word	0xffffffff


	//   ....[7]....
        /*00f8*/ 	.word	0xffffffff


	//   ....[8]....
        /*00fc*/ 	.word	0xffffffff


	//   ....[9]....
        /*0100*/ 	.word	0xffffffff


	//   ....[10]....
        /*0104*/ 	.word	0xffffffff


	//   ....[11]....
        /*0108*/ 	.word	0xffffffff


	//   ....[12]....
        /*010c*/ 	.word	0xffffffff


	//   ....[13]....
        /*0110*/ 	.word	0xffffffff


	//   ....[14]....
        /*0114*/ 	.word	0xffffffff


	//   ....[15]....
        /*0118*/ 	.word	0xffffffff


	//   ....[16]....
        /*011c*/ 	.word	0xffffffff


	//   ....[17]....
        /*0120*/ 	.word	0xffffffff


	//   ....[18]....
        /*0124*/ 	.word	0xffffffff


	//   ....[19]....
        /*0128*/ 	.word	0xffffffff


	//   ....[20]....
        /*012c*/ 	.word	0xffffffff


	//   ....[21]....
        /*0130*/ 	.word	0xffffffff


	//   ....[22]....
        /*0134*/ 	.word	0xffffffff


	//   ....[23]....
        /*0138*/ 	.word	0xffffffff


	//   ....[24]....
        /*013c*/ 	.word	0xffffffff


	//   ....[25]....
        /*0140*/ 	.word	0xffffffff


	//   ....[26]....
        /*0144*/ 	.word	0xffffffff


	//   ....[27]....
        /*0148*/ 	.word	0xffffffff


	//   ....[28]....
        /*014c*/ 	.word	0xffffffff


	//   ....[29]....
        /*0150*/ 	.word	0xffffffff


	//   ....[30]....
        /*0154*/ 	.word	0xffffffff


	//   ....[31]....
        /*0158*/ 	.word	0xffffffff


	//   ....[32]....
        /*015c*/ 	.word	0xffffffff


	//   ....[33]....
        /*0160*/ 	.word	0xffffffff


	//   ....[34]....
        /*0164*/ 	.word	0xffffffff


	//   ....[35]....
        /*0168*/ 	.word	0xffffffff


	//   ....[36]....
        /*016c*/ 	.word	0xffffffff


	//   ....[37]....
        /*0170*/ 	.word	0xffffffff


	//   ....[38]....
        /*0174*/ 	.word	0xffffffff


	//   ....[39]....
        /*0178*/ 	.word	0xffffffff


	//   ....[40]....
        /*017c*/ 	.word	0xffffffff


	//   ....[41]....
        /*0180*/ 	.word	0xffffffff


	//   ....[42]....
        /*0184*/ 	.word	0xffffffff


	//   ....[43]....
        /*0188*/ 	.word	0xffffffff


	//   ....[44]....
        /*018c*/ 	.word	0xffffffff


	//   ....[45]....
        /*0190*/ 	.word	0xffffffff


	//   ....[46]....
        /*0194*/ 	.word	0xffffffff


	//   ....[47]....
        /*0198*/ 	.word	0xffffffff


	//   ....[48]....
        /*019c*/ 	.word	0xffffffff


	//   ....[49]....
        /*01a0*/ 	.word	0xffffffff


	//   ....[50]....
        /*01a4*/ 	.word	0xffffffff


	//   ....[51]....
        /*01a8*/ 	.word	0xffffffff


	//   ....[52]....
        /*01ac*/ 	.word	0xffffffff


	//   ....[53]....
        /*01b0*/ 	.word	0xffffffff


	//   ....[54]....
        /*01b4*/ 	.word	0xffffffff


	//   ....[55]....
        /*01b8*/ 	.word	0xffffffff


	//   ....[56]....
        /*01bc*/ 	.word	0xffffffff


	//   ....[57]....
        /*01c0*/ 	.word	0xffffffff


	//   ....[58]....
        /*01c4*/ 	.word	0xffffffff


	//   ....[59]....
        /*01c8*/ 	.word	0xffffffff


	//   ....[60]....
        /*01cc*/ 	.word	0xffffffff


	//   ....[61]....
        /*01d0*/ 	.word	0xffffffff


	//   ....[62]....
        /*01d4*/ 	.word	0xffffffff


	//   ....[63]....
        /*01d8*/ 	.word	0xffffffff


	//   ....[64]....
        /*01dc*/ 	.word	0xffffffff


	//   ....[65]....
        /*01e0*/ 	.word	0xffffffff


	//   ....[66]....
        /*01e4*/ 	.word	0xffffffff


	//   ....[67]....
        /*01e8*/ 	.word	0xffffffff


	//   ....[68]....
        /*01ec*/ 	.word	0xffffffff


	//   ....[69]....
        /*01f0*/ 	.word	0xffffffff


	//   ....[70]....
        /*01f4*/ 	.word	0xffffffff


	//   ....[71]....
        /*01f8*/ 	.word	0xffffffff


	//   ....[72]....
        /*01fc*/ 	.word	0xffffffff


	//   ....[73]....
        /*0200*/ 	.word	0xffffffff


	//   ....[74]....
        /*0204*/ 	.word	0xffffffff


	//   ....[75]....
        /*0208*/ 	.word	0xffffffff


	//   ....[76]....
        /*020c*/ 	.word	0xffffffff


	//   ....[77]....
        /*0210*/ 	.word	0xffffffff


	//   ....[78]....
        /*0214*/ 	.word	0xffffffff


	//   ....[79]....
        /*0218*/ 	.word	0xffffffff


	//   ....[80]....
        /*021c*/ 	.word	0xffffffff


	//   ....[81]....
        /*0220*/ 	.word	0xffffffff


	//   ....[82]....
        /*0224*/ 	.word	0xffffffff


	//   ....[83]....
        /*0228*/ 	.word	0xffffffff


	//   ....[84]....
        /*022c*/ 	.word	0xffffffff


	//   ....[85]....
        /*0230*/ 	.word	0xffffffff


	//   ....[86]....
        /*0234*/ 	.word	0xffffffff


	//   ....[87]....
        /*0238*/ 	.word	0xffffffff


	//   ....[88]....
        /*023c*/ 	.word	0xffffffff


	//   ....[89]....
        /*0240*/ 	.word	0xffffffff


	//   ....[90]....
        /*0244*/ 	.word	0xffffffff


	//   ....[91]....
        /*0248*/ 	.word	0xffffffff


	//   ....[92]....
        /*024c*/ 	.word	0xffffffff


	//   ....[93]....
        /*0250*/ 	.word	0xffffffff


	//   ....[94]....
        /*0254*/ 	.word	0xffffffff


	//   ....[95]....
        /*0258*/ 	.word	0xffffffff


	//   ....[96]....
        /*025c*/ 	.word	0xffffffff


	//   ....[97]....
        /*0260*/ 	.word	0xffffffff


	//   ....[98]....
        /*0264*/ 	.word	0xffffffff


	//   ....[99]....
        /*0268*/ 	.word	0xffffffff


	//   ....[100]....
        /*026c*/ 	.word	0xffffffff


	//   ....[101]....
        /*0270*/ 	.word	0xffffffff


	//   ....[102]....
        /*0274*/ 	.word	0xffffffff


	//   ....[103]....
        /*0278*/ 	.word	0xffffffff


	//   ....[104]....
        /*027c*/ 	.word	0xffffffff


	//   ....[105]....
        /*0280*/ 	.word	0xffffffff


	//   ....[106]....
        /*0284*/ 	.word	0xffffffff


	//   ....[107]....
        /*0288*/ 	.word	0xffffffff


	//   ....[108]....
        /*028c*/ 	.word	0xffffffff


	//   ....[109]....
        /*0290*/ 	.word	0xffffffff


	//   ....[110]....
        /*0294*/ 	.word	0xffffffff


	//   ....[111]....
        /*0298*/ 	.word	0xffffffff


	//   ....[112]....
        /*029c*/ 	.word	0xffffffff


	//   ....[113]....
        /*02a0*/ 	.word	0xffffffff


	//   ....[114]....
        /*02a4*/ 	.word	0xffffffff


	//   ....[115]....
        /*02a8*/ 	.word	0xffffffff


	//   ....[116]....
        /*02ac*/ 	.word	0xffffffff


	//   ....[117]....
        /*02b0*/ 	.word	0xffffffff


	//   ....[118]....
        /*02b4*/ 	.word	0xffffffff


	//   ....[119]....
        /*02b8*/ 	.word	0xffffffff


	//   ....[120]....
        /*02bc*/ 	.word	0xffffffff


	//   ....[121]....
        /*02c0*/ 	.word	0xffffffff


	//   ....[122]....
        /*02c4*/ 	.word	0xffffffff


	//   ....[123]....
        /*02c8*/ 	.word	0xffffffff


	//   ....[124]....
        /*02cc*/ 	.word	0xffffffff


	//   ....[125]....
        /*02d0*/ 	.word	0xffffffff


	//   ....[126]....
        /*02d4*/ 	.word	0xffffffff


	//   ....[127]....
        /*02d8*/ 	.word	0xffffffff


	//   ....[128]....
        /*02dc*/ 	.word	0xffffffff


	//   ....[129]....
        /*02e0*/ 	.word	0xffffffff


	//   ....[130]....
        /*02e4*/ 	.word	0xffffffff


	//   ....[131]....
        /*02e8*/ 	.word	0xffffffff


	//   ....[132]....
        /*02ec*/ 	.word	0xffffffff


	//   ....[133]....
        /*02f0*/ 	.word	0xffffffff


	//   ....[134]....
        /*02f4*/ 	.word	0xffffffff


	//   ....[135]....
        /*02f8*/ 	.word	0xffffffff


	//   ....[136]....
        /*02fc*/ 	.word	0xffffffff


	//   ....[137]....
        /*0300*/ 	.word	0xffffffff


	//   ....[138]....
        /*0304*/ 	.word	0xffffffff


	//   ....[139]....
        /*0308*/ 	.word	0xffffffff


	//   ....[140]....
        /*030c*/ 	.word	0xffffffff


	//   ....[141]....
        /*0310*/ 	.word	0xffffffff


	//   ....[142]....
        /*0314*/ 	.word	0xffffffff


	//   ....[143]....
        /*0318*/ 	.word	0xffffffff


	//   ....[144]....
        /*031c*/ 	.word	0xffffffff


	//   ....[145]....
        /*0320*/ 	.word	0xffffffff


	//   ....[146]....
        /*0324*/ 	.word	0xffffffff


	//   ....[147]....
        /*0328*/ 	.word	0xffffffff


	//   ....[148]....
        /*032c*/ 	.word	0xffffffff


	//   ....[149]....
        /*0330*/ 	.word	0xffffffff


	//   ....[150]....
        /*0334*/ 	.word	0xffffffff


	//   ....[151]....
        /*0338*/ 	.word	0xffffffff


	//   ....[152]....
        /*033c*/ 	.word	0xffffffff


	//   ....[153]....
        /*0340*/ 	.word	0xffffffff


	//   ....[154]....
        /*0344*/ 	.word	0xffffffff


	//   ....[155]....
        /*0348*/ 	.word	0xffffffff


	//   ....[156]....
        /*034c*/ 	.word	0xffffffff


	//   ....[157]....
        /*0350*/ 	.word	0xffffffff


	//   ....[158]....
        /*0354*/ 	.word	0xffffffff


	//   ....[159]....
        /*0358*/ 	.word	0xffffffff


	//   ....[160]....
        /*035c*/ 	.word	0x05000006


	//   ....[161]....
        /*0360*/ 	.word	0xffffffff


	//   ....[162]....
        /*0364*/ 	.word	0xffffffff


	//   ....[163]....
        /*0368*/ 	.word	0xffffffff


	//   ....[164]....
        /*036c*/ 	.word	0xffffffff


	//   ....[165]....
        /*0370*/ 	.word	0xffffffff


	//   ....[166]....
        /*0374*/ 	.word	0xffffffff


	//   ....[167]....
        /*0378*/ 	.word	0xffffffff


	//   ....[168]....
        /*037c*/ 	.word	0xffffffff


	//   ....[169]....
        /*0380*/ 	.word	0xffffffff


	//   ....[170]....
        /*0384*/ 	.word	0xffffffff


	//   ....[171]....
        /*0388*/ 	.word	0xffffffff


	//   ....[172]....
        /*038c*/ 	.word	0xffffffff


	//   ....[173]....
        /*0390*/ 	.word	0xffffffff


	//   ....[174]....
        /*0394*/ 	.word	0xffffffff


	//   ....[175]....
        /*0398*/ 	.word	0xffffffff


	//   ....[176]....
        /*039c*/ 	.word	0xffffffff


	//   ....[177]....
        /*03a0*/ 	.word	0xffffffff


	//   ....[178]....
        /*03a4*/ 	.word	0xffffffff


	//   ....[179]....
        /*03a8*/ 	.word	0xffffffff


	//   ....[180]....
        /*03ac*/ 	.word	0xffffffff


	//   ....[181]....
        /*03b0*/ 	.word	0xffffffff


	//   ....[182]....
        /*03b4*/ 	.word	0xffffffff


	//   ....[183]....
        /*03b8*/ 	.word	0xffffffff


	//   ....[184]....
        /*03bc*/ 	.word	0xffffffff


	//   ....[185]....
        /*03c0*/ 	.word	0xffffffff


	//   ....[186]....
        /*03c4*/ 	.word	0xffffffff


	//   ....[187]....
        /*03c8*/ 	.word	0xffffffff


	//   ....[188]....
        /*03cc*/ 	.word	0xffffffff


	//   ....[189]....
        /*03d0*/ 	.word	0xffffffff


	//   ....[190]....
        /*03d4*/ 	.word	0xffffffff


	//   ....[191]....
        /*03d8*/ 	.word	0xffffffff


	//   ....[192]....
        /*03dc*/ 	.word	0xffffffff


	//   ....[193]....
        /*03e0*/ 	.word	0xffffffff


	//   ....[194]....
        /*03e4*/ 	.word	0xffffffff


	//   ....[195]....
        /*03e8*/ 	.word	0xffffffff


	//   ....[196]....
        /*03ec*/ 	.word	0xffffffff


	//   ....[197]....
        /*03f0*/ 	.word	0xffffffff


	//   ....[198]....
        /*03f4*/ 	.word	0xffffffff


	//   ....[199]....
        /*03f8*/ 	.word	0xffffffff


	//   ....[200]....
        /*03fc*/ 	.word	0xffffffff


	//   ....[201]....
        /*0400*/ 	.word	0xffffffff


	//   ....[202]....
        /*0404*/ 	.word	0xffffffff


	//   ....[203]....
        /*0408*/ 	.word	0xffffffff


	//   ....[204]....
        /*040c*/ 	.word	0xffffffff


	//   ....[205]....
        /*0410*/ 	.word	0xffffffff


	//   ....[206]....
        /*0414*/ 	.word	0xffffffff


	//   ....[207]....
        /*0418*/ 	.word	0xffffffff


	//   ....[208]....
        /*041c*/ 	.word	0xffffffff


	//   ....[209]....
        /*0420*/ 	.word	0xffffffff


	//   ....[210]....
        /*0424*/ 	.word	0xffffffff


	//   ....[211]....
        /*0428*/ 	.word	0xffffffff


	//   ....[212]....
        /*042c*/ 	.word	0xffffffff


	//   ....[213]....
        /*0430*/ 	.word	0xffffffff


	//   ....[214]....
        /*0434*/ 	.word	0xffffffff


	//   ....[215]....
        /*0438*/ 	.word	0xffffffff


	//   ....[216]....
        /*043c*/ 	.word	0xffffffff


	//   ....[217]....
        /*0440*/ 	.word	0xffffffff


	//   ....[218]....
        /*0444*/ 	.word	0xffffffff


	//   ....[219]....
        /*0448*/ 	.word	0xffffffff


	//   ....[220]....
        /*044c*/ 	.word	0xffffffff


	//   ....[221]....
        /*0450*/ 	.word	0xffffffff


	//   ....[222]....
        /*0454*/ 	.word	0xffffffff


	//   ....[223]....
        /*0458*/ 	.word	0xffffffff


	//   ....[224]....
        /*045c*/ 	.word	0xffffffff


	//   ....[225]....
        /*0460*/ 	.word	0xffffffff


	//   ....[226]....
        /*0464*/ 	.word	0xffffffff


	//   ....[227]....
        /*0468*/ 	.word	0xffffffff


	//   ....[228]....
        /*046c*/ 	.word	0xffffffff


	//   ....[229]....
        /*0470*/ 	.word	0x0500002f


	//   ....[230]....
        /*0474*/ 	.word	0x0500002f


	//   ....[231]....
        /*0478*/ 	.word	0x0500002f


	//   ....[232]....
        /*047c*/ 	.word	0x0500002f


	//   ....[233]....
        /*0480*/ 	.word	0x0500002f


	//----- nvinfo : EIATTR_COOP_GROUP_INSTR_OFFSETS
	.align		4
.L_378:
        /*0484*/ 	.byte	0x04, 0x28
        /*0486*/ 	.short	(.L_380 - .L_379)


	//   ....[0]....
.L_379:
        /*0488*/ 	.word	0x00000e40


	//   ....[1]....
        /*048c*/ 	.word	0x00001890


	//   ....[2]....
        /*0490*/ 	.word	0x00002ad0


	//   ....[3]....
        /*0494*/ 	.word	0x00002af0


	//   ....[4]....
        /*0498*/ 	.word	0x00002b10


	//   ....[5]....
        /*049c*/ 	.word	0x00002b30


	//   ....[6]....
        /*04a0*/ 	.word	0x00002b50


	//   ....[7]....
        /*04a4*/ 	.word	0x00003000


	//   ....[8]....
        /*04a8*/ 	.word	0x00003010


	//   ....[9]....
        /*04ac*/ 	.word	0x00003030


	//   ....[10]....
        /*04b0*/ 	.word	0x00003050


	//   ....[11]....
        /*04b4*/ 	.word	0x000030a0


	//   ....[12]....
        /*04b8*/ 	.word	0x000030d0


	//   ....[13]....
        /*04bc*/ 	.word	0x00003120


	//   ....[14]....
        /*04c0*/ 	.word	0x00003160


	//   ....[15]....
        /*04c4*/ 	.word	0x00003250


	//   ....[16]....
        /*04c8*/ 	.word	0x00003280


	//   ....[17]....
        /*04cc*/ 	.word	0x00003290


	//   ....[18]....
        /*04d0*/ 	.word	0x000032b0


	//   ....[19]....
        /*04d4*/ 	.word	0x000032f0


	//   ....[20]....
        /*04d8*/ 	.word	0x00003320


	//   ....[21]....
        /*04dc*/ 	.word	0x00003360


	//   ....[22]....
        /*04e0*/ 	.word	0x00003380


	//   ....[23]....
        /*04e4*/ 	.word	0x000033a0


	//   ....[24]....
        /*04e8*/ 	.word	0x00003490


	//   ....[25]....
        /*04ec*/ 	.word	0x000034c0


	//   ....[26]....
        /*04f0*/ 	.word	0x000034d0


	//   ....[27]....
        /*04f4*/ 	.word	0x000034f0


	//   ....[28]....
        /*04f8*/ 	.word	0x00003530


	//   ....[29]....
        /*04fc*/ 	.word	0x00003560


	//   ....[30]....
        /*0500*/ 	.word	0x000035a0


	//   ....[31]....
        /*0504*/ 	.word	0x000035c0


	//   ....[32]....
        /*0508*/ 	.word	0x000035e0


	//   ....[33]....
        /*050c*/ 	.word	0x000036d0


	//   ....[34]....
        /*0510*/ 	.word	0x00003700


	//   ....[35]....
        /*0514*/ 	.word	0x00003710


	//   ....[36]....
        /*0518*/ 	.word	0x00003730


	//   ....[37]....
        /*051c*/ 	.word	0x00003770


	//   ....[38]....
        /*0520*/ 	.word	0x000037a0


	//   ....[39]....
        /*0524*/ 	.word	0x000037e0


	//   ....[40]....
        /*0528*/ 	.word	0x00003800


	//   ....[41]....
        /*052c*/ 	.word	0x00003820


	//   ....[42]....
        /*0530*/ 	.word	0x00003930


	//   ....[43]....
        /*0534*/ 	.word	0x00003960


	//   ....[44]....
        /*0538*/ 	.word	0x00003970


	//   ....[45]....
        /*053c*/ 	.word	0x00003990


	//   ....[46]....
        /*0540*/ 	.word	0x000039d0


	//   ....[47]....
        /*0544*/ 	.word	0x00003a00


	//   ....[48]....
        /*0548*/ 	.word	0x00003a40


	//   ....[49]....
        /*054c*/ 	.word	0x00003a60


	//   ....[50]....
        /*0550*/ 	.word	0x00003a80


	//   ....[51]....
        /*0554*/ 	.word	0x00003b90


	//   ....[52]....
        /*0558*/ 	.word	0x00003bc0


	//   ....[53]....
        /*055c*/ 	.word	0x00003bd0


	//   ....[54]....
        /*0560*/ 	.word	0x00003bf0


	//   ....[55]....
        /*0564*/ 	.word	0x00003c30


	//   ....[56]....
        /*0568*/ 	.word	0x00003c60


	//   ....[57]....
        /*056c*/ 	.word	0x00003ca0


	//   ....[58]....
        /*0570*/ 	.word	0x00003cc0


	//   ....[59]....
        /*0574*/ 	.word	0x00003ce0


	//   ....[60]....
        /*0578*/ 	.word	0x00003df0


	//   ....[61]....
        /*057c*/ 	.word	0x00003e20


	//   ....[62]....
        /*0580*/ 	.word	0x00003e30


	//   ....[63]....
        /*0584*/ 	.word	0x00003e50


	//   ....[64]....
        /*0588*/ 	.word	0x00003e90


	//   ....[65]....
        /*058c*/ 	.word	0x00003ec0


	//   ....[66]....
        /*0590*/ 	.word	0x00003f00


	//   ....[67]....
        /*0594*/ 	.word	0x00003f20


	//   ....[68]....
        /*0598*/ 	.word	0x00003f40


	//   ....[69]....
        /*059c*/ 	.word	0x00004050


	//   ....[70]....
        /*05a0*/ 	.word	0x00004080


	//   ....[71]....
        /*05a4*/ 	.word	0x00004090


	//   ....[72]....
        /*05a8*/ 	.word	0x000040b0


	//   ....[73]....
        /*05ac*/ 	.word	0x000040f0


	//   ....[74]....
        /*05b0*/ 	.word	0x00004120


	//   ....[75]....
        /*05b4*/ 	.word	0x00004160


	//   ....[76]....
        /*05b8*/ 	.word	0x00004180


	//   ....[77]....
        /*05bc*/ 	.word	0x000041a0


	//   ....[78]....
        /*05c0*/ 	.word	0x000042b0


	//   ....[79]....
        /*05c4*/ 	.word	0x00004300


	//   ....[80]....
        /*05c8*/ 	.word	0x00004310


	//   ....[81]....
        /*05cc*/ 	.word	0x00004330


	//   ....[82]....
        /*05d0*/ 	.word	0x00004370


	//   ....[83]....
        /*05d4*/ 	.word	0x000043a0


	//   ....[84]....
        /*05d8*/ 	.word	0x000043e0


	//   ....[85]....
        /*05dc*/ 	.word	0x00004400


	//   ....[86]....
        /*05e0*/ 	.word	0x00004420


	//   ....[87]....
        /*05e4*/ 	.word	0x00004510


	//   ....[88]....
        /*05e8*/ 	.word	0x00004560


	//   ....[89]....
        /*05ec*/ 	.word	0x00004570


	//   ....[90]....
        /*05f0*/ 	.word	0x000045a0


	//   ....[91]....
        /*05f4*/ 	.word	0x000045c0


	//   ....[92]....
        /*05f8*/ 	.word	0x00004610


	//   ....[93]....
        /*05fc*/ 	.word	0x00004630


	//   ....[94]....
        /*0600*/ 	.word	0x00004670


	//   ....[95]....
        /*0604*/ 	.word	0x00004690


	//   ....[96]....
        /*0608*/ 	.word	0x00004770


	//   ....[97]....
        /*060c*/ 	.word	0x000047c0


	//   ....[98]....
        /*0610*/ 	.word	0x000047d0


	//   ....[99]....
        /*0614*/ 	.word	0x00004820


	//   ....[100]....
        /*0618*/ 	.word	0x00004850


	//   ....[101]....
        /*061c*/ 	.word	0x00004880


	//   ....[102]....
        /*0620*/ 	.word	0x000048b0


	//   ....[103]....
        /*0624*/ 	.word	0x000048e0


	//   ....[104]....
        /*0628*/ 	.word	0x00004910


	//   ....[105]....
        /*062c*/ 	.word	0x000049d0


	//   ....[106]....
        /*0630*/ 	.word	0x00004a20


	//   ....[107]....
        /*0634*/ 	.word	0x00004a30


	//   ....[108]....
        /*0638*/ 	.word	0x00004a80


	//   ....[109]....
        /*063c*/ 	.word	0x00004ab0


	//   ....[110]....
        /*0640*/ 	.word	0x00004ae0


	//   ....[111]....
        /*0644*/ 	.word	0x00004b10


	//   ....[112]....
        /*0648*/ 	.word	0x00004b40


	//   ....[113]....
        /*064c*/ 	.word	0x00004b70


	//   ....[114]....
        /*0650*/ 	.word	0x00004c60


	//   ....[115]....
        /*0654*/ 	.word	0x00004c80


	//   ....[116]....
        /*0658*/ 	.word	0x00004c90


	//   ....[117]....
        /*065c*/ 	.word	0x00004ce0


	//   ....[118]....
        /*0660*/ 	.word	0x00004d10


	//   ....[119]....
        /*0664*/ 	.word	0x00004d40


	//   ....[120]....
        /*0668*/ 	.word	0x00004d70


	//   ....[121]....
        /*066c*/ 	.word	0x00004da0


	//   ....[122]....
        /*0670*/ 	.word	0x00004dd0


	//   ....[123]....
        /*0674*/ 	.word	0x00004ec0


	//   ....[124]....
        /*0678*/ 	.word	0x00004f00


	//   ....[125]....
        /*067c*/ 	.word	0x00004f10


	//   ....[126]....
        /*0680*/ 	.word	0x00004f60


	//   ....[127]....
        /*0684*/ 	.word	0x00004f90


	//   ....[128]....
        /*0688*/ 	.word	0x00004fc0


	//   ....[129]....
        /*068c*/ 	.word	0x00004ff0


	//   ....[130]....
        /*0690*/ 	.word	0x00005020


	//   ....[131]....
        /*0694*/ 	.word	0x00005050


	//   ....[132]....
        /*0698*/ 	.word	0x00005140


	//   ....[133]....
        /*069c*/ 	.word	0x00005170


	//   ....[134]....
        /*06a0*/ 	.word	0x00005180


	//   ....[135]....
        /*06a4*/ 	.word	0x000051d0


	//   ....[136]....
        /*06a8*/ 	.word	0x00005200


	//   ....[137]....
        /*06ac*/ 	.word	0x00005230


	//   ....[138]....
        /*06b0*/ 	.word	0x00005260


	//   ....[139]....
        /*06b4*/ 	.word	0x00005290


	//   ....[140]....
        /*06b8*/ 	.word	0x000052c0


	//   ....[141]....
        /*06bc*/ 	.word	0x000053e0


	//   ....[142]....
        /*06c0*/ 	.word	0x000053f0


	//   ....[143]....
        /*06c4*/ 	.word	0x00005440


	//   ....[144]....
        /*06c8*/ 	.word	0x00005470


	//   ....[145]....
        /*06cc*/ 	.word	0x000054a0


	//   ....[146]....
        /*06d0*/ 	.word	0x000054d0


	//   ....[147]....
        /*06d4*/ 	.word	0x00005500


	//   ....[148]....
        /*06d8*/ 	.word	0x00005530


	//   ....[149]....
        /*06dc*/ 	.word	0x00005560


	//   ....[150]....
        /*06e0*/ 	.word	0x00005600


	//   ....[151]....
        /*06e4*/ 	.word	0x00005620


	//   ....[152]....
        /*06e8*/ 	.word	0x00005630


	//   ....[153]....
        /*06ec*/ 	.word	0x00005680


	//   ....[154]....
        /*06f0*/ 	.word	0x000056b0


	//   ....[155]....
        /*06f4*/ 	.word	0x000056e0


	//   ....[156]....
        /*06f8*/ 	.word	0x00005710


	//   ....[157]....
        /*06fc*/ 	.word	0x00005740


	//   ....[158]....
        /*0700*/ 	.word	0x00005770


	//   ....[159]....
        /*0704*/ 	.word	0x000058a0


	//   ....[160]....
        /*0708*/ 	.word	0x00005d40


	//   ....[161]....
        /*070c*/ 	.word	0x00006070


	//   ....[162]....
        /*0710*/ 	.word	0x00006130


	//   ....[163]....
        /*0714*/ 	.word	0x000061f0


	//   ....[164]....
        /*0718*/ 	.word	0x000062b0


	//   ....[165]....
        /*071c*/ 	.word	0x00006370


	//   ....[166]....
        /*0720*/ 	.word	0x00006430


	//   ....[167]....
        /*0724*/ 	.word	0x000064f0


	//   ....[168]....
        /*0728*/ 	.word	0x000065b0


	//   ....[169]....
        /*072c*/ 	.word	0x00006670


	//   ....[170]....
        /*0730*/ 	.word	0x00006730


	//   ....[171]....
        /*0734*/ 	.word	0x000067f0


	//   ....[172]....
        /*0738*/ 	.word	0x000068b0


	//   ....[173]....
        /*073c*/ 	.word	0x00006970


	//   ....[174]....
        /*0740*/ 	.word	0x00006a30


	//   ....[175]....
        /*0744*/ 	.word	0x00006af0


	//   ....[176]....
        /*0748*/ 	.word	0x00006bb0


	//   ....[177]....
        /*074c*/ 	.word	0x00006c70


	//   ....[178]....
        /*0750*/ 	.word	0x00006e60


	//   ....[179]....
        /*0754*/ 	.word	0x00006f90


	//   ....[180]....
        /*0758*/ 	.word	0x000070c0


	//   ....[181]....
        /*075c*/ 	.word	0x000071f0


	//   ....[182]....
        /*0760*/ 	.word	0x00007320


	//   ....[183]....
        /*0764*/ 	.word	0x00007450


	//   ....[184]....
        /*0768*/ 	.word	0x00007580


	//   ....[185]....
        /*076c*/ 	.word	0x000076b0


	//   ....[186]....
        /*0770*/ 	.word	0x000077e0


	//   ....[187]....
        /*0774*/ 	.word	0x00007910


	//   ....[188]....
        /*0778*/ 	.word	0x00007a40


	//   ....[189]....
        /*077c*/ 	.word	0x00007b60


	//   ....[190]....
        /*0780*/ 	.word	0x00007c70


	//   ....[191]....
        /*0784*/ 	.word	0x00007d80


	//   ....[192]....
        /*0788*/ 	.word	0x00007e90


	//   ....[193]....
        /*078c*/ 	.word	0x00007fa0


	//   ....[194]....
        /*0790*/ 	.word	0x000080b0


	//   ....[195]....
        /*0794*/ 	.word	0x00008eb0


	//   ....[196]....
        /*0798*/ 	.word	0x00008f40


	//   ....[197]....
        /*079c*/ 	.word	0x00008fc0


	//   ....[198]....
        /*07a0*/ 	.word	0x00009050


	//   ....[199]....
        /*07a4*/ 	.word	0x000090d0


	//   ....[200]....
        /*07a8*/ 	.word	0x00009160


	//   ....[201]....
        /*07ac*/ 	.word	0x000091e0


	//   ....[202]....
        /*07b0*/ 	.word	0x00009270


	//   ....[203]....
        /*07b4*/ 	.word	0x000092f0


	//   ....[204]....
        /*07b8*/ 	.word	0x00009380


	//   ....[205]....
        /*07bc*/ 	.word	0x00009400


	//   ....[206]....
        /*07c0*/ 	.word	0x00009490


	//   ....[207]....
        /*07c4*/ 	.word	0x00009510


	//   ....[208]....
        /*07c8*/ 	.word	0x000095a0


	//   ....[209]....
        /*07cc*/ 	.word	0x00009620


	//   ....[210]....
        /*07d0*/ 	.word	0x000096b0


	//   ....[211]....
        /*07d4*/ 	.word	0x00009730


	//   ....[212]....
        /*07d8*/ 	.word	0x00009890


	//   ....[213]....
        /*07dc*/ 	.word	0x00009960


	//   ....[214]....
        /*07e0*/ 	.word	0x00009a10


	//   ....[215]....
        /*07e4*/ 	.word	0x00009ad0


	//   ....[216]....
        /*07e8*/ 	.word	0x00009b80


	//   ....[217]....
        /*07ec*/ 	.word	0x00009c40


	//   ....[218]....
        /*07f0*/ 	.word	0x00009cf0


	//   ....[219]....
        /*07f4*/ 	.word	0x00009db0


	//   ....[220]....
        /*07f8*/ 	.word	0x00009e60


	//   ....[221]....
        /*07fc*/ 	.word	0x00009f20


	//   ....[222]....
        /*0800*/ 	.word	0x00009fd0


	//   ....[223]....
        /*0804*/ 	.word	0x0000a090


	//   ....[224]....
        /*0808*/ 	.word	0x0000a140


	//   ....[225]....
        /*080c*/ 	.word	0x0000a200


	//   ....[226]....
        /*0810*/ 	.word	0x0000a2a0


	//   ....[227]....
        /*0814*/ 	.word	0x0000a360


	//   ....[228]....
        /*0818*/ 	.word	0x0000a400


	//   ....[229]....
        /*081c*/ 	.word	0x0000a470


	//   ....[230]....
        /*0820*/ 	.word	0x0000a4e0


	//   ....[231]....
        /*0824*/ 	.word	0x0000a550


	//   ....[232]....
        /*0828*/ 	.word	0x0000a5c0


	//   ....[233]....
        /*082c*/ 	.word	0x0000a630


	//----- nvinfo : EIATTR_VRC_CTA_INIT_COUNT
	.align		4
.L_380:
        /*0830*/ 	.byte	0x02, 0x4a
	.zero		1
	.zero		1


	//----- nvinfo : EIATTR_EXIT_INSTR_OFFSETS
	.align		4
        /*0834*/ 	.byte	0x04, 0x1c
        /*0836*/ 	.short	(.L_382 - .L_381)


	//   ....[0]....
.L_381:
        /*0838*/ 	.word	0x00002570


	//   ....[1]....
        /*083c*/ 	.word	0x000028d0


	//   ....[2]....
        /*0840*/ 	.word	0x000028f0


	//   ....[3]....
        /*0844*/ 	.word	0x00009740


	//   ....[4]....
        /*0848*/ 	.word	0x0000a410


	//----- nvinfo : EIATTR_MAX_THREADS
	.align		4
.L_382:
        /*084c*/ 	.byte	0x04, 0x05
        /*084e*/ 	.short	(.L_384 - .L_383)
.L_383:
        /*0850*/ 	.word	0x00000180
        /*0854*/ 	.word	0x00000001
        /*0858*/ 	.word	0x00000001


	//----- nvinfo : EIATTR_CRS_STACK_SIZE
	.align		4
.L_384:
        /*085c*/ 	.byte	0x04, 0x1e
        /*085e*/ 	.short	(.L_386 - .L_385)
.L_385:
        /*0860*/ 	.word	0x00000000


	//----- nvinfo : EIATTR_CBANK_PARAM_SIZE
	.align		4
.L_386:
        /*0864*/ 	.byte	0x03, 0x19
        /*0866*/ 	.short	0x004d


	//----- nvinfo : EIATTR_PARAM_CBANK
	.align		4
        /*0868*/ 	.byte	0x04, 0x0a
        /*086a*/ 	.short	(.L_388 - .L_387)
	.align		4
.L_387:
        /*086c*/ 	.word	index@(.nv.constant0._ZN3cub18CUB_300001_SM_10006detail10radix_sort29DeviceRadixSortOnesweepKernelINS1_5radix10policy_hubIifyE10Policy1000ELNS0_9SortOrderE0EifyiiNS1_21identity_decomposer_tEEEvPT5_SB_PT3_PKSC_PT1_PKSG_PT2_PKSK_T4_iiT6_)
        /*0870*/ 	.short	0x0380
        /*0872*/ 	.short	0x004d


	//----- nvinfo : EIATTR_SW_WAR
	.align		4
.L_388:
        /*0874*/ 	.byte	0x04, 0x36
        /*0876*/ 	.short	(.L_390 - .L_389)
.L_389:
        /*0878*/ 	.word	0x00000008
.L_390:


//--------------------- .nv.info._ZN3cub18CUB_300001_SM_10006detail10radix_sort33DeviceRadixSortExclusiveSumKernelINS1_5radix10policy_hubIifyE10Policy1000EyEEvPT0_ --------------------------
	.section	.nv.info._ZN3cub18CUB_300001_SM_10006detail10radix_sort33DeviceRadixSortExclusiveSumKernelINS1_5radix10policy_hubIifyE10Policy1000EyEEvPT0_,"",@"SHT_CUDA_INFO"
	.sectionflags	@""
	.align	4


	//----- nvinfo : EIATTR_CUDA_API_VERSION
	.align		4
        /*0000*/ 	.byte	0x04, 0x37
        /*0002*/ 	.short	(.L_392 - .L_391)
.L_391:
        /*0004*/ 	.word	0x00000082


	//----- nvinfo : EIATTR_KPARAM_INFO
	.align		4
.L_392:
        /*0008*/ 	.byte	0x04, 0x17
        /*000a*/ 	.short	(.L_394 - .L_393)
.L_393:
        /*000c*/ 	.word	0x00000000
        /*0010*/ 	.short	0x0000
        /*0012*/ 	.short	0x0000
        /*0014*/ 	.byte	0x00, 0xf5, 0x21, 0x00


	//----- nvinfo : EIATTR_SPARSE_MMA_MASK
	.align		4
.L_394:
        /*0018*/ 	.byte	0x03, 0x50
        /*001a*/ 	.short	0x0000


	//----- nvinfo : EIATTR_MAXREG_COUNT
	.align		4
        /*001c*/ 	.byte	0x03, 0x1b
        /*001e*/ 	.short	0x00ff


	//----- nvinfo : EIATTR_NUM_BARRIERS
	.align		4
        /*0020*/ 	.byte	0x02, 0x4c
        /*0022*/ 	.byte	0x01
	.zero		1


	//----- nvinfo : EIATTR_MERCURY_ISA_VERSION
	.align		4
        /*0024*/ 	.byte	0x03, 0x5f
        /*0026*/ 	.short	0x0101


	//----- nvinfo : EIATTR_COOP_GROUP_MASK_REGIDS
	.align		4
        /*0028*/ 	.byte	0x04, 0x29
        /*002a*/ 	.short	(.L_396 - .L_395)


	//   ....[0]....
.L_395:
        /*002c*/ 	.word	0xffffffff


	//   ....[1]....
        /*0030*/ 	.word	0xffffffff


	//   ....[2]....
        /*0034*/ 	.word	0xffffffff


	//   ....[3]....
        /*0038*/ 	.word	0xffffffff


	//   ....[4]....
        /*003c*/ 	.word	0xffffffff


	//   ....[5]....
        /*0040*/ 	.word	0xffffffff


	//   ....[6]....
        /*0044*/ 	.word	0xffffffff


	//   ....[7]....
        /*0048*/ 	.word	0xffffffff


	//   ....[8]....
        /*004c*/ 	.word	0xffffffff


	//   ....[9]....
        /*0050*/ 	.word	0xffffffff


	//   ....[10]....
        /*0054*/ 	.word	0x05000015


	//   ....[11]....
        /*0058*/ 	.word	0x05000015


	//   ....[12]....
        /*005c*/ 	.word	0x05000015


	//   ....[13]....
        /*0060*/ 	.word	0x05000015


	//   ....[14]....
        /*0064*/ 	.word	0x05000015


	//   ....[15]....
        /*0068*/ 	.word	0x05000015


	//   ....[16]....
        /*006c*/ 	.word	0x05000015


	//   ....[17]....
        /*0070*/ 	.word	0x05000015


	//   ....[18]....
        /*0074*/ 	.word	0x05000015


	//   ....[19]....
        /*0078*/ 	.word	0x05000015


	//----- nvinfo : EIATTR_COOP_GROUP_INSTR_OFFSETS
	.align		4
.L_396:
        /*007c*/ 	.byte	0x04, 0x28
        /*007e*/ 	.short	(.L_398 - .L_397)


	//   ....[0]....
.L_397:
        /*0080*/ 	.word	0x00000250


	//   ....[1]....
        /*0084*/ 	.word	0x00000260


	//   ....[2]....
        /*0088*/ 	.word	0x000002a0


	//   ....[3]....
        /*008c*/ 	.word	0x000002c0


	//   ....[4]....
        /*0090*/ 	.word	0x00000310


	//   ....[5]....
        /*0094*/ 	.word	0x00000320


	//   ....[6]....
        /*0098*/ 	.word	0x00000360


	//   ....[7]....
        /*009c*/ 	.word	0x00000380


	//   ....[8]....
        /*00a0*/ 	.word	0x000003d0


	//   ....[9]....
        /*00a4*/ 	.word	0x000003e0


	//   ....[10]....
        /*00a8*/ 	.word	0x00000660


	//   ....[11]....
        /*00ac*/ 	.word	0x000006b0


	//   ....[12]....
        /*00b0*/ 	.word	0x00000740


	//   ....[13]....
        /*00b4*/ 	.word	0x00000790


	//   ....[14]....
        /*00b8*/ 	.word	0x00000820


	//   ....[15]....
        /*00bc*/ 	.word	0x00000870


	//   ....[16]....
        /*00c0*/ 	.word	0x00000900


	//   ....[17]....
        /*00c4*/ 	.word	0x00000950


	//   ....[18]....
        /*00c8*/ 	.word	0x000009e0


	//   ....[19]....
        /*00cc*/ 	.word	0x00000a30


	//----- nvinfo : EIATTR_VRC_CTA_INIT_COUNT
	.align		4
.L_398:
        /*00d0*/ 	.byte	0x02, 0x4a
	.zero		1
	.zero		1


	//----- nvinfo : EIATTR_EXIT_INSTR_OFFSETS
	.align		4
        /*00d4*/ 	.byte	0x04, 0x1c
        /*00d6*/ 	.short	(.L_400 - .L_399)


	//   ....[0]....
.L_399:
        /*00d8*/ 	.word	0x000005d0


	//   ....[1]....
        /*00dc*/ 	.word	0x00000600


	//----- nvinfo : EIATTR_CRS_STACK_SIZE
	.align		4
.L_400:
        /*00e0*/ 	.byte	0x04, 0x1e
        /*00e2*/ 	.short	(.L_402 - .L_401)
.L_401:
        /*00e4*/ 	.word	0x00000000


	//----- nvinfo : EIATTR_CBANK_PARAM_SIZE
	.align		4
.L_402:
        /*00e8*/ 	.byte	0x03, 0x19
        /*00ea*/ 	.short	0x0008


	//----- nvinfo : EIATTR_PARAM_CBANK
	.align		4
        /*00ec*/ 	.byte	0x04, 0x0a
        /*00ee*/ 	.short	(.L_404 - .L_403)
	.align		4
.L_403:
        /*00f0*/ 	.word	index@(.nv.constant0._ZN3cub18CUB_300001_SM_10006detail10radix_sort33DeviceRadixSortExclusiveSumKernelINS1_5radix10policy_hubIifyE10Policy1000EyEEvPT0_)
        /*00f4*/ 	.short	0x0380
        /*00f6*/ 	.short	0x0008


	//----- nvinfo : EIATTR_SW_WAR
	.align		4
.L_404:
        /*00f8*/ 	.byte	0x04, 0x36
        /*00fa*/ 	.short	(.L_406 - .L_405)
.L_405:
        /*00fc*/ 	.word	0x00000008
.L_406:


//--------------------- .nv.info._ZN3cub18CUB_300001_SM_10006detail10radix_sort30DeviceRadixSortHistogramKernelINS1_5radix10policy_hubIifyE10Policy1000ELNS0_9SortOrderE0EiyNS1_21identity_decomposer_tEEEvPT2_PKT1_SA_iiT3_ --------------------------
	.section	.nv.info._ZN3cub18CUB_300001_SM_10006detail10radix_sort30DeviceRadixSortHistogramKernelINS1_5radix10policy_hubIifyE10Policy1000ELNS0_9SortOrderE0EiyNS1_21identity_decomposer_tEEEvPT2_PKT1_SA_iiT3_,"",@"SHT_CUDA_INFO"
	.sectionflags	@""
	.align	4


	//----- nvinfo : EIATTR_CUDA_API_VERSION
	.align		4
        /*0000*/ 	.byte	0x04, 0x37
        /*0002*/ 	.short	(.L_408 - .L_407)
.L_407:
        /*0004*/ 	.word	0x00000082


	//----- nvinfo : EIATTR_KPARAM_INFO
	.align		4
.L_408:
        /*0008*/ 	.byte	0x04, 0x17
        /*000a*/ 	.short	(.L_410 - .L_409)
.L_409:
        /*000c*/ 	.word	0x00000000
        /*0010*/ 	.short	0x0005
        /*0012*/ 	.short	0x0020
        /*0014*/ 	.byte	0x00, 0xf0, 0x05, 0x00


	//----- nvinfo : EIATTR_KPARAM_INFO
	.align		4
.L_410:
        /*0018*/ 	.byte	0x04, 0x17
        /*001a*/ 	.short	(.L_412 - .L_411)
.L_411:
        /*001c*/ 	.word	0x00000000
        /*0020*/ 	.short	0x0004
        /*0022*/ 	.short	0x001c
        /*0024*/ 	.byte	0x00, 0xf0, 0x11, 0x00


	//----- nvinfo : EIATTR_KPARAM_INFO
	.align		4
.L_412:
        /*0028*/ 	.byte	0x04, 0x17
        /*002a*/ 	.short	(.L_414 - .L_413)
.L_413:
        /*002c*/ 	.word	0x00000000
        /*0030*/ 	.short	0x0003
        /*0032*/ 	.short	0x0018
        /*0034*/ 	.byte	0x00, 0xf0, 0x11, 0x00


	//----- nvinfo : EIATTR_KPARAM_INFO
	.align		4
.L_414:
        /*0038*/ 	.byte	0x04, 0x17
        /*003a*/ 	.short	(.L_416 - .L_415)
.L_415:
        /*003c*/ 	.word	0x00000000
        /*0040*/ 	.short	0x0002
        /*0042*/ 	.short	0x0010
        /*0044*/ 	.byte	0x00, 0xf0, 0x21, 0x00


	//----- nvinfo : EIATTR_KPARAM_INFO
	.align		4
.L_416:
        /*0048*/ 	.byte	0x04, 0x17
        /*004a*/ 	.short	(.L_418 - .L_417)
.L_417:
        /*004c*/ 	.word	0x00000000
        /*0050*/ 	.short	0x0001
        /*0052*/ 	.short	0x0008
        /*0054*/ 	.byte	0x00, 0xf5, 0x21, 0x00


	//----- nvinfo : EIATTR_KPARAM_INFO
	.align		4
.L_418:
        /*0058*/ 	.byte	0x04, 0x17
        /*005a*/ 	.short	(.L_420 - .L_419)
.L_419:
        /*005c*/ 	.word	0x00000000
        /*0060*/ 	.short	0x0000
        /*0062*/ 	.short	0x0000
        /*0064*/ 	.byte	0x00, 0xf5, 0x21, 0x00


	//----- nvinfo : EIATTR_SPARSE_MMA_MASK
	.align		4
.L_420:
        /*0068*/ 	.byte	0x03, 0x50
        /*006a*/ 	.short	0x0000


	//----- nvinfo : EIATTR_MAXREG_COUNT
	.align		4
        /*006c*/ 	.byte	0x03, 0x1b
        /*006e*/ 	.short	0x00ff


	//----- nvinfo : EIATTR_NUM_BARRIERS
	.align		4
        /*0070*/ 	.byte	0x02, 0x4c
        /*0072*/ 	.byte	0x01
	.zero		1


	//----- nvinfo : EIATTR_MERCURY_ISA_VERSION
	.align		4
        /*0074*/ 	.byte	0x03, 0x5f
        /*0076*/ 	.short	0x0101


	//----- nvinfo : EIATTR_VRC_CTA_INIT_COUNT
	.align		4
        /*0078*/ 	.byte	0x02, 0x4a
	.zero		1
	.zero		1


	//----- nvinfo : EIATTR_EXIT_INSTR_OFFSETS
	.align		4
        /*007c*/ 	.byte	0x04, 0x1c
        /*007e*/ 	.short	(.L_422 - .L_421)


	//   ....[0]....
.L_421:
        /*0080*/ 	.word	0x00000040


	//   ....[1]....
        /*0084*/ 	.word	0x00002ee0


	//----- nvinfo : EIATTR_MAX_THREADS
	.align		4
.L_422:
        /*0088*/ 	.byte	0x04, 0x05
        /*008a*/ 	.short	(.L_424 - .L_423)
.L_423:
        /*008c*/ 	.word	0x00000080
        /*0090*/ 	.word	0x00000001
        /*0094*/ 	.word	0x00000001


	//----- nvinfo : EIATTR_CRS_STACK_SIZE
	.align		4
.L_424:
        /*0098*/ 	.byte	0x04, 0x1e
        /*009a*/ 	.short	(.L_426 - .L_425)
.L_425:
        /*009c*/ 	.word	0x00000000


	//----- nvinfo : EIATTR_CBANK_PARAM_SIZE
	.align		4
.L_426:
        /*00a0*/ 	.byte	0x03, 0x19
        /*00a2*/ 	.short	0x0021


	//----- nvinfo : EIATTR_PARAM_CBANK
	.align		4
        /*00a4*/ 	.byte	0x04, 0x0a
        /*00a6*/ 	.short	(.L_428 - .L_427)
	.align		4
.L_427:
        /*00a8*/ 	.word	index@(.nv.constant0._ZN3cub18CUB_300001_SM_10006detail10radix_sort30DeviceRadixSortHistogramKernelINS1_5radix10policy_hubIifyE10Policy1000ELNS0_9SortOrderE0EiyNS1_21identity_decomposer_tEEEvPT2_PKT1_SA_iiT3_)
        /*00ac*/ 	.short	0x0380
        /*00ae*/ 	.short	0x0021


	//----- nvinfo : EIATTR_SW_WAR
	.align		4
.L_428:
        /*00b0*/ 	.byte	0x04, 0x36
        /*00b2*/ 	.short	(.L_430 - .L_429)
.L_429:
        /*00b4*/ 	.word	0x00000008
.L_430:


//--------------------- .nv.info._ZN3cub18CUB_300001_SM_10006detail10radix_sort31DeviceRadixSortSingleTileKernelINS1_5radix10policy_hubIifyE10Policy1000ELNS0_9SortOrderE0EifyNS1_21identity_decomposer_tEEEvPKT1_PSA_PKT2_PSE_T3_iiT4_ --------------------------
	.section	.nv.info._ZN3cub18CUB_300001_SM_10006detail10radix_sort31DeviceRadixSortSingleTileKernelINS1_5radix10policy_hubIifyE10Policy1000ELNS0_9SortOrderE0EifyNS1_21identity_decomposer_tEEEvPKT1_PSA_PKT2_PSE_T3_iiT4_,"",@"SHT_CUDA_INFO"
	.sectionflags	@""
	.align	4


	//----- nvinfo : EIATTR_CUDA_API_VERSION
	.align		4
        /*0000*/ 	.byte	0x04, 0x37
        /*0002*/ 	.short	(.L_432 - .L_431)
.L_431:
        /*0004*/ 	.word	0x00000082


	//----- nvinfo : EIATTR_KPARAM_INFO
	.align		4
.L_432:
        /*0008*/ 	.byte	0x04, 0x17
        /*000a*/ 	.short	(.L_434 - .L_433)
.L_433:
        /*000c*/ 	.word	0x00000000
        /*0010*/ 	.short	0x0007
        /*0012*/ 	.short	0x0030
        /*0014*/ 	.byte	0x00, 0xf0, 0x05, 0x00


	//----- nvinfo : EIATTR_KPARAM_INFO
	.align		4
.L_434:
        /*0018*/ 	.byte	0x04, 0x17
        /*001a*/ 	.short	(.L_436 - .L_435)
.L_435:
        /*001c*/ 	.word	0x00000000
        /*0020*/ 	.short	0x0006
        /*0022*/ 	.short	0x002c
        /*0024*/ 	.byte	0x00, 0xf0, 0x11, 0x00


	//----- nvinfo : EIATTR_KPARAM_INFO
	.align		4
.L_436:
        /*0028*/ 	.byte	0x04, 0x17
        /*002a*/ 	.short	(.L_438 - .L_437)
.L_437:
        /*002c*/ 	.word	0x00000000
        /*0030*/ 	.short	0x0005
        /*0032*/ 	.short	0x0028
        /*0034*/ 	.byte	0x00, 0xf0, 0x11, 0x00


	//----- nvinfo : EIATTR_KPARAM_INFO
	.align		4
.L_438:
        /*0038*/ 	.byte	0x04, 0x17
        /*003a*/ 	.short	(.L_440 - .L_439)
.L_439:
        /*003c*/ 	.word	0x00000000
        /*0040*/ 	.short	0x0004
        /*0042*/ 	.short	0x0020
        /*0044*/ 	.byte	0x00, 0xf0, 0x21, 0x00


	//----- nvinfo : EIATTR_KPARAM_INFO
	.align		4
.L_440:
        /*0048*/ 	.byte	0x04, 0x17
        /*004a*/ 	.short	(.L_442 - .L_441)
.L_441:
        /*004c*/ 	.word	0x00000000
        /*0050*/ 	.short	0x0003
        /*0052*/ 	.short	0x0018
        /*0054*/ 	.byte	0x00, 0xf5, 0x21, 0x00


	//----- nvinfo : EIATTR_KPARAM_INFO
	.align		4
.L_442:
        /*0058*/ 	.byte	0x04, 0x17
        /*005a*/ 	.short	(.L_444 - .L_443)
.L_443:
        /*005c*/ 	.word	0x00000000
        /*0060*/ 	.short	0x0002
        /*0062*/ 	.short	0x0010
        /*0064*/ 	.byte	0x00, 0xf5, 0x21, 0x00


	//----- nvinfo : EIATTR_KPARAM_INFO
	.align		4
.L_444:
        /*0068*/ 	.byte	0x04, 0x17
        /*006a*/ 	.short	(.L_446 - .L_445)
.L_445:
        /*006c*/ 	.word	0x00000000
        /*0070*/ 	.short	0x0001
        /*0072*/ 	.short	0x0008
        /*0074*/ 	.byte	0x00, 0xf5, 0x21, 0x00


	//----- nvinfo : EIATTR_KPARAM_INFO
	.align		4
.L_446:
        /*0078*/ 	.byte	0x04, 0x17
        /*007a*/ 	.short	(.L_448 - .L_447)
.L_447:
        /*007c*/ 	.word	0x00000000
        /*0080*/ 	.short	0x0000
        /*0082*/ 	.short	0x0000
        /*0084*/ 	.byte	0x00, 0xf5, 0x21, 0x00


	//----- nvinfo : EIATTR_SPARSE_MMA_MASK
	.align		4
.L_448:
        /*0088*/ 	.byte	0x03, 0x50
        /*008a*/ 	.short	0x0000


	//----- nvinfo : EIATTR_MAXREG_COUNT
	.align		4
        /*008c*/ 	.byte	0x03, 0x1b
        /*008e*/ 	.short	0x00ff


	//----- nvinfo : EIATTR_NUM_BARRIERS
	.align		4
        /*0090*/ 	.byte	0x02, 0x4c
        /*0092*/ 	.byte	0x01
	.zero		1


	//----- nvinfo : EIATTR_MERCURY_ISA_VERSION
	.align		4
        /*0094*/ 	.byte	0x03, 0x5f
        /*0096*/ 	.short	0x0101


	//----- nvinfo : EIATTR_COOP_GROUP_MASK_REGIDS
	.align		4
        /*0098*/ 	.byte	0x04, 0x29
        /*009a*/ 	.short	(.L_450 - .L_449)


	//   ....[0]....
.L_449:
        /*009c*/ 	.word	0xffffffff


	//   ....[1]....
        /*00a0*/ 	.word	0xffffffff


	//   ....[2]....
        /*00a4*/ 	.word	0xffffffff


	//   ....[3]....
        /*00a8*/ 	.word	0xffffffff


	//   ....[4]....
        /*00ac*/ 	.word	0xffffffff


	//----- nvinfo : EIATTR_COOP_GROUP_INSTR_OFFSETS
	.align		4
.L_450:
        /*00b0*/ 	.byte	0x04, 0x28
        /*00b2*/ 	.short	(.L_452 - .L_451)


	//   ....[0]....
.L_451:
        /*00b4*/ 	.word	0x00001e20


	//   ....[1]....
        /*00b8*/ 	.word	0x00001e40


	//   ....[2]....
        /*00bc*/ 	.word	0x00001e60


	//   ....[3]....
        /*00c0*/ 	.word	0x00001e80


	//   ....[4]....
        /*00c4*/ 	.word	0x00001ea0


	//----- nvinfo : EIATTR_VRC_CTA_INIT_COUNT
	.align		4
.L_452:
        /*00c8*/ 	.byte	0x02, 0x4a
	.zero		1
	.zero		1


	//----- nvinfo : EIATTR_EXIT_INSTR_OFFSETS
	.align		4
        /*00cc*/ 	.byte	0x04, 0x1c
        /*00ce*/ 	.short	(.L_454 - .L_453)


	//   ....[0]....
.L_453:
        /*00d0*/ 	.word	0x00003bf0


	//   ....[1]....
        /*00d4*/ 	.word	0x00003c40


	//----- nvinfo : EIATTR_MAX_THREADS
	.align		4
.L_454:
        /*00d8*/ 	.byte	0x04, 0x05
        /*00da*/ 	.short	(.L_456 - .L_455)
.L_455:
        /*00dc*/ 	.word	0x00000100
        /*00e0*/ 	.word	0x00000001
        /*00e4*/ 	.word	0x00000001


	//----- nvinfo : EIATTR_CBANK_PARAM_SIZE
	.align		4
.L_456:
        /*00e8*/ 	.byte	0x03, 0x19
        /*00ea*/ 	.short	0x0031


	//----- nvinfo : EIATTR_PARAM_CBANK
	.align		4
        /*00ec*/ 	.byte	0x04, 0x0a
        /*00ee*/ 	.short	(.L_458 - .L_457)
	.align		4
.L_457:
        /*00f0*/ 	.word	index@(.nv.constant0._ZN3cub18CUB_300001_SM_10006detail10radix_sort31DeviceRadixSortSingleTileKernelINS1_5radix10policy_hubIifyE10Policy1000ELNS0_9SortOrderE0EifyNS1_21identity_decomposer_tEEEvPKT1_PSA_PKT2_PSE_T3_iiT4_)
        /*00f4*/ 	.short	0x0380
        /*00f6*/ 	.short	0x0031


	//----- nvinfo : EIATTR_SW_WAR
	.align		4
.L_458:
        /*00f8*/ 	.byte	0x04, 0x36
        /*00fa*/ 	.short	(.L_460 - .L_459)
.L_459:
        /*00fc*/ 	.word	0x00000008
.L_460:


//--------------------- .nv.info._ZN3cub18CUB_300001_SM_10006detail9transform16transform_kernelINS2_10policy_hubILb1EN4cuda3std3__45tupleIJN6thrust24THRUST_300001_SM_1000_NS6detail15normal_iteratorINSA_10device_ptrIfEEEENSC_INSD_IiEEEEEEEE10policy1000El12compute_meanSF_JPfPiEEEvT0_iT1_T2_DpNS2_10kernel_argIT3_EE --------------------------
	.section	.nv.info._ZN3cub18CUB_300001_SM_10006detail9transform16transform_kernelINS2_10policy_hubILb1EN4cuda3std3__45tupleIJN6thrust24THRUST_300001_SM_1000_NS6detail15normal_iteratorINSA_10device_ptrIfEEEENSC_INSD_IiEEEEEEEE10policy1000El12compute_meanSF_JPfPiEEEvT0_iT1_T2_DpNS2_10kernel_argIT3_EE,"",@"SHT_CUDA_INFO"
	.sectionflags	@""
	.align	4


	//----- nvinfo : EIATTR_CUDA_API_VERSION
	.align		4
        /*0000*/ 	.byte	0x04, 0x37
        /*0002*/ 	.short	(.L_462 - .L_461)
.L_461:
        /*0004*/ 	.word	0x00000082


	//----- nvinfo : EIATTR_KPARAM_INFO
	.align		4
.L_462:
        /*0008*/ 	.byte	0x04, 0x17
        /*000a*/ 	.short	(.L_464 - .L_463)
.L_463:
        /*000c*/ 	.word	0x00000000
        /*0010*/ 	.short	0x0005
        /*0012*/ 	.short	0x0028
        /*0014*/ 	.byte	0x00, 0xf0, 0x41, 0x00


	//----- nvinfo : EIATTR_KPARAM_INFO
	.align		4
.L_464:
        /*0018*/ 	.byte	0x04, 0x17
        /*001a*/ 	.short	(.L_466 - .L_465)
.L_465:
        /*001c*/ 	.word	0x00000000
        /*0020*/ 	.short	0x0004
        /*0022*/ 	.short	0x0018
        /*0024*/ 	.byte	0x00, 0xf0, 0x41, 0x00


	//----- nvinfo : EIATTR_KPARAM_INFO
	.align		4
.L_466:
        /*0028*/ 	.byte	0x04, 0x17
        /*002a*/ 	.short	(.L_468 - .L_467)
.L_467:
        /*002c*/ 	.word	0x00000000
        /*0030*/ 	.short	0x0003
        /*0032*/ 	.short	0x0010
        /*0034*/ 	.byte	0x00, 0xf0, 0x21, 0x00


	//----- nvinfo : EIATTR_KPARAM_INFO
	.align		4
.L_468:
        /*0038*/ 	.byte	0x04, 0x17
        /*003a*/ 	.short	(.L_470 - .L_469)
.L_469:
        /*003c*/ 	.word	0x00000000
        /*0040*/ 	.short	0x0002
        /*0042*/ 	.short	0x000c
        /*0044*/ 	.byte	0x00, 0xf0, 0x05, 0x00


	//----- nvinfo : EIATTR_KPARAM_INFO
	.align		4
.L_470:
        /*0048*/ 	.byte	0x04, 0x17
        /*004a*/ 	.short	(.L_472 - .L_471)
.L_471:
        /*004c*/ 	.word	0x00000000
        /*0050*/ 	.short	0x0001
        /*0052*/ 	.short	0x0008
        /*0054*/ 	.byte	0x00, 0xf0, 0x11, 0x00


	//----- nvinfo : EIATTR_KPARAM_INFO
	.align		4
.L_472:
        /*0058*/ 	.byte	0x04, 0x17
        /*005a*/ 	.short	(.L_474 - .L_473)
.L_473:
        /*005c*/ 	.word	0x00000000
        /*0060*/ 	.short	0x0000
        /*0062*/ 	.short	0x0000
        /*0064*/ 	.byte	0x00, 0xf0, 0x21, 0x00


	//----- nvinfo : EIATTR_SPARSE_MMA_MASK
	.align		4
.L_474:
        /*0068*/ 	.byte	0x03, 0x50
        /*006a*/ 	.short	0x0000


	//----- nvinfo : EIATTR_MAXREG_COUNT
	.align		4
        /*006c*/ 	.byte	0x03, 0x1b
        /*006e*/ 	.short	0x00ff


	//----- nvinfo : EIATTR_MERCURY_ISA_VERSION
	.align		4
        /*0070*/ 	.byte	0x03, 0x5f
        /*0072*/ 	.short	0x0101


	//----- nvinfo : EIATTR_VRC_CTA_INIT_COUNT
	.align		4
        /*0074*/ 	.byte	0x02, 0x4a
	.zero		1
	.zero		1


	//----- nvinfo : EIATTR_EXIT_INSTR_OFFSETS
	.align		4
        /*0078*/ 	.byte	0x04, 0x1c
        /*007a*/ 	.short	(.L_476 - .L_475)


	//   ....[0]....
.L_475:
        /*007c*/ 	.word	0x00000430


	//   ....[1]....
        /*0080*/ 	.word	0x00000d70


	//   ....[2]....
        /*0084*/ 	.word	0x00001020


	//   ....[3]....
        /*0088*/ 	.word	0x00001050


	//   ....[4]....
        /*008c*/ 	.word	0x00001ea0


	//   ....[5]....
        /*0090*/ 	.word	0x00002540


	//   ....[6]....
        /*0094*/ 	.word	0x00002900


	//   ....[7]....
        /*0098*/ 	.word	0x00002af0


	//----- nvinfo : EIATTR_MAX_THREADS
	.align		4
.L_476:
        /*009c*/ 	.byte	0x04, 0x05
        /*009e*/ 	.short	(.L_478 - .L_477)
.L_477:
        /*00a0*/ 	.word	0x00000080
        /*00a4*/ 	.word	0x00000001
        /*00a8*/ 	.word	0x00000001


	//----- nvinfo : EIATTR_CRS_STACK_SIZE
	.align		4
.L_478:
        /*00ac*/ 	.byte	0x04, 0x1e
        /*00ae*/ 	.short	(.L_480 - .L_479)
.L_479:
        /*00b0*/ 	.word	0x00000000


	//----- nvinfo : EIATTR_CBANK_PARAM_SIZE
	.align		4
.L_480:
        /*00b4*/ 	.byte	0x03, 0x19
        /*00b6*/ 	.short	0x0038


	//----- nvinfo : EIATTR_PARAM_CBANK
	.align		4
        /*00b8*/ 	.byte	0x04, 0x0a
        /*00ba*/ 	.short	(.L_482 - .L_481)
	.align		4
.L_481:
        /*00bc*/ 	.word	index@(.nv.constant0._ZN3cub18CUB_300001_SM_10006detail9transform16transform_kernelINS2_10policy_hubILb1EN4cuda3std3__45tupleIJN6thrust24THRUST_300001_SM_1000_NS6detail15normal_iteratorINSA_10device_ptrIfEEEENSC_INSD_IiEEEEEEEE10policy1000El12compute_meanSF_JPfPiEEEvT0_iT1_T2_DpNS2_10kernel_argIT3_EE)
        /*00c0*/ 	.short	0x0380
        /*00c2*/ 	.short	0x0038


	//----- nvinfo : EIATTR_SW_WAR
	.align		4
.L_482:
        /*00c4*/ 	.byte	0x04, 0x36
        /*00c6*/ 	.short	(.L_484 - .L_483)
.L_483:
        /*00c8*/ 	.word	0x00000008
.L_484:


//--------------------- .nv.info._ZN3cub18CUB_300001_SM_10006detail9transform16transform_kernelINS2_10policy_hubILb1EN4cuda3std3__45tupleIJN6thrust24THRUST_300001_SM_1000_NS6detail15normal_iteratorINSA_10device_ptrIfEEEENSC_INSD_IiEEEEEEEE10policy1000Ei12compute_meanSF_JPfPiEEEvT0_iT1_T2_DpNS2_10kernel_argIT3_EE --------------------------
	.section	.nv.info._ZN3cub18CUB_300001_SM_10006detail9transform16transform_kernelINS2_10policy_hubILb1EN4cuda3std3__45tupleIJN6thrust24THRUST_300001_SM_1000_NS6detail15normal_iteratorINSA_10device_ptrIfEEEENSC_INSD_IiEEEEEEEE10policy1000Ei12compute_meanSF_JPfPiEEEvT0_iT1_T2_DpNS2_10kernel_argIT3_EE,"",@"SHT_CUDA_INFO"
	.sectionflags	@""
	.align	4


	//----- nvinfo : EIATTR_CUDA_API_VERSION
	.align		4
        /*0000*/ 	.byte	0x04, 0x37
        /*0002*/ 	.short	(.L_486 - .L_485)
.L_485:
        /*0004*/ 	.word	0x00000082


	//----- nvinfo : EIATTR_KPARAM_INFO
	.align		4
.L_486:
        /*0008*/ 	.byte	0x04, 0x17
        /*000a*/ 	.short	(.L_488 - .L_487)
.L_487:
        /*000c*/ 	.word	0x00000000
        /*0010*/ 	.short	0x0005
        /*0012*/ 	.short	0x0028
        /*0014*/ 	.byte	0x00, 0xf0, 0x41, 0x00


	//----- nvinfo : EIATTR_KPARAM_INFO
	.align		4
.L_488:
        /*0018*/ 	.byte	0x04, 0x17
        /*001a*/ 	.short	(.L_490 - .L_489)
.L_489:
        /*001c*/ 	.word	0x00000000
        /*0020*/ 	.short	0x0004
        /*0022*/ 	.short	0x0018
        /*0024*/ 	.byte	0x00, 0xf0, 0x41, 0x00


	//----- nvinfo : EIATTR_KPARAM_INFO
	.align		4
.L_490:
        /*0028*/ 	.byte	0x04, 0x17
        /*002a*/ 	.short	(.L_492 - .L_491)
.L_491:
        /*002c*/ 	.word	0x00000000
        /*0030*/ 	.short	0x0003
        /*0032*/ 	.short	0x0010
        /*0034*/ 	.byte	0x00, 0xf0, 0x21, 0x00


	//----- nvinfo : EIATTR_KPARAM_INFO
	.align		4
.L_492:
        /*0038*/ 	.byte	0x04, 0x17
        /*003a*/ 	.short	(.L_494 - .L_493)
.L_493:
        /*003c*/ 	.word	0x00000000
        /*0040*/ 	.short	0x0002
        /*0042*/ 	.short	0x0008
        /*0044*/ 	.byte	0x00, 0xf0, 0x05, 0x00


	//----- nvinfo : EIATTR_KPARAM_INFO
	.align		4
.L_494:
        /*0048*/ 	.byte	0x04, 0x17
        /*004a*/ 	.short	(.L_496 - .L_495)
.L_495:
        /*004c*/ 	.word	0x00000000
        /*0050*/ 	.short	0x0001
        /*0052*/ 	.short	0x0004
        /*0054*/ 	.byte	0x00, 0xf0, 0x11, 0x00


	//----- nvinfo : EIATTR_KPARAM_INFO
	.align		4
.L_496:
        /*0058*/ 	.byte	0x04, 0x17
        /*005a*/ 	.short	(.L_498 - .L_497)
.L_497:
        /*005c*/ 	.word	0x00000000
        /*0060*/ 	.short	0x0000
        /*0062*/ 	.short	0x0000
        /*0064*/ 	.byte	0x00, 0xf0, 0x11, 0x00


	//----- nvinfo : EIATTR_SPARSE_MMA_MASK
	.align		4
.L_498:
        /*0068*/ 	.byte	0x03, 0x50
        /*006a*/ 	.short	0x0000


	//----- nvinfo : EIATTR_MAXREG_COUNT
	.align		4
        /*006c*/ 	.byte	0x03, 0x1b
        /*006e*/ 	.short	0x00ff


	//----- nvinfo : EIATTR_MERCURY_ISA_VERSION
	.align		4
        /*0070*/ 	.byte	0x03, 0x5f
        /*0072*/ 	.short	0x0101


	//----- nvinfo : EIATTR_VRC_CTA_INIT_COUNT
	.align		4
        /*0074*/ 	.byte	0x02, 0x4a
	.zero		1
	.zero		1


	//----- nvinfo : EIATTR_EXIT_INSTR_OFFSETS
	.align		4
        /*0078*/ 	.byte	0x04, 0x1c
        /*007a*/ 	.short	(.L_500 - .L_499)


	//   ....[0]....
.L_499:
        /*007c*/ 	.word	0x00000380


	//   ....[1]....
        /*0080*/ 	.word	0x000011e0


	//   ....[2]....
        /*0084*/ 	.word	0x00001870


	//   ....[3]....
        /*0088*/ 	.word	0x00001c20


	//   ....[4]....
        /*008c*/ 	.word	0x00001e00


	//   ....[5]....
        /*0090*/ 	.word	0x00001e30


	//   ....[6]....
        /*0094*/ 	.word	0x00002730


	//   ....[7]....
        /*0098*/ 	.word	0x000029e0


	//----- nvinfo : EIATTR_MAX_THREADS
	.align		4
.L_500:
        /*009c*/ 	.byte	0x04, 0x05
        /*009e*/ 	.short	(.L_502 - .L_501)
.L_501:
        /*00a0*/ 	.word	0x00000080
        /*00a4*/ 	.word	0x00000001
        /*00a8*/ 	.word	0x00000001


	//----- nvinfo : EIATTR_CRS_STACK_SIZE
	.align		4
.L_502:
        /*00ac*/ 	.byte	0x04, 0x1e
        /*00ae*/ 	.short	(.L_504 - .L_503)
.L_503:
        /*00b0*/ 	.word	0x00000000


	//----- nvinfo : EIATTR_CBANK_PARAM_SIZE
	.align		4
.L_504:
        /*00b4*/ 	.byte	0x03, 0x19
        /*00b6*/ 	.short	0x0038


	//----- nvinfo : EIATTR_PARAM_CBANK
	.align		4
        /*00b8*/ 	.byte	0x04, 0x0a
        /*00ba*/ 	.short	(.L_506 - .L_505)
	.align		4
.L_505:
        /*00bc*/ 	.word	index@(.nv.constant0._ZN3cub18CUB_300001_SM_10006detail9transform16transform_kernelINS2_10policy_hubILb1EN4cuda3std3__45tupleIJN6thrust24THRUST_300001_SM_1000_NS6detail15normal_iteratorINSA_10device_ptrIfEEEENSC_INSD_IiEEEEEEEE10policy1000Ei12compute_meanSF_JPfPiEEEvT0_iT1_T2_DpNS2_10kernel_argIT3_EE)
        /*00c0*/ 	.short	0x0380
        /*00c2*/ 	.short	0x0038


	//----- nvinfo : EIATTR_SW_WAR
	.align		4
.L_506:
        /*00c4*/ 	.byte	0x04, 0x36
        /*00c6*/ 	.short	(.L_508 - .L_507)
.L_507:
        /*00c8*/ 	.word	0x00000008
.L_508:


//--------------------- .nv.info._ZN3cub18CUB_300001_SM_10006detail8for_each13static_kernelINS2_12policy_hub_t12policy_500_tEmN6thrust24THRUST_300001_SM_1000_NS8cuda_cub20__uninitialized_fill7functorINS7_10device_ptrIfEEfEEEEvT0_T1_ --------------------------
	.section	.nv.info._ZN3cub18CUB_300001_SM_10006detail8for_each13static_kernelINS2_12policy_hub_t12policy_500_tEmN6thrust24THRUST_300001_SM_1000_NS8cuda_cub20__uninitialized_fill7functorINS7_10device_ptrIfEEfEEEEvT0_T1_,"",@"SHT_CUDA_INFO"
	.sectionflags	@""
	.align	4


	//----- nvinfo : EIATTR_CUDA_API_VERSION
	.align		4
        /*0000*/ 	.byte	0x04, 0x37
        /*0002*/ 	.short	(.L_510 - .L_509)
.L_509:
        /*0004*/ 	.word	0x00000082


	//----- nvinfo : EIATTR_KPARAM_INFO
	.align		4
.L_510:
        /*0008*/ 	.byte	0x04, 0x17
        /*000a*/ 	.short	(.L_512 - .L_511)
.L_511:
        /*000c*/ 	.word	0x00000000
        /*0010*/ 	.short	0x0001
        /*0012*/ 	.short	0x0008
        /*0014*/ 	.byte	0x00, 0xf0, 0x41, 0x00


	//----- nvinfo : EIATTR_KPARAM_INFO
	.align		4
.L_512:
        /*0018*/ 	.byte	0x04, 0x17
        /*001a*/ 	.short	(.L_514 - .L_513)
.L_513:
        /*001c*/ 	.word	0x00000000
        /*0020*/ 	.short	0x0000
        /*0022*/ 	.short	0x0000
        /*0024*/ 	.byte	0x00, 0xf0, 0x21, 0x00


	//----- nvinfo : EIATTR_SPARSE_MMA_MASK
	.align		4
.L_514:
        /*0028*/ 	.byte	0x03, 0x50
        /*002a*/ 	.short	0x0000


	//----- nvinfo : EIATTR_MAXREG_COUNT
	.align		4
        /*002c*/ 	.byte	0x03, 0x1b
        /*002e*/ 	.short	0x00ff


	//----- nvinfo : EIATTR_MERCURY_ISA_VERSION
	.align		4
        /*0030*/ 	.byte	0x03, 0x5f
        /*0032*/ 	.short	0x0101


	//----- nvinfo : EIATTR_VRC_CTA_INIT_COUNT
	.align		4
        /*0034*/ 	.byte	0x02, 0x4a
	.zero		1
	.zero		1


	//----- nvinfo : EIATTR_EXIT_INSTR_OFFSETS
	.align		4
        /*0038*/ 	.byte	0x04, 0x1c
        /*003a*/ 	.short	(.L_516 - .L_515)


	//   ....[0]....
.L_515:
        /*003c*/ 	.word	0x00000130


	//   ....[1]....
        /*0040*/ 	.word	0x00000230


	//   ....[2]....
        /*0044*/ 	.word	0x00000260


	//----- nvinfo : EIATTR_MAX_THREADS
	.align		4
.L_516:
        /*0048*/ 	.byte	0x04, 0x05
        /*004a*/ 	.short	(.L_518 - .L_517)
.L_517:
        /*004c*/ 	.word	0x00000100
        /*0050*/ 	.word	0x00000001
        /*0054*/ 	.word	0x00000001


	//----- nvinfo : EIATTR_CBANK_PARAM_SIZE
	.align		4
.L_518:
        /*0058*/ 	.byte	0x03, 0x19
        /*005a*/ 	.short	0x0018


	//----- nvinfo : EIATTR_PARAM_CBANK
	.align		4
        /*005c*/ 	.byte	0x04, 0x0a
        /*005e*/ 	.short	(.L_520 - .L_519)
	.align		4
.L_519:
        /*0060*/ 	.word	index@(.nv.constant0._ZN3cub18CUB_300001_SM_10006detail8for_each13static_kernelINS2_12policy_hub_t12policy_500_tEmN6thrust24THRUST_300001_SM_1000_NS8cuda_cub20__uninitialized_fill7functorINS7_10device_ptrIfEEfEEEEvT0_T1_)
        /*0064*/ 	.short	0x0380
        /*0066*/ 	.short	0x0018


	//----- nvinfo : EIATTR_SW_WAR
	.align		4
.L_520:
        /*0068*/ 	.byte	0x04, 0x36
        /*006a*/ 	.short	(.L_522 - .L_521)
.L_521:
        /*006c*/ 	.word	0x00000008
.L_522:


//--------------------- .nv.info._ZN3cub18CUB_300001_SM_10006detail8for_each13static_kernelINS2_12policy_hub_t12policy_500_tEmN6thrust24THRUST_300001_SM_1000_NS8cuda_cub20__uninitialized_fill7functorINS7_10device_ptrIiEEiEEEEvT0_T1_ --------------------------
	.section	.nv.info._ZN3cub18CUB_300001_SM_10006detail8for_each13static_kernelINS2_12policy_hub_t12policy_500_tEmN6thrust24THRUST_300001_SM_1000_NS8cuda_cub20__uninitialized_fill7functorINS7_10device_ptrIiEEiEEEEvT0_T1_,"",@"SHT_CUDA_INFO"
	.sectionflags	@""
	.align	4


	//----- nvinfo : EIATTR_CUDA_API_VERSION
	.align		4
        /*0000*/ 	.byte	0x04, 0x37
        /*0002*/ 	.short	(.L_524 - .L_523)
.L_523:
        /*0004*/ 	.word	0x00000082


	//----- nvinfo : EIATTR_KPARAM_INFO
	.align		4
.L_524:
        /*0008*/ 	.byte	0x04, 0x17
        /*000a*/ 	.short	(.L_526 - .L_525)
.L_525:
        /*000c*/ 	.word	0x00000000
        /*0010*/ 	.short	0x0001
        /*0012*/ 	.short	0x0008
        /*0014*/ 	.byte	0x00, 0xf0, 0x41, 0x00


	//----- nvinfo : EIATTR_KPARAM_INFO
	.align		4
.L_526:
        /*0018*/ 	.byte	0x04, 0x17
        /*001a*/ 	.short	(.L_528 - .L_527)
.L_527:
        /*001c*/ 	.word	0x00000000
        /*0020*/ 	.short	0x0000
        /*0022*/ 	.short	0x0000
        /*0024*/ 	.byte	0x00, 0xf0, 0x21, 0x00


	//----- nvinfo : EIATTR_SPARSE_MMA_MASK
	.align		4
.L_528:
        /*0028*/ 	.byte	0x03, 0x50
        /*002a*/ 	.short	0x0000


	//----- nvinfo : EIATTR_MAXREG_COUNT
	.align		4
        /*002c*/ 	.byte	0x03, 0x1b
        /*002e*/ 	.short	0x00ff


	//----- nvinfo : EIATTR_MERCURY_ISA_VERSION
	.align		4
        /*0030*/ 	.byte	0x03, 0x5f
        /*0032*/ 	.short	0x0101


	//----- nvinfo : EIATTR_VRC_CTA_INIT_COUNT
	.align		4
        /*0034*/ 	.byte	0x02, 0x4a
	.zero		1
	.zero		1


	//----- nvinfo : EIATTR_EXIT_INSTR_OFFSETS
	.align		4
        /*0038*/ 	.byte	0x04, 0x1c
        /*003a*/ 	.short	(.L_530 - .L_529)


	//   ....[0]....
.L_529:
        /*003c*/ 	.word	0x00000130


	//   ....[1]....
        /*0040*/ 	.word	0x00000230


	//   ....[2]....
        /*0044*/ 	.word	0x00000260


	//----- nvinfo : EIATTR_MAX_THREADS
	.align		4
.L_530:
        /*0048*/ 	.byte	0x04, 0x05
        /*004a*/ 	.short	(.L_532 - .L_531)
.L_531:
        /*004c*/ 	.word	0x00000100
        /*0050*/ 	.word	0x00000001
        /*0054*/ 	.word	0x00000001


	//----- nvinfo : EIATTR_CBANK_PARAM_SIZE
	.align		4
.L_532:
        /*0058*/ 	.byte	0x03, 0x19
        /*005a*/ 	.short	0x0018


	//----- nvinfo : EIATTR_PARAM_CBANK
	.align		4
        /*005c*/ 	.byte	0x04, 0x0a
        /*005e*/ 	.short	(.L_534 - .L_533)
	.align		4
.L_533:
        /*0060*/ 	.word	index@(.nv.constant0._ZN3cub18CUB_300001_SM_10006detail8for_each13static_kernelINS2_12policy_hub_t12policy_500_tEmN6thrust24THRUST_300001_SM_1000_NS8cuda_cub20__uninitialized_fill7functorINS7_10device_ptrIiEEiEEEEvT0_T1_)
        /*0064*/ 	.short	0x0380
        /*0066*/ 	.short	0x0018


	//----- nvinfo : EIATTR_SW_WAR
	.align		4
.L_534:
        /*0068*/ 	.byte	0x04, 0x36
        /*006a*/ 	.short	(.L_536 - .L_535)
.L_535:
        /*006c*/ 	.word	0x00000008
.L_536:


//--------------------- .nv.info._ZN3cub18CUB_300001_SM_10006detail6reduce28DeviceReduceSingleTileKernelINS2_10policy_hubIiyN4cuda3std3__44plusIiEEE10Policy1000EPiSC_iS9_iiNS7_10__identityEEEvT0_T1_T2_T3_T4_T6_ --------------------------
	.section	.nv.info._ZN3cub18CUB_300001_SM_10006detail6reduce28DeviceReduceSingleTileKernelINS2_10policy_hubIiyN4cuda3std3__44plusIiEEE10Policy1000EPiSC_iS9_iiNS7_10__identityEEEvT0_T1_T2_T3_T4_T6_,"",@"SHT_CUDA_INFO"
	.sectionflags	@""
	.align	4


	//----- nvinfo : EIATTR_CUDA_API_VERSION
	.align		4
        /*0000*/ 	.byte	0x04, 0x37
        /*0002*/ 	.short	(.L_538 - .L_537)
.L_537:
        /*0004*/ 	.word	0x00000082


	//----- nvinfo : EIATTR_KPARAM_INFO
	.align		4
.L_538:
        /*0008*/ 	.byte	0x04, 0x17
        /*000a*/ 	.short	(.L_540 - .L_539)
.L_539:
        /*000c*/ 	.word	0x00000000
        /*0010*/ 	.short	0x0005
        /*0012*/ 	.short	0x001c
        /*0014*/ 	.byte	0x00, 0xf0, 0x05, 0x00


	//----- nvinfo : EIATTR_KPARAM_INFO
	.align		4
.L_540:
        /*0018*/ 	.byte	0x04, 0x17
        /*001a*/ 	.short	(.L_542 - .L_541)
.L_541:
        /*001c*/ 	.word	0x00000000
        /*0020*/ 	.short	0x0004
        /*0022*/ 	.short	0x0018
        /*0024*/ 	.byte	0x00, 0xf0, 0x11, 0x00


	//----- nvinfo : EIATTR_KPARAM_INFO
	.align		4
.L_542:
        /*0028*/ 	.byte	0x04, 0x17
        /*002a*/ 	.short	(.L_544 - .L_543)
.L_543:
        /*002c*/ 	.word	0x00000000
        /*0030*/ 	.short	0x0003
        /*0032*/ 	.short	0x0014
        /*0034*/ 	.byte	0x00, 0xf0, 0x05, 0x00


	//----- nvinfo : EIATTR_KPARAM_INFO
	.align		4
.L_544:
        /*0038*/ 	.byte	0x04, 0x17
        /*003a*/ 	.short	(.L_546 - .L_545)
.L_545:
        /*003c*/ 	.word	0x00000000
        /*0040*/ 	.short	0x0002
        /*0042*/ 	.short	0x0010
        /*0044*/ 	.byte	0x00, 0xf0, 0x11, 0x00


	//----- nvinfo : EIATTR_KPARAM_INFO
	.align		4
.L_546:
        /*0048*/ 	.byte	0x04, 0x17
        /*004a*/ 	.short	(.L_548 - .L_547)
.L_547:
        /*004c*/ 	.word	0x00000000
        /*0050*/ 	.short	0x0001
        /*0052*/ 	.short	0x0008
        /*0054*/ 	.byte	0x00, 0xf5, 0x21, 0x00


	//----- nvinfo : EIATTR_KPARAM_INFO
	.align		4
.L_548:
        /*0058*/ 	.byte	0x04, 0x17
        /*005a*/ 	.short	(.L_550 - .L_549)
.L_549:
        /*005c*/ 	.word	0x00000000
        /*0060*/ 	.short	0x0000
        /*0062*/ 	.short	0x0000
        /*0064*/ 	.byte	0x00, 0xf5, 0x21, 0x00


	//----- nvinfo : EIATTR_SPARSE_MMA_MASK
	.align		4
.L_550:
        /*0068*/ 	.byte	0x03, 0x50
        /*006a*/ 	.short	0x0000


	//----- nvinfo : EIATTR_MAXREG_COUNT
	.align		4
        /*006c*/ 	.byte	0x03, 0x1b
        /*006e*/ 	.short	0x00ff


	//----- nvinfo : EIATTR_NUM_BARRIERS
	.align		4
        /*0070*/ 	.byte	0x02, 0x4c
        /*0072*/ 	.byte	0x01
	.zero		1


	//----- nvinfo : EIATTR_MERCURY_ISA_VERSION
	.align		4
        /*0074*/ 	.byte	0x03, 0x5f
        /*0076*/ 	.short	0x0101


	//----- nvinfo : EIATTR_COOP_GROUP_MASK_REGIDS
	.align		4
        /*0078*/ 	.byte	0x04, 0x29
        /*007a*/ 	.short	(.L_552 - .L_551)


	//   ....[0]....
.L_551:
        /*007c*/ 	.word	0xffffffff


	//   ....[1]....
        /*0080*/ 	.word	0xffffffff


	//   ....[2]....
        /*0084*/ 	.word	0xffffffff


	//   ....[3]....
        /*0088*/ 	.word	0xffffffff


	//   ....[4]....
        /*008c*/ 	.word	0xffffffff


	//   ....[5]....
        /*0090*/ 	.word	0xffffffff


	//   ....[6]....
        /*0094*/ 	.word	0xffffffff


	//   ....[7]....
        /*0098*/ 	.word	0xffffffff


	//   ....[8]....
        /*009c*/ 	.word	0xffffffff


	//   ....[9]....
        /*00a0*/ 	.word	0xffffffff


	//   ....[10]....
        /*00a4*/ 	.word	0xffffffff


	//   ....[11]....
        /*00a8*/ 	.word	0xffffffff


	//   ....[12]....
        /*00ac*/ 	.word	0xffffffff


	//   ....[13]....
        /*00b0*/ 	.word	0xffffffff


	//   ....[14]....
        /*00b4*/ 	.word	0xffffffff


	//   ....[15]....
        /*00b8*/ 	.word	0xffffffff


	//   ....[16]....
        /*00bc*/ 	.word	0xffffffff


	//   ....[17]....
        /*00c0*/ 	.word	0xffffffff


	//   ....[18]....
        /*00c4*/ 	.word	0xffffffff


	//   ....[19]....
        /*00c8*/ 	.word	0xffffffff


	//   ....[20]....
        /*00cc*/ 	.word	0xffffffff


	//   ....[21]....
        /*00d0*/ 	.word	0xffffffff


	//   ....[22]....
        /*00d4*/ 	.word	0xffffffff


	//   ....[23]....
        /*00d8*/ 	.word	0xffffffff


	//   ....[24]....
        /*00dc*/ 	.word	0xffffffff


	//   ....[25]....
        /*00e0*/ 	.word	0xffffffff


	//   ....[26]....
        /*00e4*/ 	.word	0xffffffff


	//   ....[27]....
        /*00e8*/ 	.word	0xffffffff


	//   ....[28]....
        /*00ec*/ 	.word	0xffffffff


	//   ....[29]....
        /*00f0*/ 	.word	0xffffffff


	//----- nvinfo : EIATTR_COOP_GROUP_INSTR_OFFSETS
	.align		4
.L_552:
        /*00f4*/ 	.byte	0x04, 0x28
        /*00f6*/ 	.short	(.L_554 - .L_553)


	//   ....[0]....
.L_553:
        /*00f8*/ 	.word	0x00000890


	//   ....[1]....
        /*00fc*/ 	.word	0x000008f0


	//   ....[2]....
        /*0100*/ 	.word	0x00000940


	//   ....[3]....
        /*0104*/ 	.word	0x000009b0


	//   ....[4]....
        /*0108*/ 	.word	0x00000a10


	//   ....[5]....
        /*010c*/ 	.word	0x00000ba0


	//   ....[6]....
        /*0110*/ 	.word	0x00000c40


	//   ....[7]....
        /*0114*/ 	.word	0x00000cc0


	//   ....[8]....
        /*0118*/ 	.word	0x00000d20


	//   ....[9]....
        /*011c*/ 	.word	0x00000d60


	//   ....[10]....
        /*0120*/ 	.word	0x000019d0


	//   ....[11]....
        /*0124*/ 	.word	0x00001a30


	//   ....[12]....
        /*0128*/ 	.word	0x00001a90


	//   ....[13]....
        /*012c*/ 	.word	0x00001af0


	//   ....[14]....
        /*0130*/ 	.word	0x00001b50


	//   ....[15]....
        /*0134*/ 	.word	0x000023f0


	//   ....[16]....
        /*0138*/ 	.word	0x00002450


	//   ....[17]....
        /*013c*/ 	.word	0x000024a0


	//   ....[18]....
        /*0140*/ 	.word	0x00002510


	//   ....[19]....
        /*0144*/ 	.word	0x00002570


	//   ....[20]....
        /*0148*/ 	.word	0x00002700


	//   ....[21]....
        /*014c*/ 	.word	0x00002790


	//   ....[22]....
        /*0150*/ 	.word	0x000027e0


	//   ....[23]....
        /*0154*/ 	.word	0x00002850


	//   ....[24]....
        /*0158*/ 	.word	0x000028c0


	//   ....[25]....
        /*015c*/ 	.word	0x000036a0


	//   ....[26]....
        /*0160*/ 	.word	0x00003700


	//   ....[27]....
        /*0164*/ 	.word	0x00003760


	//   ....[28]....
        /*0168*/ 	.word	0x000037c0


	//   ....[29]....
        /*016c*/ 	.word	0x00003820


	//----- nvinfo : EIATTR_VRC_CTA_INIT_COUNT
	.align		4
.L_554:
        /*0170*/ 	.byte	0x02, 0x4a
	.zero		1
	.zero		1


	//----- nvinfo : EIATTR_EXIT_INSTR_OFFSETS
	.align		4
        /*0174*/ 	.byte	0x04, 0x1c
        /*0176*/ 	.short	(.L_556 - .L_555)


	//   ....[0]....
.L_555:
        /*0178*/ 	.word	0x00000080


	//   ....[1]....
        /*017c*/ 	.word	0x000000c0


	//   ....[2]....
        /*0180*/ 	.word	0x00003940


	//   ....[3]....
        /*0184*/ 	.word	0x00003990


	//----- nvinfo : EIATTR_MAX_THREADS
	.align		4
.L_556:
        /*0188*/ 	.byte	0x04, 0x05
        /*018a*/ 	.short	(.L_558 - .L_557)
.L_557:
        /*018c*/ 	.word	0x00000100
        /*0190*/ 	.word	0x00000001
        /*0194*/ 	.word	0x00000001


	//----- nvinfo : EIATTR_CRS_STACK_SIZE
	.align		4
.L_558:
        /*0198*/ 	.byte	0x04, 0x1e
        /*019a*/ 	.short	(.L_560 - .L_559)
.L_559:
        /*019c*/ 	.word	0x00000000


	//----- nvinfo : EIATTR_CBANK_PARAM_SIZE
	.align		4
.L_560:
        /*01a0*/ 	.byte	0x03, 0x19
        /*01a2*/ 	.short	0x001d


	//----- nvinfo : EIATTR_PARAM_CBANK
	.align		4
        /*01a4*/ 	.byte	0x04, 0x0a
        /*01a6*/ 	.short	(.L_562 - .L_561)
	.align		4
.L_561:
        /*01a8*/ 	.word	index@(.nv.constant0._ZN3cub18CUB_300001_SM_10006detail6reduce28DeviceReduceSingleTileKernelINS2_10policy_hubIiyN4cuda3std3__44plusIiEEE10Policy1000EPiSC_iS9_iiNS7_10__identityEEEvT0_T1_T2_T3_T4_T6_)
        /*01ac*/ 	.short	0x0380
        /*01ae*/ 	.short	0x001d


	//----- nvinfo : EIATTR_SW_WAR
	.align		4
.L_562:
        /*01b0*/ 	.byte	0x04, 0x36
        /*01b2*/ 	.short	(.L_564 - .L_563)
.L_563:
        /*01b4*/ 	.word	0x00000008
.L_564:


//--------------------- .nv.info._ZN3cub18CUB_300001_SM_10006detail6reduce18DeviceReduceKernelINS2_10policy_hubIiyN4cuda3std3__44plusIiEEE10Policy1000EN6thrust24THRUST_300001_SM_1000_NS10device_ptrIiEEyS9_iNS7_10__identityEEEvT0_PT3_T1_NS0_13GridEvenShareISK_EET2_T4_ --------------------------
	.section	.nv.info._ZN3cub18CUB_300001_SM_10006detail6reduce18DeviceReduceKernelINS2_10policy_hubIiyN4cuda3std3__44plusIiEEE10Policy1000EN6thrust24THRUST_300001_SM_1000_NS10device_ptrIiEEyS9_iNS7_10__identityEEEvT0_PT3_T1_NS0_13GridEvenShareISK_EET2_T4_,"",@"SHT_CUDA_INFO"
	.sectionflags	@""
	.align	4


	//----- nvinfo : EIATTR_CUDA_API_VERSION
	.align		4
        /*0000*/ 	.byte	0x04, 0x37
        /*0002*/ 	.short	(.L_566 - .L_565)
.L_565:
        /*0004*/ 	.word	0x00000082


	//----- nvinfo : EIATTR_KPARAM_INFO
	.align		4
.L_566:
        /*0008*/ 	.byte	0x04, 0x17
        /*000a*/ 	.short	(.L_568 - .L_567)
.L_567:
        /*000c*/ 	.word	0x00000000
        /*0010*/ 	.short	0x0005
        /*0012*/ 	.short	0x0061
        /*0014*/ 	.byte	0x00, 0xf0, 0x05, 0x00


	//----- nvinfo : EIATTR_KPARAM_INFO
	.align		4
.L_568:
        /*0018*/ 	.byte	0x04, 0x17
        /*001a*/ 	.short	(.L_570 - .L_569)
.L_569:
        /*001c*/ 	.word	0x00000000
        /*0020*/ 	.short	0x0004
        /*0022*/ 	.short	0x0060
        /*0024*/ 	.byte	0x00, 0xf0, 0x05, 0x00


	//----- nvinfo : EIATTR_KPARAM_INFO
	.align		4
.L_570:
        /*0028*/ 	.byte	0x04, 0x17
        /*002a*/ 	.short	(.L_572 - .L_571)
.L_571:
        /*002c*/ 	.word	0x00000000
        /*0030*/ 	.short	0x0003
        /*0032*/ 	.short	0x0018
        /*0034*/ 	.byte	0x00, 0xf0, 0x21, 0x01


	//----- nvinfo : EIATTR_KPARAM_INFO
	.align		4
.L_572:
        /*0038*/ 	.byte	0x04, 0x17
        /*003a*/ 	.short	(.L_574 - .L_573)
.L_573:
        /*003c*/ 	.word	0x00000000
        /*0040*/ 	.short	0x0002
        /*0042*/ 	.short	0x0010
        /*0044*/ 	.byte	0x00, 0xf0, 0x21, 0x00


	//----- nvinfo : EIATTR_KPARAM_INFO
	.align		4
.L_574:
        /*0048*/ 	.byte	0x04, 0x17
        /*004a*/ 	.short	(.L_576 - .L_575)
.L_575:
        /*004c*/ 	.word	0x00000000
        /*0050*/ 	.short	0x0001
        /*0052*/ 	.short	0x0008
        /*0054*/ 	.byte	0x00, 0xf5, 0x21, 0x00


	//----- nvinfo : EIATTR_KPARAM_INFO
	.align		4
.L_576:
        /*0058*/ 	.byte	0x04, 0x17
        /*005a*/ 	.short	(.L_578 - .L_577)
.L_577:
        /*005c*/ 	.word	0x00000000
        /*0060*/ 	.short	0x0000
        /*0062*/ 	.short	0x0000
        /*0064*/ 	.byte	0x00, 0xf0, 0x21, 0x00


	//----- nvinfo : EIATTR_SPARSE_MMA_MASK
	.align		4
.L_578:
        /*0068*/ 	.byte	0x03, 0x50
        /*006a*/ 	.short	0x0000


	//----- nvinfo : EIATTR_MAXREG_COUNT
	.align		4
        /*006c*/ 	.byte	0x03, 0x1b
        /*006e*/ 	.short	0x00ff


	//----- nvinfo : EIATTR_NUM_BARRIERS
	.align		4
        /*0070*/ 	.byte	0x02, 0x4c
        /*0072*/ 	.byte	0x01
	.zero		1


	//----- nvinfo : EIATTR_MERCURY_ISA_VERSION
	.align		4
        /*0074*/ 	.byte	0x03, 0x5f
        /*0076*/ 	.short	0x0101


	//----- nvinfo : EIATTR_COOP_GROUP_MASK_REGIDS
	.align		4
        /*0078*/ 	.byte	0x04, 0x29
        /*007a*/ 	.short	(.L_580 - .L_579)


	//   ....[0]....
.L_579:
        /*007c*/ 	.word	0xffffffff


	//   ....[1]....
        /*0080*/ 	.word	0xffffffff


	//   ....[2]....
        /*0084*/ 	.word	0xffffffff


	//   ....[3]....
        /*0088*/ 	.word	0xffffffff


	//   ....[4]....
        /*008c*/ 	.word	0xffffffff


	//   ....[5]....
        /*0090*/ 	.word	0xffffffff


	//   ....[6]....
        /*0094*/ 	.word	0xffffffff


	//   ....[7]....
        /*0098*/ 	.word	0xffffffff


	//   ....[8]....
        /*009c*/ 	.word	0xffffffff


	//   ....[9]....
        /*00a0*/ 	.word	0xffffffff


	//   ....[10]....
        /*00a4*/ 	.word	0xffffffff


	//   ....[11]....
        /*00a8*/ 	.word	0xffffffff


	//   ....[12]....
        /*00ac*/ 	.word	0xffffffff


	//   ....[13]....
        /*00b0*/ 	.word	0xffffffff


	//   ....[14]....
        /*00b4*/ 	.word	0xffffffff


	//----- nvinfo : EIATTR_COOP_GROUP_INSTR_OFFSETS
	.align		4
.L_580:
        /*00b8*/ 	.byte	0x04, 0x28
        /*00ba*/ 	.short	(.L_582 - .L_581)


	//   ....[0]....
.L_581:
        /*00bc*/ 	.word	0x000008e0


	//   ....[1]....
        /*00c0*/ 	.word	0x00000940


	//   ....[2]....
        /*00c4*/ 	.word	0x000009a0


	//   ....[3]....
        /*00c8*/ 	.word	0x00000a00


	//   ....[4]....
        /*00cc*/ 	.word	0x00000a60


	//   ....[5]....
        /*00d0*/ 	.word	0x00000bf0


	//   ....[6]....
        /*00d4*/ 	.word	0x00000c90


	//   ....[7]....
        /*00d8*/ 	.word	0x00000d10


	//   ....[8]....
        /*00dc*/ 	.word	0x00000d70


	//   ....[9]....
        /*00e0*/ 	.word	0x00000db0


	//   ....[10]....
        /*00e4*/ 	.word	0x00001db0


	//   ....[11]....
        /*00e8*/ 	.word	0x00001e10


	//   ....[12]....
        /*00ec*/ 	.word	0x00001e70


	//   ....[13]....
        /*00f0*/ 	.word	0x00001ed0


	//   ....[14]....
        /*00f4*/ 	.word	0x00001f30


	//----- nvinfo : EIATTR_VRC_CTA_INIT_COUNT
	.align		4
.L_582:
        /*00f8*/ 	.byte	0x02, 0x4a
	.zero		1
	.zero		1


	//----- nvinfo : EIATTR_EXIT_INSTR_OFFSETS
	.align		4
        /*00fc*/ 	.byte	0x04, 0x1c
        /*00fe*/ 	.short	(.L_584 - .L_583)


	//   ....[0]....
.L_583:
        /*0100*/ 	.word	0x00002050


	//   ....[1]....
        /*0104*/ 	.word	0x000020b0


	//----- nvinfo : EIATTR_MAX_THREADS
	.align		4
.L_584:
        /*0108*/ 	.byte	0x04, 0x05
        /*010a*/ 	.short	(.L_586 - .L_585)
.L_585:
        /*010c*/ 	.word	0x00000100
        /*0110*/ 	.word	0x00000001
        /*0114*/ 	.word	0x00000001


	//----- nvinfo : EIATTR_CRS_STACK_SIZE
	.align		4
.L_586:
        /*0118*/ 	.byte	0x04, 0x1e
        /*011a*/ 	.short	(.L_588 - .L_587)
.L_587:
        /*011c*/ 	.word	0x00000000


	//----- nvinfo : EIATTR_CBANK_PARAM_SIZE
	.align		4
.L_588:
        /*0120*/ 	.byte	0x03, 0x19
        /*0122*/ 	.short	0x0062


	//----- nvinfo : EIATTR_PARAM_CBANK
	.align		4
        /*0124*/ 	.byte	0x04, 0x0a
        /*0126*/ 	.short	(.L_590 - .L_589)
	.align		4
.L_589:
        /*0128*/ 	.word	index@(.nv.constant0._ZN3cub18CUB_300001_SM_10006detail6reduce18DeviceReduceKernelINS2_10policy_hubIiyN4cuda3std3__44plusIiEEE10Policy1000EN6thrust24THRUST_300001_SM_1000_NS10device_ptrIiEEyS9_iNS7_10__identityEEEvT0_PT3_T1_NS0_13GridEvenShareISK_EET2_T4_)
        /*012c*/ 	.short	0x0380
        /*012e*/ 	.short	0x0062


	//----- nvinfo : EIATTR_SW_WAR
	.align		4
.L_590:
        /*0130*/ 	.byte	0x04, 0x36
        /*0132*/ 	.short	(.L_592 - .L_591)
.L_591:
        /*0134*/ 	.word	0x00000008
.L_592:


//--------------------- .nv.info._ZN3cub18CUB_300001_SM_10006detail6reduce28DeviceReduceSingleTileKernelINS2_10policy_hubIiyN4cuda3std3__44plusIiEEE10Policy1000EN6thrust24THRUST_300001_SM_1000_NS10device_ptrIiEEPiyS9_iiNS7_10__identityEEEvT0_T1_T2_T3_T4_T6_ --------------------------
	.section	.nv.info._ZN3cub18CUB_300001_SM_10006detail6reduce28DeviceReduceSingleTileKernelINS2_10policy_hubIiyN4cuda3std3__44plusIiEEE10Policy1000EN6thrust24THRUST_300001_SM_1000_NS10device_ptrIiEEPiyS9_iiNS7_10__identityEEEvT0_T1_T2_T3_T4_T6_,"",@"SHT_CUDA_INFO"
	.sectionflags	@""
	.align	4


	//----- nvinfo : EIATTR_CUDA_API_VERSION
	.align		4
        /*0000*/ 	.byte	0x04, 0x37
        /*0002*/ 	.short	(.L_594 - .L_593)
.L_593:
        /*0004*/ 	.word	0x00000082


	//----- nvinfo : EIATTR_KPARAM_INFO
	.align		4
.L_594:
        /*0008*/ 	.byte	0x04, 0x17
        /*000a*/ 	.short	(.L_596 - .L_595)
.L_595:
        /*000c*/ 	.word	0x00000000
        /*0010*/ 	.short	0x0005
        /*0012*/ 	.short	0x0020
        /*0014*/ 	.byte	0x00, 0xf0, 0x05, 0x00


	//----- nvinfo : EIATTR_KPARAM_INFO
	.align		4
.L_596:
        /*0018*/ 	.byte	0x04, 0x17
        /*001a*/ 	.short	(.L_598 - .L_597)
.L_597:
        /*001c*/ 	.word	0x00000000
        /*0020*/ 	.short	0x0004
        /*0022*/ 	.short	0x001c
        /*0024*/ 	.byte	0x00, 0xf0, 0x11, 0x00


	//----- nvinfo : EIATTR_KPARAM_INFO
	.align		4
.L_598:
        /*0028*/ 	.byte	0x04, 0x17
        /*002a*/ 	.short	(.L_600 - .L_599)
.L_599:
        /*002c*/ 	.word	0x00000000
        /*0030*/ 	.short	0x0003
        /*0032*/ 	.short	0x0018
        /*0034*/ 	.byte	0x00, 0xf0, 0x05, 0x00


	//----- nvinfo : EIATTR_KPARAM_INFO
	.align		4
.L_600:
        /*0038*/ 	.byte	0x04, 0x17
        /*003a*/ 	.short	(.L_602 - .L_601)
.L_601:
        /*003c*/ 	.word	0x00000000
        /*0040*/ 	.short	0x0002
        /*0042*/ 	.short	0x0010
        /*0044*/ 	.byte	0x00, 0xf0, 0x21, 0x00


	//----- nvinfo : EIATTR_KPARAM_INFO
	.align		4
.L_602:
        /*0048*/ 	.byte	0x04, 0x17
        /*004a*/ 	.short	(.L_604 - .L_603)
.L_603:
        /*004c*/ 	.word	0x00000000
        /*0050*/ 	.short	0x0001
        /*0052*/ 	.short	0x0008
        /*0054*/ 	.byte	0x00, 0xf5, 0x21, 0x00


	//----- nvinfo : EIATTR_KPARAM_INFO
	.align		4
.L_604:
        /*0058*/ 	.byte	0x04, 0x17
        /*005a*/ 	.short	(.L_606 - .L_605)
.L_605:
        /*005c*/ 	.word	0x00000000
        /*0060*/ 	.short	0x0000
        /*0062*/ 	.short	0x0000
        /*0064*/ 	.byte	0x00, 0xf0, 0x21, 0x00


	//----- nvinfo : EIATTR_SPARSE_MMA_MASK
	.align		4
.L_606:
        /*0068*/ 	.byte	0x03, 0x50
        /*006a*/ 	.short	0x0000


	//----- nvinfo : EIATTR_MAXREG_COUNT
	.align		4
        /*006c*/ 	.byte	0x03, 0x1b
        /*006e*/ 	.short	0x00ff


	//----- nvinfo : EIATTR_NUM_BARRIERS
	.align		4
        /*0070*/ 	.byte	0x02, 0x4c
        /*0072*/ 	.byte	0x01
	.zero		1


	//----- nvinfo : EIATTR_MERCURY_ISA_VERSION
	.align		4
        /*0074*/ 	.byte	0x03, 0x5f
        /*0076*/ 	.short	0x0101


	//----- nvinfo : EIATTR_COOP_GROUP_MASK_REGIDS
	.align		4
        /*0078*/ 	.byte	0x04, 0x29
        /*007a*/ 	.short	(.L_608 - .L_607)


	//   ....[0]....
.L_607:
        /*007c*/ 	.word	0xffffffff


	//   ....[1]....
        /*0080*/ 	.word	0xffffffff


	//   ....[2]....
        /*0084*/ 	.word	0xffffffff


	//   ....[3]....
        /*0088*/ 	.word	0xffffffff


	//   ....[4]....
        /*008c*/ 	.word	0xffffffff


	//   ....[5]....
        /*0090*/ 	.word	0xffffffff


	//   ....[6]....
        /*0094*/ 	.word	0xffffffff


	//   ....[7]....
        /*0098*/ 	.word	0xffffffff


	//   ....[8]....
        /*009c*/ 	.word	0xffffffff


	//   ....[9]....
        /*00a0*/ 	.word	0xffffffff


	//   ....[10]....
        /*00a4*/ 	.word	0xffffffff


	//   ....[11]....
        /*00a8*/ 	.word	0xffffffff


	//   ....[12]....
        /*00ac*/ 	.word	0xffffffff


	//   ....[13]....
        /*00b0*/ 	.word	0xffffffff


	//   ....[14]....
        /*00b4*/ 	.word	0xffffffff


	//----- nvinfo : EIATTR_COOP_GROUP_INSTR_OFFSETS
	.align		4
.L_608:
        /*00b8*/ 	.byte	0x04, 0x28
        /*00ba*/ 	.short	(.L_610 - .L_609)


	//   ....[0]....
.L_609:
        /*00bc*/ 	.word	0x00000850


	//   ....[1]....
        /*00c0*/ 	.word	0x000008b0


	//   ....[2]....
        /*00c4*/ 	.word	0x00000910


	//   ....[3]....
        /*00c8*/ 	.word	0x00000970


	//   ....[4]....
        /*00cc*/ 	.word	0x000009d0


	//   ....[5]....
        /*00d0*/ 	.word	0x00000b60


	//   ....[6]....
        /*00d4*/ 	.word	0x00000c00


	//   ....[7]....
        /*00d8*/ 	.word	0x00000c80


	//   ....[8]....
        /*00dc*/ 	.word	0x00000ce0


	//   ....[9]....
        /*00e0*/ 	.word	0x00000d20


	//   ....[10]....
        /*00e4*/ 	.word	0x00001b90


	//   ....[11]....
        /*00e8*/ 	.word	0x00001bf0


	//   ....[12]....
        /*00ec*/ 	.word	0x00001c50


	//   ....[13]....
        /*00f0*/ 	.word	0x00001cb0


	//   ....[14]....
        /*00f4*/ 	.word	0x00001d10


	//----- nvinfo : EIATTR_VRC_CTA_INIT_COUNT
	.align		4
.L_610:
        /*00f8*/ 	.byte	0x02, 0x4a
	.zero		1
	.zero		1


	//----- nvinfo : EIATTR_EXIT_INSTR_OFFSETS
	.align		4
        /*00fc*/ 	.byte	0x04, 0x1c
        /*00fe*/ 	.short	(.L_612 - .L_611)


	//   ....[0]....
.L_611:
        /*0100*/ 	.word	0x000000a0


	//   ....[1]....
        /*0104*/ 	.word	0x000000e0


	//   ....[2]....
        /*0108*/ 	.word	0x00001e20


	//   ....[3]....
        /*010c*/ 	.word	0x00001e70


	//----- nvinfo : EIATTR_MAX_THREADS
	.align		4
.L_612:
        /*0110*/ 	.byte	0x04, 0x05
        /*0112*/ 	.short	(.L_614 - .L_613)
.L_613:
        /*0114*/ 	.word	0x00000100
        /*0118*/ 	.word	0x00000001
        /*011c*/ 	.word	0x00000001


	//----- nvinfo : EIATTR_CRS_STACK_SIZE
	.align		4
.L_614:
        /*0120*/ 	.byte	0x04, 0x1e
        /*0122*/ 	.short	(.L_616 - .L_615)
.L_615:
        /*0124*/ 	.word	0x00000000


	//----- nvinfo : EIATTR_CBANK_PARAM_SIZE
	.align		4
.L_616:
        /*0128*/ 	.byte	0x03, 0x19
        /*012a*/ 	.short	0x0021


	//----- nvinfo : EIATTR_PARAM_CBANK
	.align		4
        /*012c*/ 	.byte	0x04, 0x0a
        /*012e*/ 	.short	(.L_618 - .L_617)
	.align		4
.L_617:
        /*0130*/ 	.word	index@(.nv.constant0._ZN3cub18CUB_300001_SM_10006detail6reduce28DeviceReduceSingleTileKernelINS2_10policy_hubIiyN4cuda3std3__44plusIiEEE10Policy1000EN6thrust24THRUST_300001_SM_1000_NS10device_ptrIiEEPiyS9_iiNS7_10__identityEEEvT0_T1_T2_T3_T4_T6_)
        /*0134*/ 	.short	0x0380
        /*0136*/ 	.short	0x0021


	//----- nvinfo : EIATTR_SW_WAR
	.align		4
.L_618:
        /*0138*/ 	.byte	0x04, 0x36
        /*013a*/ 	.short	(.L_620 - .L_619)
.L_619:
        /*013c*/ 	.word	0x00000008
.L_620:


//--------------------- .nv.info._ZN3cub18CUB_300001_SM_10006detail6reduce28DeviceReduceSingleTileKernelINS2_10policy_hubIijN4cuda3std3__44plusIiEEE10Policy1000EPiSC_iS9_iiNS7_10__identityEEEvT0_T1_T2_T3_T4_T6_ --------------------------
	.section	.nv.info._ZN3cub18CUB_300001_SM_10006detail6reduce28DeviceReduceSingleTileKernelINS2_10policy_hubIijN4cuda3std3__44plusIiEEE10Policy1000EPiSC_iS9_iiNS7_10__identityEEEvT0_T1_T2_T3_T4_T6_,"",@"SHT_CUDA_INFO"
	.sectionflags	@""
	.align	4


	//----- nvinfo : EIATTR_CUDA_API_VERSION
	.align		4
        /*0000*/ 	.byte	0x04, 0x37
        /*0002*/ 	.short	(.L_622 - .L_621)
.L_621:
        /*0004*/ 	.word	0x00000082


	//----- nvinfo : EIATTR_KPARAM_INFO
	.align		4
.L_622:
        /*0008*/ 	.byte	0x04, 0x17
        /*000a*/ 	.short	(.L_624 - .L_623)
.L_623:
        /*000c*/ 	.word	0x00000000
        /*0010*/ 	.short	0x0005
        /*0012*/ 	.short	0x001c
        /*0014*/ 	.byte	0x00, 0xf0, 0x05, 0x00


	//----- nvinfo : EIATTR_KPARAM_INFO
	.align		4
.L_624:
        /*0018*/ 	.byte	0x04, 0x17
        /*001a*/ 	.short	(.L_626 - .L_625)
.L_625:
        /*001c*/ 	.word	0x00000000
        /*0020*/ 	.short	0x0004
        /*0022*/ 	.short	0x0018
        /*0024*/ 	.byte	0x00, 0xf0, 0x11, 0x00


	//----- nvinfo : EIATTR_KPARAM_INFO
	.align		4
.L_626:
        /*0028*/ 	.byte	0x04, 0x17
        /*002a*/ 	.short	(.L_628 - .L_627)
.L_627:
        /*002c*/ 	.word	0x00000000
        /*0030*/ 	.short	0x0003
        /*0032*/ 	.short	0x0014
        /*0034*/ 	.byte	0x00, 0xf0, 0x05, 0x00


	//----- nvinfo : EIATTR_KPARAM_INFO
	.align		4
.L_628:
        /*0038*/ 	.byte	0x04, 0x17
        /*003a*/ 	.short	(.L_630 - .L_629)
.L_629:
        /*003c*/ 	.word	0x00000000
        /*0040*/ 	.short	0x0002
        /*0042*/ 	.short	0x0010
        /*0044*/ 	.byte	0x00, 0xf0, 0x11, 0x00


	//----- nvinfo : EIATTR_KPARAM_INFO
	.align		4
.L_630:
        /*0048*/ 	.byte	0x04, 0x17
        /*004a*/ 	.short	(.L_632 - .L_631)
.L_631:
        /*004c*/ 	.word	0x00000000
        /*0050*/ 	.short	0x0001
        /*0052*/ 	.short	0x0008
        /*0054*/ 	.byte	0x00, 0xf5, 0x21, 0x00


	//----- nvinfo : EIATTR_KPARAM_INFO
	.align		4
.L_632:
        /*0058*/ 	.byte	0x04, 0x17
        /*005a*/ 	.short	(.L_634 - .L_633)
.L_633:
        /*005c*/ 	.word	0x00000000
        /*0060*/ 	.short	0x0000
        /*0062*/ 	.short	0x0000
        /*0064*/ 	.byte	0x00, 0xf5, 0x21, 0x00


	//----- nvinfo : EIATTR_SPARSE_MMA_MASK
	.align		4
.L_634:
        /*0068*/ 	.byte	0x03, 0x50
        /*006a*/ 	.short	0x0000


	//----- nvinfo : EIATTR_MAXREG_COUNT
	.align		4
        /*006c*/ 	.byte	0x03, 0x1b
        /*006e*/ 	.short	0x00ff


	//----- nvinfo : EIATTR_NUM_BARRIERS
	.align		4
        /*0070*/ 	.byte	0x02, 0x4c
        /*0072*/ 	.byte	0x01
	.zero		1


	//----- nvinfo : EIATTR_MERCURY_ISA_VERSION
	.align		4
        /*0074*/ 	.byte	0x03, 0x5f
        /*0076*/ 	.short	0x0101


	//----- nvinfo : EIATTR_COOP_GROUP_MASK_REGIDS
	.align		4
        /*0078*/ 	.byte	0x04, 0x29
        /*007a*/ 	.short	(.L_636 - .L_635)


	//   ....[0]....
.L_635:
        /*007c*/ 	.word	0xffffffff


	//   ....[1]....
        /*0080*/ 	.word	0xffffffff


	//   ....[2]....
        /*0084*/ 	.word	0xffffffff


	//   ....[3]....
        /*0088*/ 	.word	0xffffffff


	//   ....[4]....
        /*008c*/ 	.word	0xffffffff


	//   ....[5]....
        /*0090*/ 	.word	0xffffffff


	//   ....[6]....
        /*0094*/ 	.word	0xffffffff


	//   ....[7]....
        /*0098*/ 	.word	0xffffffff


	//   ....[8]....
        /*009c*/ 	.word	0xffffffff


	//   ....[9]....
        /*00a0*/ 	.word	0xffffffff


	//   ....[10]....
        /*00a4*/ 	.word	0xffffffff


	//   ....[11]....
        /*00a8*/ 	.word	0xffffffff


	//   ....[12]....
        /*00ac*/ 	.word	0xffffffff


	//   ....[13]....
        /*00b0*/ 	.word	0xffffffff


	//   ....[14]....
        /*00b4*/ 	.word	0xffffffff


	//   ....[15]....
        /*00b8*/ 	.word	0xffffffff


	//   ....[16]....
        /*00bc*/ 	.word	0xffffffff


	//   ....[17]....
        /*00c0*/ 	.word	0xffffffff


	//   ....[18]....
        /*00c4*/ 	.word	0xffffffff


	//   ....[19]....
        /*00c8*/ 	.word	0xffffffff


	//   ....[20]....
        /*00cc*/ 	.word	0xffffffff


	//   ....[21]....
        /*00d0*/ 	.word	0xffffffff


	//   ....[22]....
        /*00d4*/ 	.word	0xffffffff


	//   ....[23]....
        /*00d8*/ 	.word	0xffffffff


	//   ....[24]....
        /*00dc*/ 	.word	0xffffffff


	//   ....[25]....
        /*00e0*/ 	.word	0xffffffff


	//   ....[26]....
        /*00e4*/ 	.word	0xffffffff


	//   ....[27]....
        /*00e8*/ 	.word	0xffffffff


	//   ....[28]....
        /*00ec*/ 	.word	0xffffffff


	//   ....[29]....
        /*00f0*/ 	.word	0xffffffff


	//----- nvinfo : EIATTR_COOP_GROUP_INSTR_OFFSETS
	.align		4
.L_636:
        /*00f4*/ 	.byte	0x04, 0x28
        /*00f6*/ 	.short	(.L_638 - .L_637)


	//   ....[0]....
.L_637:
        /*00f8*/ 	.word	0x00000890


	//   ....[1]....
        /*00fc*/ 	.word	0x000008f0


	//   ....[2]....
        /*0100*/ 	.word	0x00000940


	//   ....[3]....
        /*0104*/ 	.word	0x000009b0


	//   ....[4]....
        /*0108*/ 	.word	0x00000a10


	//   ....[5]....
        /*010c*/ 	.word	0x00000ba0


	//   ....[6]....
        /*0110*/ 	.word	0x00000c40


	//   ....[7]....
        /*0114*/ 	.word	0x00000cc0


	//   ....[8]....
        /*0118*/ 	.word	0x00000d20


	//   ....[9]....
        /*011c*/ 	.word	0x00000d60


	//   ....[10]....
        /*0120*/ 	.word	0x000019d0


	//   ....[11]....
        /*0124*/ 	.word	0x00001a30


	//   ....[12]....
        /*0128*/ 	.word	0x00001a90


	//   ....[13]....
        /*012c*/ 	.word	0x00001af0


	//   ....[14]....
        /*0130*/ 	.word	0x00001b50


	//   ....[15]....
        /*0134*/ 	.word	0x000023f0


	//   ....[16]....
        /*0138*/ 	.word	0x00002450


	//   ....[17]....
        /*013c*/ 	.word	0x000024a0


	//   ....[18]....
        /*0140*/ 	.word	0x00002510


	//   ....[19]....
        /*0144*/ 	.word	0x00002570


	//   ....[20]....
        /*0148*/ 	.word	0x00002700


	//   ....[21]....
        /*014c*/ 	.word	0x00002790


	//   ....[22]....
        /*0150*/ 	.word	0x000027e0


	//   ....[23]....
        /*0154*/ 	.word	0x00002850


	//   ....[24]....
        /*0158*/ 	.word	0x000028c0


	//   ....[25]....
        /*015c*/ 	.word	0x000036a0


	//   ....[26]....
        /*0160*/ 	.word	0x00003700


	//   ....[27]....
        /*0164*/ 	.word	0x00003760


	//   ....[28]....
        /*0168*/ 	.word	0x000037c0


	//   ....[29]....
        /*016c*/ 	.word	0x00003820


	//----- nvinfo : EIATTR_VRC_CTA_INIT_COUNT
	.align		4
.L_638:
        /*0170*/ 	.byte	0x02, 0x4a
	.zero		1
	.zero		1


	//----- nvinfo : EIATTR_EXIT_INSTR_OFFSETS
	.align		4
        /*0174*/ 	.byte	0x04, 0x1c
        /*0176*/ 	.short	(.L_640 - .L_639)


	//   ....[0]....
.L_639:
        /*0178*/ 	.word	0x00000080


	//   ....[1]....
        /*017c*/ 	.word	0x000000c0


	//   ....[2]....
        /*0180*/ 	.word	0x00003940


	//   ....[3]....
        /*0184*/ 	.word	0x00003990


	//----- nvinfo : EIATTR_MAX_THREADS
	.align		4
.L_640:
        /*0188*/ 	.byte	0x04, 0x05
        /*018a*/ 	.short	(.L_642 - .L_641)
.L_641:
        /*018c*/ 	.word	0x00000100
        /*0190*/ 	.word	0x00000001
        /*0194*/ 	.word	0x00000001


	//----- nvinfo : EIATTR_CRS_STACK_SIZE
	.align		4
.L_642:
        /*0198*/ 	.byte	0x04, 0x1e
        /*019a*/ 	.short	(.L_644 - .L_643)
.L_643:
        /*019c*/ 	.word	0x00000000


	//----- nvinfo : EIATTR_CBANK_PARAM_SIZE
	.align		4
.L_644:
        /*01a0*/ 	.byte	0x03, 0x19
        /*01a2*/ 	.short	0x001d


	//----- nvinfo : EIATTR_PARAM_CBANK
	.align		4
        /*01a4*/ 	.byte	0x04, 0x0a
        /*01a6*/ 	.short	(.L_646 - .L_645)
	.align		4
.L_645:
        /*01a8*/ 	.word	index@(.nv.constant0._ZN3cub18CUB_300001_SM_10006detail6reduce28DeviceReduceSingleTileKernelINS2_10policy_hubIijN4cuda3std3__44plusIiEEE10Policy1000EPiSC_iS9_iiNS7_10__identityEEEvT0_T1_T2_T3_T4_T6_)
        /*01ac*/ 	.short	0x0380
        /*01ae*/ 	.short	0x001d


	//----- nvinfo : EIATTR_SW_WAR
	.align		4
.L_646:
        /*01b0*/ 	.byte	0x04, 0x36
        /*01b2*/ 	.short	(.L_648 - .L_647)
.L_647:
        /*01b4*/ 	.word	0x00000008
.L_648:


//--------------------- .nv.info._ZN3cub18CUB_300001_SM_10006detail6reduce18DeviceReduceKernelINS2_10policy_hubIijN4cuda3std3__44plusIiEEE10Policy1000EN6thrust24THRUST_300001_SM_1000_NS10device_ptrIiEEjS9_iNS7_10__identityEEEvT0_PT3_T1_NS0_13GridEvenShareISK_EET2_T4_ --------------------------
	.section	.nv.info._ZN3cub18CUB_300001_SM_10006detail6reduce18DeviceReduceKernelINS2_10policy_hubIijN4cuda3std3__44plusIiEEE10Policy1000EN6thrust24THRUST_300001_SM_1000_NS10device_ptrIiEEjS9_iNS7_10__identityEEEvT0_PT3_T1_NS0_13GridEvenShareISK_EET2_T4_,"",@"SHT_CUDA_INFO"
	.sectionflags	@""
	.align	4


	//----- nvinfo : EIATTR_CUDA_API_VERSION
	.align		4
        /*0000*/ 	.byte	0x04, 0x37
        /*0002*/ 	.short	(.L_650 - .L_649)
.L_649:
        /*0004*/ 	.word	0x00000082


	//----- nvinfo : EIATTR_KPARAM_INFO
	.align		4
.L_650:
        /*0008*/ 	.byte	0x04, 0x17
        /*000a*/ 	.short	(.L_652 - .L_651)
.L_651:
        /*000c*/ 	.word	0x00000000
        /*0010*/ 	.short	0x0005
        /*0012*/ 	.short	0x003d
        /*0014*/ 	.byte	0x00, 0xf0, 0x05, 0x00


	//----- nvinfo : EIATTR_KPARAM_INFO
	.align		4
.L_652:
        /*0018*/ 	.byte	0x04, 0x17
        /*001a*/ 	.short	(.L_654 - .L_653)
.L_653:
        /*001c*/ 	.word	0x00000000
        /*0020*/ 	.short	0x0004
        /*0022*/ 	.short	0x003c
        /*0024*/ 	.byte	0x00, 0xf0, 0x05, 0x00


	//----- nvinfo : EIATTR_KPARAM_INFO
	.align		4
.L_654:
        /*0028*/ 	.byte	0x04, 0x17
        /*002a*/ 	.short	(.L_656 - .L_655)
.L_655:
        /*002c*/ 	.word	0x00000000
        /*0030*/ 	.short	0x0003
        /*0032*/ 	.short	0x0014
        /*0034*/ 	.byte	0x00, 0xf0, 0xa1, 0x00


	//----- nvinfo : EIATTR_KPARAM_INFO
	.align		4
.L_656:
        /*0038*/ 	.byte	0x04, 0x17
        /*003a*/ 	.short	(.L_658 - .L_657)
.L_657:
        /*003c*/ 	.word	0x00000000
        /*0040*/ 	.short	0x0002
        /*0042*/ 	.short	0x0010
        /*0044*/ 	.byte	0x00, 0xf0, 0x11, 0x00


	//----- nvinfo : EIATTR_KPARAM_INFO
	.align		4
.L_658:
        /*0048*/ 	.byte	0x04, 0x17
        /*004a*/ 	.short	(.L_660 - .L_659)
.L_659:
        /*004c*/ 	.word	0x00000000
        /*0050*/ 	.short	0x0001
        /*0052*/ 	.short	0x0008
        /*0054*/ 	.byte	0x00, 0xf5, 0x21, 0x00


	//----- nvinfo : EIATTR_KPARAM_INFO
	.align		4
.L_660:
        /*0058*/ 	.byte	0x04, 0x17
        /*005a*/ 	.short	(.L_662 - .L_661)
.L_661:
        /*005c*/ 	.word	0x00000000
        /*0060*/ 	.short	0x0000
        /*0062*/ 	.short	0x0000
        /*0064*/ 	.byte	0x00, 0xf0, 0x21, 0x00


	//----- nvinfo : EIATTR_SPARSE_MMA_MASK
	.align		4
.L_662:
        /*0068*/ 	.byte	0x03, 0x50
        /*006a*/ 	.short	0x0000


	//----- nvinfo : EIATTR_MAXREG_COUNT
	.align		4
        /*006c*/ 	.byte	0x03, 0x1b
        /*006e*/ 	.short	0x00ff


	//----- nvinfo : EIATTR_NUM_BARRIERS
	.align		4
        /*0070*/ 	.byte	0x02, 0x4c
        /*0072*/ 	.byte	0x01
	.zero		1


	//----- nvinfo : EIATTR_MERCURY_ISA_VERSION
	.align		4
        /*0074*/ 	.byte	0x03, 0x5f
        /*0076*/ 	.short	0x0101


	//----- nvinfo : EIATTR_COOP_GROUP_MASK_REGIDS
	.align		4
        /*0078*/ 	.byte	0x04, 0x29
        /*007a*/ 	.short	(.L_664 - .L_663)


	//   ....[0]....
.L_663:
        /*007c*/ 	.word	0xffffffff


	//   ....[1]....
        /*0080*/ 	.word	0xffffffff


	//   ....[2]....
        /*0084*/ 	.word	0xffffffff


	//   ....[3]....
        /*0088*/ 	.word	0xffffffff


	//   ....[4]....
        /*008c*/ 	.word	0xffffffff


	//   ....[5]....
        /*0090*/ 	.word	0xffffffff


	//   ....[6]....
        /*0094*/ 	.word	0xffffffff


	//   ....[7]....
        /*0098*/ 	.word	0xffffffff


	//   ....[8]....
        /*009c*/ 	.word	0xffffffff


	//   ....[9]....
        /*00a0*/ 	.word	0xffffffff


	//   ....[10]....
        /*00a4*/ 	.word	0xffffffff


	//   ....[11]....
        /*00a8*/ 	.word	0xffffffff


	//   ....[12]....
        /*00ac*/ 	.word	0xffffffff


	//   ....[13]....
        /*00b0*/ 	.word	0xffffffff


	//   ....[14]....
        /*00b4*/ 	.word	0xffffffff


	//----- nvinfo : EIATTR_COOP_GROUP_INSTR_OFFSETS
	.align		4
.L_664:
        /*00b8*/ 	.byte	0x04, 0x28
        /*00ba*/ 	.short	(.L_666 - .L_665)


	//   ....[0]....
.L_665:
        /*00bc*/ 	.word	0x00000b10


	//   ....[1]....
        /*00c0*/ 	.word	0x00000b70


	//   ....[2]....
        /*00c4*/ 	.word	0x00000bd0


	//   ....[3]....
        /*00c8*/ 	.word	0x00000c30


	//   ....[4]....
        /*00cc*/ 	.word	0x00000c90


	//   ....[5]....
        /*00d0*/ 	.word	0x00000e20


	//   ....[6]....
        /*00d4*/ 	.word	0x00000ec0


	//   ....[7]....
        /*00d8*/ 	.word	0x00000f20


	//   ....[8]....
        /*00dc*/ 	.word	0x00000f80


	//   ....[9]....
        /*00e0*/ 	.word	0x00000fe0


	//   ....[10]....
        /*00e4*/ 	.word	0x00002100


	//   ....[11]....
        /*00e8*/ 	.word	0x00002170


	//   ....[12]....
        /*00ec*/ 	.word	0x000021c0


	//   ....[13]....
        /*00f0*/ 	.word	0x00002210


	//   ....[14]....
        /*00f4*/ 	.word	0x00002280


	//----- nvinfo : EIATTR_VRC_CTA_INIT_COUNT
	.align		4
.L_666:
        /*00f8*/ 	.byte	0x02, 0x4a
	.zero		1
	.zero		1


	//----- nvinfo : EIATTR_EXIT_INSTR_OFFSETS
	.align		4
        /*00fc*/ 	.byte	0x04, 0x1c
        /*00fe*/ 	.short	(.L_668 - .L_667)


	//   ....[0]....
.L_667:
        /*0100*/ 	.word	0x000023b0


	//   ....[1]....
        /*0104*/ 	.word	0x000023f0


	//----- nvinfo : EIATTR_MAX_THREADS
	.align		4
.L_668:
        /*0108*/ 	.byte	0x04, 0x05
        /*010a*/ 	.short	(.L_670 - .L_669)
.L_669:
        /*010c*/ 	.word	0x00000100
        /*0110*/ 	.word	0x00000001
        /*0114*/ 	.word	0x00000001


	//----- nvinfo : EIATTR_CRS_STACK_SIZE
	.align		4
.L_670:
        /*0118*/ 	.byte	0x04, 0x1e
        /*011a*/ 	.short	(.L_672 - .L_671)
.L_671:
        /*011c*/ 	.word	0x00000000


	//----- nvinfo : EIATTR_CBANK_PARAM_SIZE
	.align		4
.L_672:
        /*0120*/ 	.byte	0x03, 0x19
        /*0122*/ 	.short	0x003e


	//----- nvinfo : EIATTR_PARAM_CBANK
	.align		4
        /*0124*/ 	.byte	0x04, 0x0a
        /*0126*/ 	.short	(.L_674 - .L_673)
	.align		4
.L_673:
        /*0128*/ 	.word	index@(.nv.constant0._ZN3cub18CUB_300001_SM_10006detail6reduce18DeviceReduceKernelINS2_10policy_hubIijN4cuda3std3__44plusIiEEE10Policy1000EN6thrust24THRUST_300001_SM_1000_NS10device_ptrIiEEjS9_iNS7_10__identityEEEvT0_PT3_T1_NS0_13GridEvenShareISK_EET2_T4_)
        /*012c*/ 	.short	0x0380
        /*012e*/ 	.short	0x003e


	//----- nvinfo : EIATTR_SW_WAR
	.align		4
.L_674:
        /*0130*/ 	.byte	0x04, 0x36
        /*0132*/ 	.short	(.L_676 - .L_675)
.L_675:
        /*0134*/ 	.word	0x00000008
.L_676:


//--------------------- .nv.info._ZN3cub18CUB_300001_SM_10006detail6reduce28DeviceReduceSingleTileKernelINS2_10policy_hubIijN4cuda3std3__44plusIiEEE10Policy1000EN6thrust24THRUST_300001_SM_1000_NS10device_ptrIiEEPijS9_iiNS7_10__identityEEEvT0_T1_T2_T3_T4_T6_ --------------------------
	.section	.nv.info._ZN3cub18CUB_300001_SM_10006detail6reduce28DeviceReduceSingleTileKernelINS2_10policy_hubIijN4cuda3std3__44plusIiEEE10Policy1000EN6thrust24THRUST_300001_SM_1000_NS10device_ptrIiEEPijS9_iiNS7_10__identityEEEvT0_T1_T2_T3_T4_T6_,"",@"SHT_CUDA_INFO"
	.sectionflags	@""
	.align	4


	//----- nvinfo : EIATTR_CUDA_API_VERSION
	.align		4
        /*0000*/ 	.byte	0x04, 0x37
        /*0002*/ 	.short	(.L_678 - .L_677)
.L_677:
        /*0004*/ 	.word	0x00000082


	//----- nvinfo : EIATTR_KPARAM_INFO
	.align		4
.L_678:
        /*0008*/ 	.byte	0x04, 0x17
        /*000a*/ 	.short	(.L_680 - .L_679)
.L_679:
        /*000c*/ 	.word	0x00000000
        /*0010*/ 	.short	0x0005
        /*0012*/ 	.short	0x001c
        /*0014*/ 	.byte	0x00, 0xf0, 0x05, 0x00


	//----- nvinfo : EIATTR_KPARAM_INFO
	.align		4
.L_680:
        /*0018*/ 	.byte	0x04, 0x17
        /*001a*/ 	.short	(.L_682 - .L_681)
.L_681:
        /*001c*/ 	.word	0x00000000
        /*0020*/ 	.short	0x0004
        /*0022*/ 	.short	0x0018
        /*0024*/ 	.byte	0x00, 0xf0, 0x11, 0x00


	//----- nvinfo : EIATTR_KPARAM_INFO
	.align		4
.L_682:
        /*0028*/ 	.byte	0x04, 0x17
        /*002a*/ 	.short	(.L_684 - .L_683)
.L_683:
        /*002c*/ 	.word	0x00000000
        /*0030*/ 	.short	0x0003
        /*0032*/ 	.short	0x0014
        /*0034*/ 	.byte	0x00, 0xf0, 0x05, 0x00


	//----- nvinfo : EIATTR_KPARAM_INFO
	.align		4
.L_684:
        /*0038*/ 	.byte	0x04, 0x17
        /*003a*/ 	.short	(.L_686 - .L_685)
.L_685:
        /*003c*/ 	.word	0x00000000
        /*0040*/ 	.short	0x0002
        /*0042*/ 	.short	0x0010
        /*0044*/ 	.byte	0x00, 0xf0, 0x11, 0x00


	//----- nvinfo : EIATTR_KPARAM_INFO
	.align		4
.L_686:
        /*0048*/ 	.byte	0x04, 0x17
        /*004a*/ 	.short	(.L_688 - .L_687)
.L_687:
        /*004c*/ 	.word	0x00000000
        /*0050*/ 	.short	0x0001
        /*0052*/ 	.short	0x0008
        /*0054*/ 	.byte	0x00, 0xf5, 0x21, 0x00


	//----- nvinfo : EIATTR_KPARAM_INFO
	.align		4
.L_688:
        /*0058*/ 	.byte	0x04, 0x17
        /*005a*/ 	.short	(.L_690 - .L_689)
.L_689:
        /*005c*/ 	.word	0x00000000
        /*0060*/ 	.short	0x0000
        /*0062*/ 	.short	0x0000
        /*0064*/ 	.byte	0x00, 0xf0, 0x21, 0x00


	//----- nvinfo : EIATTR_SPARSE_MMA_MASK
	.align		4
.L_690:
        /*0068*/ 	.byte	0x03, 0x50
        /*006a*/ 	.short	0x0000


	//----- nvinfo : EIATTR_MAXREG_COUNT
	.align		4
        /*006c*/ 	.byte	0x03, 0x1b
        /*006e*/ 	.short	0x00ff


	//----- nvinfo : EIATTR_NUM_BARRIERS
	.align		4
        /*0070*/ 	.byte	0x02, 0x4c
        /*0072*/ 	.byte	0x01
	.zero		1


	//----- nvinfo : EIATTR_MERCURY_ISA_VERSION
	.align		4
        /*0074*/ 	.byte	0x03, 0x5f
        /*0076*/ 	.short	0x0101


	//----- nvinfo : EIATTR_COOP_GROUP_MASK_REGIDS
	.align		4
        /*0078*/ 	.byte	0x04, 0x29
        /*007a*/ 	.short	(.L_692 - .L_691)


	//   ....[0]....
.L_691:
        /*007c*/ 	.word	0xffffffff


	//   ....[1]....
        /*0080*/ 	.word	0xffffffff


	//   ....[2]....
        /*0084*/ 	.word	0xffffffff


	//   ....[3]....
        /*0088*/ 	.word	0xffffffff


	//   ....[4]....
        /*008c*/ 	.word	0xffffffff


	//   ....[5]....
        /*0090*/ 	.word	0xffffffff


	//   ....[6]....
        /*0094*/ 	.word	0xffffffff


	//   ....[7]....
        /*0098*/ 	.word	0xffffffff


	//   ....[8]....
        /*009c*/ 	.word	0xffffffff


	//   ....[9]....
        /*00a0*/ 	.word	0xffffffff


	//   ....[10]....
        /*00a4*/ 	.word	0xffffffff


	//   ....[11]....
        /*00a8*/ 	.word	0xffffffff


	//   ....[12]....
        /*00ac*/ 	.word	0xffffffff


	//   ....[13]....
        /*00b0*/ 	.word	0xffffffff


	//   ....[14]....
        /*00b4*/ 	.word	0xffffffff


	//----- nvinfo : EIATTR_COOP_GROUP_INSTR_OFFSETS
	.align		4
.L_692:
        /*00b8*/ 	.byte	0x04, 0x28
        /*00ba*/ 	.short	(.L_694 - .L_693)


	//   ....[0]....
.L_693:
        /*00bc*/ 	.word	0x00000830


	//   ....[1]....
        /*00c0*/ 	.word	0x00000890


	//   ....[2]....
        /*00c4*/ 	.word	0x000008f0


	//   ....[3]....
        /*00c8*/ 	.word	0x00000950


	//   ....[4]....
        /*00cc*/ 	.word	0x000009b0


	//   ....[5]....
        /*00d0*/ 	.word	0x00000b40


	//   ....[6]....
        /*00d4*/ 	.word	0x00000be0


	//   ....[7]....
        /*00d8*/ 	.word	0x00000c60


	//   ....[8]....
        /*00dc*/ 	.word	0x00000cc0


	//   ....[9]....
        /*00e0*/ 	.word	0x00000d00


	//   ....[10]....
        /*00e4*/ 	.word	0x00001cc0


	//   ....[11]....
        /*00e8*/ 	.word	0x00001d20


	//   ....[12]....
        /*00ec*/ 	.word	0x00001d80


	//   ....[13]....
        /*00f0*/ 	.word	0x00001de0


	//   ....[14]....
        /*00f4*/ 	.word	0x00001e40


	//----- nvinfo : EIATTR_VRC_CTA_INIT_COUNT
	.align		4
.L_694:
        /*00f8*/ 	.byte	0x02, 0x4a
	.zero		1
	.zero		1


	//----- nvinfo : EIATTR_EXIT_INSTR_OFFSETS
	.align		4
        /*00fc*/ 	.byte	0x04, 0x1c
        /*00fe*/ 	.short	(.L_696 - .L_695)


	//   ....[0]....
.L_695:
        /*0100*/ 	.word	0x00000080


	//   ....[1]....
        /*0104*/ 	.word	0x000000c0


	//   ....[2]....
        /*0108*/ 	.word	0x00001f60


	//   ....[3]....
        /*010c*/ 	.word	0x00001fb0


	//----- nvinfo : EIATTR_MAX_THREADS
	.align		4
.L_696:
        /*0110*/ 	.byte	0x04, 0x05
        /*0112*/ 	.short	(.L_698 - .L_697)
.L_697:
        /*0114*/ 	.word	0x00000100
        /*0118*/ 	.word	0x00000001
        /*011c*/ 	.word	0x00000001


	//----- nvinfo : EIATTR_CRS_STACK_SIZE
	.align		4
.L_698:
        /*0120*/ 	.byte	0x04, 0x1e
        /*0122*/ 	.short	(.L_700 - .L_699)
.L_699:
        /*0124*/ 	.word	0x00000000


	//----- nvinfo : EIATTR_CBANK_PARAM_SIZE
	.align		4
.L_700:
        /*0128*/ 	.byte	0x03, 0x19
        /*012a*/ 	.short	0x001d


	//----- nvinfo : EIATTR_PARAM_CBANK
	.align		4
        /*012c*/ 	.byte	0x04, 0x0a
        /*012e*/ 	.short	(.L_702 - .L_701)
	.align		4
.L_701:
        /*0130*/ 	.word	index@(.nv.constant0._ZN3cub18CUB_300001_SM_10006detail6reduce28DeviceReduceSingleTileKernelINS2_10policy_hubIijN4cuda3std3__44plusIiEEE10Policy1000EN6thrust24THRUST_300001_SM_1000_NS10device_ptrIiEEPijS9_iiNS7_10__identityEEEvT0_T1_T2_T3_T4_T6_)
        /*0134*/ 	.short	0x0380
        /*0136*/ 	.short	0x001d


	//----- nvinfo : EIATTR_SW_WAR
	.align		4
.L_702:
        /*0138*/ 	.byte	0x04, 0x36
        /*013a*/ 	.short	(.L_704 - .L_703)
.L_703:
        /*013c*/ 	.word	0x00000008
.L_704:


//--------------------- .nv.info._ZN3cub18CUB_300001_SM_10006detail11EmptyKernelIvEEvv --------------------------
	.section	.nv.info._ZN3cub18CUB_300001_SM_10006detail11EmptyKernelIvEEvv,"",@"SHT_CUDA_INFO"
	.sectionflags	@""
	.align	4


	//----- nvinfo : EIATTR_CUDA_API_VERSION
	.align		4
        /*0000*/ 	.byte	0x04, 0x37
        /*0002*/ 	.short	(.L_706 - .L_705)
.L_705:
        /*0004*/ 	.word	0x00000082


	//----- nvinfo : EIATTR_SPARSE_MMA_MASK
	.align		4
.L_706:
        /*0008*/ 	.byte	0x03, 0x50
        /*000a*/ 	.short	0x0000


	//----- nvinfo : EIATTR_MAXREG_COUNT
	.align		4
        /*000c*/ 	.byte	0x03, 0x1b
        /*000e*/ 	.short	0x00ff


	//----- nvinfo : EIATTR_MERCURY_ISA_VERSION
	.align		4
        /*0010*/ 	.byte	0x03, 0x5f
        /*0012*/ 	.short	0x0101


	//----- nvinfo : EIATTR_VRC_CTA_INIT_COUNT
	.align		4
        /*0014*/ 	.byte	0x02, 0x4a
	.zero		1
	.zero		1


	//----- nvinfo : EIATTR_EXIT_INSTR_OFFSETS
	.align		4
        /*0018*/ 	.byte	0x04, 0x1c
        /*001a*/ 	.short	(.L_708 - .L_707)


	//   ....[0]....
.L_707:
        /*001c*/ 	.word	0x00000010


	//----- nvinfo : EIATTR_SW_WAR
	.align		4
.L_708:
        /*0020*/ 	.byte	0x04, 0x36
        /*0022*/ 	.short	(.L_710 - .L_709)
.L_709:
        /*0024*/ 	.word	0x00000008
.L_710:


//--------------------- .nv.info._ZN6thrust24THRUST_300001_SM_1000_NS8cuda_cub4core6detail13_kernel_agentINS1_15__reduce_by_key16ReduceByKeyAgentINS0_6detail15normal_iteratorINS0_10device_ptrIiEEEENS0_17constant_iteratorIiNS0_11use_defaultESD_EESB_SB_N4cuda3std3__48equal_toIiEENSH_4plusIiEEPllEEJSB_SE_SB_SB_SM_N3cub18CUB_300001_SM_100024ReduceByKeyScanTileStateIilLb1EEESJ_SL_llEEEvDpT0_ --------------------------
	.section	.nv.info._ZN6thrust24THRUST_300001_SM_1000_NS8cuda_cub4core6detail13_kernel_agentINS1_15__reduce_by_key16ReduceByKeyAgentINS0_6detail15normal_iteratorINS0_10device_ptrIiEEEENS0_17constant_iteratorIiNS0_11use_defaultESD_EESB_SB_N4cuda3std3__48equal_toIiEENSH_4plusIiEEPllEEJSB_SE_SB_SB_SM_N3cub18CUB_300001_SM_100024ReduceByKeyScanTileStateIilLb1EEESJ_SL_llEEEvDpT0_,"",@"SHT_CUDA_INFO"
	.sectionflags	@""
	.align	4


	//----- nvinfo : EIATTR_CUDA_API_VERSION
	.align		4
        /*0000*/ 	.byte	0x04, 0x37
        /*0002*/ 	.short	(.L_712 - .L_711)
.L_711:
        /*0004*/ 	.word	0x00000082


	//----- nvinfo : EIATTR_KPARAM_INFO
	.align		4
.L_712:
        /*0008*/ 	.byte	0x04, 0x17
        /*000a*/ 	.short	(.L_714 - .L_713)
.L_713:
        /*000c*/ 	.word	0x00000000
        /*0010*/ 	.short	0x0009
        /*0012*/ 	.short	0x0048
        /*0014*/ 	.byte	0x00, 0xf0, 0x21, 0x00


	//----- nvinfo : EIATTR_KPARAM_INFO
	.align		4
.L_714:
        /*0018*/ 	.byte	0x04, 0x17
        /*001a*/ 	.short	(.L_716 - .L_715)
.L_715:
        /*001c*/ 	.word	0x00000000
        /*0020*/ 	.short	0x0008
        /*0022*/ 	.short	0x0040
        /*0024*/ 	.byte	0x00, 0xf0, 0x21, 0x00


	//----- nvinfo : EIATTR_KPARAM_INFO
	.align		4
.L_716:
        /*0028*/ 	.byte	0x04, 0x17
        /*002a*/ 	.short	(.L_718 - .L_717)
.L_717:
        /*002c*/ 	.word	0x00000000
        /*0030*/ 	.short	0x0007
        /*0032*/ 	.short	0x0039
        /*0034*/ 	.byte	0x00, 0xf0, 0x05, 0x00


	//----- nvinfo : EIATTR_KPARAM_INFO
	.align		4
.L_718:
        /*0038*/ 	.byte	0x04, 0x17
        /*003a*/ 	.short	(.L_720 - .L_719)
.L_719:
        /*003c*/ 	.word	0x00000000
        /*0040*/ 	.short	0x0006
        /*0042*/ 	.short	0x0038
        /*0044*/ 	.byte	0x00, 0xf0, 0x05, 0x00


	//----- nvinfo : EIATTR_KPARAM_INFO
	.align		4
.L_720:
        /*0048*/ 	.byte	0x04, 0x17
        /*004a*/ 	.short	(.L_722 - .L_721)
.L_721:
        /*004c*/ 	.word	0x00000000
        /*0050*/ 	.short	0x0005
        /*0052*/ 	.short	0x0030
        /*0054*/ 	.byte	0x00, 0xf0, 0x21, 0x00


	//----- nvinfo : EIATTR_KPARAM_INFO
	.align		4
.L_722:
        /*0058*/ 	.byte	0x04, 0x17
        /*005a*/ 	.short	(.L_724 - .L_723)
.L_723:
        /*005c*/ 	.word	0x00000000
        /*0060*/ 	.short	0x0004
        /*0062*/ 	.short	0x0028
        /*0064*/ 	.byte	0x00, 0xf5, 0x21, 0x00


	//----- nvinfo : EIATTR_KPARAM_INFO
	.align		4
.L_724:
        /*0068*/ 	.byte	0x04, 0x17
        /*006a*/ 	.short	(.L_726 - .L_725)
.L_725:
        /*006c*/ 	.word	0x00000000
        /*0070*/ 	.short	0x0003
        /*0072*/ 	.short	0x0020
        /*0074*/ 	.byte	0x00, 0xf0, 0x21, 0x00


	//----- nvinfo : EIATTR_KPARAM_INFO
	.align		4
.L_726:
        /*0078*/ 	.byte	0x04, 0x17
        /*007a*/ 	.short	(.L_728 - .L_727)
.L_727:
        /*007c*/ 	.word	0x00000000
        /*0080*/ 	.short	0x0002
        /*0082*/ 	.short	0x0018
        /*0084*/ 	.byte	0x00, 0xf0, 0x21, 0x00


	//----- nvinfo : EIATTR_KPARAM_INFO
	.align		4
.L_728:
        /*0088*/ 	.byte	0x04, 0x17
        /*008a*/ 	.short	(.L_730 - .L_729)
.L_729:
        /*008c*/ 	.word	0x00000000
        /*0090*/ 	.short	0x0001
        /*0092*/ 	.short	0x0008
        /*0094*/ 	.byte	0x00, 0xf0, 0x41, 0x00


	//----- nvinfo : EIATTR_KPARAM_INFO
	.align		4
.L_730:
        /*0098*/ 	.byte	0x04, 0x17
        /*009a*/ 	.short	(.L_732 - .L_731)
.L_731:
        /*009c*/ 	.word	0x00000000
        /*00a0*/ 	.short	0x0000
        /*00a2*/ 	.short	0x0000
        /*00a4*/ 	.byte	0x00, 0xf0, 0x21, 0x00


	//----- nvinfo : EIATTR_SPARSE_MMA_MASK
	.align		4
.L_732:
        /*00a8*/ 	.byte	0x03, 0x50
        /*00aa*/ 	.short	0x0000


	//----- nvinfo : EIATTR_MAXREG_COUNT
	.align		4
        /*00ac*/ 	.byte	0x03, 0x1b
        /*00ae*/ 	.short	0x00ff


	//----- nvinfo : EIATTR_NUM_BARRIERS
	.align		4
        /*00b0*/ 	.byte	0x02, 0x4c
        /*00b2*/ 	.byte	0x01
	.zero		1


	//----- nvinfo : EIATTR_MERCURY_ISA_VERSION
	.align		4
        /*00b4*/ 	.byte	0x03, 0x5f
        /*00b6*/ 	.short	0x0101


	//----- nvinfo : EIATTR_COOP_GROUP_MASK_REGIDS
	.align		4
        /*00b8*/ 	.byte	0x04, 0x29
        /*00ba*/ 	.short	(.L_734 - .L_733)


	//   ....[0]....
.L_733:
        /*00bc*/ 	.word	0xffffffff


	//   ....[1]....
        /*00c0*/ 	.word	0xffffffff


	//   ....[2]....
        /*00c4*/ 	.word	0xffffffff


	//   ....[3]....
        /*00c8*/ 	.word	0xffffffff


	//   ....[4]....
        /*00cc*/ 	.word	0xffffffff


	//   ....[5]....
        /*00d0*/ 	.word	0xffffffff


	//   ....[6]....
        /*00d4*/ 	.word	0xffffffff


	//   ....[7]....
        /*00d8*/ 	.word	0xffffffff


	//   ....[8]....
        /*00dc*/ 	.word	0xffffffff


	//   ....[9]....
        /*00e0*/ 	.word	0xffffffff


	//   ....[10]....
        /*00e4*/ 	.word	0xffffffff


	//   ....[11]....
        /*00e8*/ 	.word	0xffffffff


	//   ....[12]....
        /*00ec*/ 	.word	0xffffffff


	//   ....[13]....
        /*00f0*/ 	.word	0xffffffff


	//   ....[14]....
        /*00f4*/ 	.word	0xffffffff


	//   ....[15]....
        /*00f8*/ 	.word	0xffffffff


	//   ....[16]....
        /*00fc*/ 	.word	0xffffffff


	//   ....[17]....
        /*0100*/ 	.word	0xffffffff


	//   ....[18]....
        /*0104*/ 	.word	0xffffffff


	//   ....[19]....
        /*0108*/ 	.word	0xffffffff


	//   ....[20]....
        /*010c*/ 	.word	0xffffffff


	//   ....[21]....
        /*0110*/ 	.word	0xffffffff


	//   ....[22]....
        /*0114*/ 	.word	0xffffffff


	//   ....[23]....
        /*0118*/ 	.word	0xffffffff


	//   ....[24]....
        /*011c*/ 	.word	0xffffffff


	//   ....[25]....
        /*0120*/ 	.word	0xffffffff


	//   ....[26]....
        /*0124*/ 	.word	0xffffffff


	//   ....[27]....
        /*0128*/ 	.word	0xffffffff


	//   ....[28]....
        /*012c*/ 	.word	0xffffffff


	//   ....[29]....
        /*0130*/ 	.word	0xffffffff


	//   ....[30]....
        /*0134*/ 	.word	0xffffffff


	//   ....[31]....
        /*0138*/ 	.word	0xffffffff


	//   ....[32]....
        /*013c*/ 	.word	0xffffffff


	//   ....[33]....
        /*0140*/ 	.word	0xffffffff


	//   ....[34]....
        /*0144*/ 	.word	0xffffffff


	//   ....[35]....
        /*0148*/ 	.word	0xffffffff


	//   ....[36]....
        /*014c*/ 	.word	0xffffffff


	//   ....[37]....
        /*0150*/ 	.word	0xffffffff


	//   ....[38]....
        /*0154*/ 	.word	0xffffffff


	//   ....[39]....
        /*0158*/ 	.word	0xffffffff


	//   ....[40]....
        /*015c*/ 	.word	0xffffffff


	//   ....[41]....
        /*0160*/ 	.word	0xffffffff


	//   ....[42]....
        /*0164*/ 	.word	0xffffffff


	//   ....[43]....
        /*0168*/ 	.word	0xffffffff


	//   ....[44]....
        /*016c*/ 	.word	0xffffffff


	//   ....[45]....
        /*0170*/ 	.word	0xffffffff


	//   ....[46]....
        /*0174*/ 	.word	0xffffffff


	//   ....[47]....
        /*0178*/ 	.word	0xffffffff


	//   ....[48]....
        /*017c*/ 	.word	0xffffffff


	//   ....[49]....
        /*0180*/ 	.word	0xffffffff


	//   ....[50]....
        /*0184*/ 	.word	0xffffffff


	//   ....[51]....
        /*0188*/ 	.word	0xffffffff


	//   ....[52]....
        /*018c*/ 	.word	0xffffffff


	//   ....[53]....
        /*0190*/ 	.word	0xffffffff


	//   ....[54]....
        /*0194*/ 	.word	0xffffffff


	//   ....[55]....
        /*0198*/ 	.word	0xffffffff


	//   ....[56]....
        /*019c*/ 	.word	0xffffffff


	//   ....[57]....
        /*01a0*/ 	.word	0xffffffff


	//   ....[58]....
        /*01a4*/ 	.word	0xffffffff


	//   ....[59]....
        /*01a8*/ 	.word	0xffffffff


	//   ....[60]....
        /*01ac*/ 	.word	0xffffffff


	//   ....[61]....
        /*01b0*/ 	.word	0xffffffff


	//   ....[62]....
        /*01b4*/ 	.word	0xffffffff


	//   ....[63]....
        /*01b8*/ 	.word	0xffffffff


	//   ....[64]....
        /*01bc*/ 	.word	0xffffffff


	//   ....[65]....
        /*01c0*/ 	.word	0xffffffff


	//   ....[66]....
        /*01c4*/ 	.word	0xffffffff


	//   ....[67]....
        /*01c8*/ 	.word	0xffffffff


	//   ....[68]....
        /*01cc*/ 	.word	0xffffffff


	//   ....[69]....
        /*01d0*/ 	.word	0xffffffff


	//   ....[70]....
        /*01d4*/ 	.word	0xffffffff


	//   ....[71]....
        /*01d8*/ 	.word	0xffffffff


	//   ....[72]....
        /*01dc*/ 	.word	0xffffffff


	//   ....[73]....
        /*01e0*/ 	.word	0xffffffff


	//   ....[74]....
        /*01e4*/ 	.word	0xffffffff


	//   ....[75]....
        /*01e8*/ 	.word	0xffffffff


	//   ....[76]....
        /*01ec*/ 	.word	0xffffffff


	//   ....[77]....
        /*01f0*/ 	.word	0xffffffff


	//   ....[78]....
        /*01f4*/ 	.word	0xffffffff


	//   ....[79]....
        /*01f8*/ 	.word	0xffffffff


	//   ....[80]....
        /*01fc*/ 	.word	0xffffffff


	//   ....[81]....
        /*0200*/ 	.word	0xffffffff


	//   ....[82]....
        /*0204*/ 	.word	0xffffffff


	//   ....[83]....
        /*0208*/ 	.word	0xffffffff


	//   ....[84]....
        /*020c*/ 	.word	0xffffffff


	//   ....[85]....
        /*0210*/ 	.word	0xffffffff


	//   ....[86]....
        /*0214*/ 	.word	0xffffffff


	//   ....[87]....
        /*0218*/ 	.word	0xffffffff


	//   ....[88]....
        /*021c*/ 	.word	0xffffffff


	//   ....[89]....
        /*0220*/ 	.word	0xffffffff


	//   ....[90]....
        /*0224*/ 	.word	0xffffffff


	//   ....[91]....
        /*0228*/ 	.word	0xffffffff


	//   ....[92]....
        /*022c*/ 	.word	0xffffffff


	//   ....[93]....
        /*0230*/ 	.word	0xffffffff


	//   ....[94]....
        /*0234*/ 	.word	0xffffffff


	//   ....[95]....
        /*0238*/ 	.word	0xffffffff


	//   ....[96]....
        /*023c*/ 	.word	0xffffffff


	//   ....[97]....
        /*0240*/ 	.word	0xffffffff


	//   ....[98]....
        /*0244*/ 	.word	0xffffffff


	//   ....[99]....
        /*0248*/ 	.word	0xffffffff


	//   ....[100]....
        /*024c*/ 	.word	0xffffffff


	//   ....[101]....
        /*0250*/ 	.word	0xffffffff


	//   ....[102]....
        /*0254*/ 	.word	0xffffffff


	//   ....[103]....
        /*0258*/ 	.word	0xffffffff


	//   ....[104]....
        /*025c*/ 	.word	0xffffffff


	//   ....[105]....
        /*0260*/ 	.word	0xffffffff


	//   ....[106]....
        /*0264*/ 	.word	0xffffffff


	//   ....[107]....
        /*0268*/ 	.word	0xffffffff


	//   ....[108]....
        /*026c*/ 	.word	0xffffffff


	//   ....[109]....
        /*0270*/ 	.word	0xffffffff


	//   ....[110]....
        /*0274*/ 	.word	0xffffffff


	//   ....[111]....
        /*0278*/ 	.word	0xffffffff


	//   ....[112]....
        /*027c*/ 	.word	0xffffffff


	//   ....[113]....
        /*0280*/ 	.word	0xffffffff


	//   ....[114]....
        /*0284*/ 	.word	0xffffffff


	//   ....[115]....
        /*0288*/ 	.word	0xffffffff


	//   ....[116]....
        /*028c*/ 	.word	0xffffffff


	//   ....[117]....
        /*0290*/ 	.word	0xffffffff


	//   ....[118]....
        /*0294*/ 	.word	0xffffffff


	//   ....[119]....
        /*0298*/ 	.word	0xffffffff


	//   ....[120]....
        /*029c*/ 	.word	0xffffffff


	//   ....[121]....
        /*02a0*/ 	.word	0xffffffff


	//   ....[122]....
        /*02a4*/ 	.word	0xffffffff


	//   ....[123]....
        /*02a8*/ 	.word	0xffffffff


	//   ....[124]....
        /*02ac*/ 	.word	0xffffffff


	//   ....[125]....
        /*02b0*/ 	.word	0xffffffff


	//   ....[126]....
        /*02b4*/ 	.word	0xffffffff


	//   ....[127]....
        /*02b8*/ 	.word	0xffffffff


	//   ....[128]....
        /*02bc*/ 	.word	0xffffffff


	//   ....[129]....
        /*02c0*/ 	.word	0xffffffff


	//   ....[130]....
        /*02c4*/ 	.word	0xffffffff


	//   ....[131]....
        /*02c8*/ 	.word	0xffffffff


	//   ....[132]....
        /*02cc*/ 	.word	0xffffffff


	//   ....[133]....
        /*02d0*/ 	.word	0xffffffff


	//   ....[134]....
        /*02d4*/ 	.word	0xffffffff


	//   ....[135]....
        /*02d8*/ 	.word	0xffffffff


	//   ....[136]....
        /*02dc*/ 	.word	0xffffffff


	//   ....[137]....
        /*02e0*/ 	.word	0xffffffff


	//   ....[138]....
        /*02e4*/ 	.word	0xffffffff


	//   ....[139]....
        /*02e8*/ 	.word	0xffffffff


	//   ....[140]....
        /*02ec*/ 	.word	0xffffffff


	//   ....[141]....
        /*02f0*/ 	.word	0xffffffff


	//   ....[142]....
        /*02f4*/ 	.word	0xffffffff


	//   ....[143]....
        /*02f8*/ 	.word	0xffffffff


	//   ....[144]....
        /*02fc*/ 	.word	0xffffffff


	//   ....[145]....
        /*0300*/ 	.word	0xffffffff


	//   ....[146]....
        /*0304*/ 	.word	0xffffffff


	//   ....[147]....
        /*0308*/ 	.word	0xffffffff


	//   ....[148]....
        /*030c*/ 	.word	0xffffffff


	//   ....[149]....
        /*0310*/ 	.word	0xffffffff


	//   ....[150]....
        /*0314*/ 	.word	0xffffffff


	//   ....[151]....
        /*0318*/ 	.word	0xffffffff


	//   ....[152]....
        /*031c*/ 	.word	0x05000022


	//   ....[153]....
        /*0320*/ 	.word	0x05000022


	//   ....[154]....
        /*0324*/ 	.word	0x05000022


	//   ....[155]....
        /*0328*/ 	.word	0x05000022


	//   ....[156]....
        /*032c*/ 	.word	0x05000022


	//   ....[157]....
        /*0330*/ 	.word	0x05000022


	//   ....[158]....
        /*0334*/ 	.word	0x05000022


	//   ....[159]....
        /*0338*/ 	.word	0x05000022


	//   ....[160]....
        /*033c*/ 	.word	0x05000022


	//   ....[161]....
        /*0340*/ 	.word	0x05000022


	//   ....[162]....
        /*0344*/ 	.word	0x05000022


	//   ....[163]....
        /*0348*/ 	.word	0x05000022


	//   ....[164]....
        /*034c*/ 	.word	0x05000022


	//   ....[165]....
        /*0350*/ 	.word	0x05000022


	//   ....[166]....
        /*0354*/ 	.word	0x05000022


	//   ....[167]....
        /*0358*/ 	.word	0x05000022


	//   ....[168]....
        /*035c*/ 	.word	0x05000022


	//   ....[169]....
        /*0360*/ 	.word	0x05000022


	//   ....[170]....
        /*0364*/ 	.word	0x05000022


	//   ....[171]....
        /*0368*/ 	.word	0x05000022


	//   ....[172]....
        /*036c*/ 	.word	0x05000022


	//   ....[173]....
        /*0370*/ 	.word	0x05000022


	//   ....[174]....
        /*0374*/ 	.word	0x05000022


	//   ....[175]....
        /*0378*/ 	.word	0x05000022


	//   ....[176]....
        /*037c*/ 	.word	0x05000022


	//   ....[177]....
        /*0380*/ 	.word	0x05000022


	//   ....[178]....
        /*0384*/ 	.word	0x05000022


	//   ....[179]....
        /*0388*/ 	.word	0x05000022


	//   ....[180]....
        /*038c*/ 	.word	0x05000022


	//   ....[181]....
        /*0390*/ 	.word	0x05000022


	//   ....[182]....
        /*0394*/ 	.word	0x05000022


	//   ....[183]....
        /*0398*/ 	.word	0x05000022


	//   ....[184]....
        /*039c*/ 	.word	0x05000022


	//   ....[185]....
        /*03a0*/ 	.word	0x05000022


	//   ....[186]....
        /*03a4*/ 	.word	0x05000022


	//   ....[187]....
        /*03a8*/ 	.word	0x05000022


	//   ....[188]....
        /*03ac*/ 	.word	0x05000022


	//   ....[189]....
        /*03b0*/ 	.word	0x05000022


	//   ....[190]....
        /*03b4*/ 	.word	0x05000022


	//   ....[191]....
        /*03b8*/ 	.word	0x05000022


	//   ....[192]....
        /*03bc*/ 	.word	0x05000022


	//   ....[193]....
        /*03c0*/ 	.word	0x05000022


	//   ....[194]....
        /*03c4*/ 	.word	0x05000022


	//   ....[195]....
        /*03c8*/ 	.word	0x05000022


	//   ....[196]....
        /*03cc*/ 	.word	0x05000022


	//   ....[197]....
        /*03d0*/ 	.word	0x05000022


	//   ....[198]....
        /*03d4*/ 	.word	0x05000022


	//   ....[199]....
        /*03d8*/ 	.word	0x05000022


	//   ....[200]....
        /*03dc*/ 	.word	0x05000022


	//   ....[201]....
        /*03e0*/ 	.word	0x05000022


	//   ....[202]....
        /*03e4*/ 	.word	0x05000022


	//   ....[203]....
        /*03e8*/ 	.word	0x05000022


	//   ....[204]....
        /*03ec*/ 	.word	0x05000022


	//   ....[205]....
        /*03f0*/ 	.word	0x05000022


	//   ....[206]....
        /*03f4*/ 	.word	0x05000022


	//   ....[207]....
        /*03f8*/ 	.word	0x05000022


	//   ....[208]....
        /*03fc*/ 	.word	0x05000022


	//   ....[209]....
        /*0400*/ 	.word	0x05000022


	//   ....[210]....
        /*0404*/ 	.word	0x05000022


	//   ....[211]....
        /*0408*/ 	.word	0x05000022


	//   ....[212]....
        /*040c*/ 	.word	0x05000022


	//   ....[213]....
        /*0410*/ 	.word	0x05000022


	//   ....[214]....
        /*0414*/ 	.word	0x05000022


	//   ....[215]....
        /*0418*/ 	.word	0x05000022


	//   ....[216]....
        /*041c*/ 	.word	0x05000022


	//   ....[217]....
        /*0420*/ 	.word	0x05000022


	//   ....[218]....
        /*0424*/ 	.word	0x05000022


	//   ....[219]....
        /*0428*/ 	.word	0x05000022


	//   ....[220]....
        /*042c*/ 	.word	0x05000022


	//   ....[221]....
        /*0430*/ 	.word	0x05000022


	//   ....[222]....
        /*0434*/ 	.word	0x05000022


	//   ....[223]....
        /*0438*/ 	.word	0x05000022


	//   ....[224]....
        /*043c*/ 	.word	0x05000022


	//   ....[225]....
        /*0440*/ 	.word	0x05000022


	//   ....[226]....
        /*0444*/ 	.word	0x05000022


	//   ....[227]....
        /*0448*/ 	.word	0x05000022


	//   ....[228]....
        /*044c*/ 	.word	0x05000022


	//   ....[229]....
        /*0450*/ 	.word	0x05000022


	//   ....[230]....
        /*0454*/ 	.word	0x05000022


	//   ....[231]....
        /*0458*/ 	.word	0x05000022


	//   ....[232]....
        /*045c*/ 	.word	0x05000022


	//   ....[233]....
        /*0460*/ 	.word	0x05000022


	//   ....[234]....
        /*0464*/ 	.word	0x05000022


	//   ....[235]....
        /*0468*/ 	.word	0x05000022


	//   ....[236]....
        /*046c*/ 	.word	0x05000022


	//   ....[237]....
        /*0470*/ 	.word	0x05000022


	//   ....[238]....
        /*0474*/ 	.word	0x05000022


	//   ....[239]....
        /*0478*/ 	.word	0x05000022


	//   ....[240]....
        /*047c*/ 	.word	0x05000022


	//   ....[241]....
        /*0480*/ 	.word	0x05000022


	//   ....[242]....
        /*0484*/ 	.word	0x05000022


	//   ....[243]....
        /*0488*/ 	.word	0x05000022


	//----- nvinfo : EIATTR_COOP_GROUP_INSTR_OFFSETS
	.align		4
.L_734:
        /*048c*/ 	.byte	0x04, 0x28
        /*048e*/ 	.short	(.L_736 - .L_735)


	//   ....[0]....
.L_735:
        /*0490*/ 	.word	0x00000340


	//   ....[1]....
        /*0494*/ 	.word	0x000004f0


	//   ....[2]....
        /*0498*/ 	.word	0x000008c0


	//   ....[3]....
        /*049c*/ 	.word	0x000008e0


	//   ....[4]....
        /*04a0*/ 	.word	0x00000900


	//   ....[5]....
        /*04a4*/ 	.word	0x00000950


	//   ....[6]....
        /*04a8*/ 	.word	0x000009b0


	//   ....[7]....
        /*04ac*/ 	.word	0x000009d0


	//   ....[8]....
        /*04b0*/ 	.word	0x00000a40


	//   ....[9]....
        /*04b4*/ 	.word	0x00000a80


	//   ....[10]....
        /*04b8*/ 	.word	0x00000aa0


	//   ....[11]....
        /*04bc*/ 	.word	0x00000b10


	//   ....[12]....
        /*04c0*/ 	.word	0x00000b50


	//   ....[13]....
        /*04c4*/ 	.word	0x00000b70


	//   ....[14]....
        /*04c8*/ 	.word	0x00000be0


	//   ....[15]....
        /*04cc*/ 	.word	0x00000c20


	//   ....[16]....
        /*04d0*/ 	.word	0x00000c40


	//   ....[17]....
        /*04d4*/ 	.word	0x00000d10


	//   ....[18]....
        /*04d8*/ 	.word	0x00000d20


	//   ....[19]....
        /*04dc*/ 	.word	0x00001280


	//   ....[20]....
        /*04e0*/ 	.word	0x00002770


	//   ....[21]....
        /*04e4*/ 	.word	0x00002900


	//   ....[22]....
        /*04e8*/ 	.word	0x00002c70


	//   ....[23]....
        /*04ec*/ 	.word	0x00002cd0


	//   ....[24]....
        /*04f0*/ 	.word	0x00002d00


	//   ....[25]....
        /*04f4*/ 	.word	0x00002d70


	//   ....[26]....
        /*04f8*/ 	.word	0x00002db0


	//   ....[27]....
        /*04fc*/ 	.word	0x00002dd0


	//   ....[28]....
        /*0500*/ 	.word	0x00002e50


	//   ....[29]....
        /*0504*/ 	.word	0x00002e80


	//   ....[30]....
        /*0508*/ 	.word	0x00002ea0


	//   ....[31]....
        /*050c*/ 	.word	0x00002f20


	//   ....[32]....
        /*0510*/ 	.word	0x00002f50


	//   ....[33]....
        /*0514*/ 	.word	0x00002f70


	//   ....[34]....
        /*0518*/ 	.word	0x00003000


	//   ....[35]....
        /*051c*/ 	.word	0x00003030


	//   ....[36]....
        /*0520*/ 	.word	0x00003050


	//   ....[37]....
        /*0524*/ 	.word	0x000034e0


	//   ....[38]....
        /*0528*/ 	.word	0x00003520


	//   ....[39]....
        /*052c*/ 	.word	0x00003570


	//   ....[40]....
        /*0530*/ 	.word	0x00003880


	//   ....[41]....
        /*0534*/ 	.word	0x00003910


	//   ....[42]....
        /*0538*/ 	.word	0x00003960


	//   ....[43]....
        /*053c*/ 	.word	0x00003970


	//   ....[44]....
        /*0540*/ 	.word	0x00003980


	//   ....[45]....
        /*0544*/ 	.word	0x00003a60


	//   ....[46]....
        /*0548*/ 	.word	0x00003a70


	//   ....[47]....
        /*054c*/ 	.word	0x00003a80


	//   ....[48]....
        /*0550*/ 	.word	0x00003b70


	//   ....[49]....
        /*0554*/ 	.word	0x00003b80


	//   ....[50]....
        /*0558*/ 	.word	0x00003b90


	//   ....[51]....
        /*055c*/ 	.word	0x00003c80


	//   ....[52]....
        /*0560*/ 	.word	0x00003c90


	//   ....[53]....
        /*0564*/ 	.word	0x00003ca0


	//   ....[54]....
        /*0568*/ 	.word	0x00003d90


	//   ....[55]....
        /*056c*/ 	.word	0x00003da0


	//   ....[56]....
        /*0570*/ 	.word	0x00003db0


	//   ....[57]....
        /*0574*/ 	.word	0x00003ef0


	//   ....[58]....
        /*0578*/ 	.word	0x00003f70


	//   ....[59]....
        /*057c*/ 	.word	0x00003ff0


	//   ....[60]....
        /*0580*/ 	.word	0x00004040


	//   ....[61]....
        /*0584*/ 	.word	0x00004050


	//   ....[62]....
        /*0588*/ 	.word	0x00004060


	//   ....[63]....
        /*058c*/ 	.word	0x00004140


	//   ....[64]....
        /*0590*/ 	.word	0x00004150


	//   ....[65]....
        /*0594*/ 	.word	0x00004160


	//   ....[66]....
        /*0598*/ 	.word	0x00004240


	//   ....[67]....
        /*059c*/ 	.word	0x00004250


	//   ....[68]....
        /*05a0*/ 	.word	0x00004260


	//   ....[69]....
        /*05a4*/ 	.word	0x00004340


	//   ....[70]....
        /*05a8*/ 	.word	0x00004350


	//   ....[71]....
        /*05ac*/ 	.word	0x00004360


	//   ....[72]....
        /*05b0*/ 	.word	0x00004440


	//   ....[73]....
        /*05b4*/ 	.word	0x00004450


	//   ....[74]....
        /*05b8*/ 	.word	0x00004460


	//   ....[75]....
        /*05bc*/ 	.word	0x000045c0


	//   ....[76]....
        /*05c0*/ 	.word	0x00006180


	//   ....[77]....
        /*05c4*/ 	.word	0x000062d0


	//   ....[78]....
        /*05c8*/ 	.word	0x00006890


	//   ....[79]....
        /*05cc*/ 	.word	0x00006940


	//   ....[80]....
        /*05d0*/ 	.word	0x00006950


	//   ....[81]....
        /*05d4*/ 	.word	0x00006990


	//   ....[82]....
        /*05d8*/ 	.word	0x00006a00


	//   ....[83]....
        /*05dc*/ 	.word	0x00006a20


	//   ....[84]....
        /*05e0*/ 	.word	0x00006a90


	//   ....[85]....
        /*05e4*/ 	.word	0x00006ad0


	//   ....[86]....
        /*05e8*/ 	.word	0x00006af0


	//   ....[87]....
        /*05ec*/ 	.word	0x00006b60


	//   ....[88]....
        /*05f0*/ 	.word	0x00006ba0


	//   ....[89]....
        /*05f4*/ 	.word	0x00006bc0


	//   ....[90]....
        /*05f8*/ 	.word	0x00006c30


	//   ....[91]....
        /*05fc*/ 	.word	0x00006c70


	//   ....[92]....
        /*0600*/ 	.word	0x00006ca0


	//   ....[93]....
        /*0604*/ 	.word	0x00007130


	//   ....[94]....
        /*0608*/ 	.word	0x000071c0


	//   ....[95]....
        /*060c*/ 	.word	0x000072b0


	//   ....[96]....
        /*0610*/ 	.word	0x00008be0


	//   ....[97]....
        /*0614*/ 	.word	0x00008d30


	//   ....[98]....
        /*0618*/ 	.word	0x000092e0


	//   ....[99]....
        /*061c*/ 	.word	0x00009300


	//   ....[100]....
        /*0620*/ 	.word	0x00009320


	//   ....[101]....
        /*0624*/ 	.word	0x00009380


	//   ....[102]....
        /*0628*/ 	.word	0x000093c0


	//   ....[103]....
        /*062c*/ 	.word	0x000093e0


	//   ....[104]....
        /*0630*/ 	.word	0x00009460


	//   ....[105]....
        /*0634*/ 	.word	0x00009490


	//   ....[106]....
        /*0638*/ 	.word	0x000094b0


	//   ....[107]....
        /*063c*/ 	.word	0x00009540


	//   ....[108]....
        /*0640*/ 	.word	0x00009560


	//   ....[109]....
        /*0644*/ 	.word	0x00009570


	//   ....[110]....
        /*0648*/ 	.word	0x00009610


	//   ....[111]....
        /*064c*/ 	.word	0x00009630


	//   ....[112]....
        /*0650*/ 	.word	0x00009640


	//   ....[113]....
        /*0654*/ 	.word	0x00009c60


	//   ....[114]....
        /*0658*/ 	.word	0x00009c70


	//   ....[115]....
        /*065c*/ 	.word	0x00009c90


	//   ....[116]....
        /*0660*/ 	.word	0x00009f10


	//   ....[117]....
        /*0664*/ 	.word	0x00009fa0


	//   ....[118]....
        /*0668*/ 	.word	0x00009ff0


	//   ....[119]....
        /*066c*/ 	.word	0x0000a000


	//   ....[120]....
        /*0670*/ 	.word	0x0000a010


	//   ....[121]....
        /*0674*/ 	.word	0x0000a0f0


	//   ....[122]....
        /*0678*/ 	.word	0x0000a100


	//   ....[123]....
        /*067c*/ 	.word	0x0000a110


	//   ....[124]....
        /*0680*/ 	.word	0x0000a200


	//   ....[125]....
        /*0684*/ 	.word	0x0000a210


	//   ....[126]....
        /*0688*/ 	.word	0x0000a220


	//   ....[127]....
        /*068c*/ 	.word	0x0000a310


	//   ....[128]....
        /*0690*/ 	.word	0x0000a320


	//   ....[129]....
        /*0694*/ 	.word	0x0000a330


	//   ....[130]....
        /*0698*/ 	.word	0x0000a420


	//   ....[131]....
        /*069c*/ 	.word	0x0000a430


	//   ....[132]....
        /*06a0*/ 	.word	0x0000a440


	//   ....[133]....
        /*06a4*/ 	.word	0x0000a590


	//   ....[134]....
        /*06a8*/ 	.word	0x0000a610


	//   ....[135]....
        /*06ac*/ 	.word	0x0000a690


	//   ....[136]....
        /*06b0*/ 	.word	0x0000a6e0


	//   ....[137]....
        /*06b4*/ 	.word	0x0000a6f0


	//   ....[138]....
        /*06b8*/ 	.word	0x0000a700


	//   ....[139]....
        /*06bc*/ 	.word	0x0000a7e0


	//   ....[140]....
        /*06c0*/ 	.word	0x0000a7f0


	//   ....[141]....
        /*06c4*/ 	.word	0x0000a800


	//   ....[142]....
        /*06c8*/ 	.word	0x0000a8e0


	//   ....[143]....
        /*06cc*/ 	.word	0x0000a8f0


	//   ....[144]....
        /*06d0*/ 	.word	0x0000a900


	//   ....[145]....
        /*06d4*/ 	.word	0x0000a9e0


	//   ....[146]....
        /*06d8*/ 	.word	0x0000a9f0


	//   ....[147]....
        /*06dc*/ 	.word	0x0000aa00


	//   ....[148]....
        /*06e0*/ 	.word	0x0000aae0


	//   ....[149]....
        /*06e4*/ 	.word	0x0000ab00


	//   ....[150]....
        /*06e8*/ 	.word	0x0000ab10


	//   ....[151]....
        /*06ec*/ 	.word	0x0000ac70


	//   ....[152]....
        /*06f0*/ 	.word	0x0000c5d0


	//   ....[153]....
        /*06f4*/ 	.word	0x0000c670


	//   ....[154]....
        /*06f8*/ 	.word	0x0000c720


	//   ....[155]....
        /*06fc*/ 	.word	0x0000c770


	//   ....[156]....
        /*0700*/ 	.word	0x0000c7c0


	//   ....[157]....
        /*0704*/ 	.word	0x0000c830


	//   ....[158]....
        /*0708*/ 	.word	0x0000c8c0


	//   ....[159]....
        /*070c*/ 	.word	0x0000c940


	//   ....[160]....
        /*0710*/ 	.word	0x0000c990


	//   ....[161]....
        /*0714*/ 	.word	0x0000ca00


	//   ....[162]....
        /*0718*/ 	.word	0x0000ca90


	//   ....[163]....
        /*071c*/ 	.word	0x0000cb10


	//   ....[164]....
        /*0720*/ 	.word	0x0000cb60


	//   ....[165]....
        /*0724*/ 	.word	0x0000cbd0


	//   ....[166]....
        /*0728*/ 	.word	0x0000cc60


	//   ....[167]....
        /*072c*/ 	.word	0x0000cce0


	//   ....[168]....
        /*0730*/ 	.word	0x0000cd30


	//   ....[169]....
        /*0734*/ 	.word	0x0000cda0


	//   ....[170]....
        /*0738*/ 	.word	0x0000ce30


	//   ....[171]....
        /*073c*/ 	.word	0x0000ceb0


	//   ....[172]....
        /*0740*/ 	.word	0x0000cf00


	//   ....[173]....
        /*0744*/ 	.word	0x0000cf70


	//   ....[174]....
        /*0748*/ 	.word	0x0000cff0


	//   ....[175]....
        /*074c*/ 	.word	0x0000d080


	//   ....[176]....
        /*0750*/ 	.word	0x0000d110


	//   ....[177]....
        /*0754*/ 	.word	0x0000d1c0


	//   ....[178]....
        /*0758*/ 	.word	0x0000d210


	//   ....[179]....
        /*075c*/ 	.word	0x0000d260


	//   ....[180]....
        /*0760*/ 	.word	0x0000d2e0


	//   ....[181]....
        /*0764*/ 	.word	0x0000d370


	//   ....[182]....
        /*0768*/ 	.word	0x0000d3f0


	//   ....[183]....
        /*076c*/ 	.word	0x0000d440


	//   ....[184]....
        /*0770*/ 	.word	0x0000d4c0


	//   ....[185]....
        /*0774*/ 	.word	0x0000d550


	//   ....[186]....
        /*0778*/ 	.word	0x0000d5d0


	//   ....[187]....
        /*077c*/ 	.word	0x0000d620


	//   ....[188]....
        /*0780*/ 	.word	0x0000d6a0


	//   ....[189]....
        /*0784*/ 	.word	0x0000d730


	//   ....[190]....
        /*0788*/ 	.word	0x0000d7b0


	//   ....[191]....
        /*078c*/ 	.word	0x0000d800


	//   ....[192]....
        /*0790*/ 	.word	0x0000d880


	//   ....[193]....
        /*0794*/ 	.word	0x0000d910


	//   ....[194]....
        /*0798*/ 	.word	0x0000d990


	//   ....[195]....
        /*079c*/ 	.word	0x0000d9e0


	//   ....[196]....
        /*07a0*/ 	.word	0x0000da50


	//   ....[197]....
        /*07a4*/ 	.word	0x0000dad0


	//   ....[198]....
        /*07a8*/ 	.word	0x0000db60


	//   ....[199]....
        /*07ac*/ 	.word	0x0000dbf0


	//   ....[200]....
        /*07b0*/ 	.word	0x0000dca0


	//   ....[201]....
        /*07b4*/ 	.word	0x0000dcf0


	//   ....[202]....
        /*07b8*/ 	.word	0x0000dd40


	//   ....[203]....
        /*07bc*/ 	.word	0x0000ddb0


	//   ....[204]....
        /*07c0*/ 	.word	0x0000de40


	//   ....[205]....
        /*07c4*/ 	.word	0x0000dec0


	//   ....[206]....
        /*07c8*/ 	.word	0x0000df10


	//   ....[207]....
        /*07cc*/ 	.word	0x0000df80


	//   ....[208]....
        /*07d0*/ 	.word	0x0000e010


	//   ....[209]....
        /*07d4*/ 	.word	0x0000e090


	//   ....[210]....
        /*07d8*/ 	.word	0x0000e0e0


	//   ....[211]....
        /*07dc*/ 	.word	0x0000e150


	//   ....[212]....
        /*07e0*/ 	.word	0x0000e1e0


	//   ....[213]....
        /*07e4*/ 	.word	0x0000e260


	//   ....[214]....
        /*07e8*/ 	.word	0x0000e2b0


	//   ....[215]....
        /*07ec*/ 	.word	0x0000e320


	//   ....[216]....
        /*07f0*/ 	.word	0x0000e3b0


	//   ....[217]....
        /*07f4*/ 	.word	0x0000e430


	//   ....[218]....
        /*07f8*/ 	.word	0x0000e480


	//   ....[219]....
        /*07fc*/ 	.word	0x0000e4f0


	//   ....[220]....
        /*0800*/ 	.word	0x0000e560


	//   ....[221]....
        /*0804*/ 	.word	0x0000e5e0


	//   ....[222]....
        /*0808*/ 	.word	0x0000e660


	//   ....[223]....
        /*080c*/ 	.word	0x0000e710


	//   ....[224]....
        /*0810*/ 	.word	0x0000e760


	//   ....[225]....
        /*0814*/ 	.word	0x0000e7b0


	//   ....[226]....
        /*0818*/ 	.word	0x0000e820


	//   ....[227]....
        /*081c*/ 	.word	0x0000e8b0


	//   ....[228]....
        /*0820*/ 	.word	0x0000e930


	//   ....[229]....
        /*0824*/ 	.word	0x0000e980


	//   ....[230]....
        /*0828*/ 	.word	0x0000e9f0


	//   ....[231]....
        /*082c*/ 	.word	0x0000ea80


	//   ....[232]....
        /*0830*/ 	.word	0x0000eb00


	//   ....[233]....
        /*0834*/ 	.word	0x0000eb50


	//   ....[234]....
        /*0838*/ 	.word	0x0000ebc0


	//   ....[235]....
        /*083c*/ 	.word	0x0000ec50


	//   ....[236]....
        /*0840*/ 	.word	0x0000ecd0


	//   ....[237]....
        /*0844*/ 	.word	0x0000ed20


	//   ....[238]....
        /*0848*/ 	.word	0x0000ed90


	//   ....[239]....
        /*084c*/ 	.word	0x0000ee20


	//   ....[240]....
        /*0850*/ 	.word	0x0000eeb0


	//   ....[241]....
        /*0854*/ 	.word	0x0000ef00


	//   ....[242]....
        /*0858*/ 	.word	0x0000ef70


	//   ....[243]....
        /*085c*/ 	.word	0x0000efe0


	//----- nvinfo : EIATTR_VRC_CTA_INIT_COUNT
	.align		4
.L_736:
        /*0860*/ 	.byte	0x02, 0x4a
	.zero		1
	.zero		1


	//----- nvinfo : EIATTR_EXIT_INSTR_OFFSETS
	.align		4
        /*0864*/ 	.byte	0x04, 0x1c
        /*0866*/ 	.short	(.L_738 - .L_737)


	//   ....[0]....
.L_737:
        /*0868*/ 	.word	0x000017f0


	//   ....[1]....
        /*086c*/ 	.word	0x00001b00


	//   ....[2]....
        /*0870*/ 	.word	0x00001cf0


	//   ....[3]....
        /*0874*/ 	.word	0x00002400


	//   ....[4]....
        /*0878*/ 	.word	0x000024b0


	//   ....[5]....
        /*087c*/ 	.word	0x00005020


	//   ....[6]....
        /*0880*/ 	.word	0x00005350


	//   ....[7]....
        /*0884*/ 	.word	0x00005560


	//   ....[8]....
        /*0888*/ 	.word	0x00005c80


	//   ....[9]....
        /*088c*/ 	.word	0x00005d30


	//   ....[10]....
        /*0890*/ 	.word	0x00005d60


	//   ....[11]....
        /*0894*/ 	.word	0x00008680


	//   ....[12]....
        /*0898*/ 	.word	0x000087b0


	//   ....[13]....
        /*089c*/ 	.word	0x0000c460


	//   ....[14]....
        /*08a0*/ 	.word	0x0000c580


	//----- nvinfo : EIATTR_MAX_THREADS
	.align		4
.L_738:
        /*08a4*/ 	.byte	0x04, 0x05
        /*08a6*/ 	.short	(.L_740 - .L_739)
.L_739:
        /*08a8*/ 	.word	0x00000100
        /*08ac*/ 	.word	0x00000001
        /*08b0*/ 	.word	0x00000001


	//----- nvinfo : EIATTR_CRS_STACK_SIZE
	.align		4
.L_740:
        /*08b4*/ 	.byte	0x04, 0x1e
        /*08b6*/ 	.short	(.L_742 - .L_741)
.L_741:
        /*08b8*/ 	.word	0x00000000


	//----- nvinfo : EIATTR_CBANK_PARAM_SIZE
	.align		4
.L_742:
        /*08bc*/ 	.byte	0x03, 0x19
        /*08be*/ 	.short	0x0050


	//----- nvinfo : EIATTR_PARAM_CBANK
	.align		4
        /*08c0*/ 	.byte	0x04, 0x0a
        /*08c2*/ 	.short	(.L_744 - .L_743)
	.align		4
.L_743:
        /*08c4*/ 	.word	index@(.nv.constant0._ZN6thrust24THRUST_300001_SM_1000_NS8cuda_cub4core6detail13_kernel_agentINS1_15__reduce_by_key16ReduceByKeyAgentINS0_6detail15normal_iteratorINS0_10device_ptrIiEEEENS0_17constant_iteratorIiNS0_11use_defaultESD_EESB_SB_N4cuda3std3__48equal_toIiEENSH_4plusIiEEPllEEJSB_SE_SB_SB_SM_N3cub18CUB_300001_SM_100024ReduceByKeyScanTileStateIilLb1EEESJ_SL_llEEEvDpT0_)
        /*08c8*/ 	.short	0x0380
        /*08ca*/ 	.short	0x0050


	//----- nvinfo : EIATTR_SW_WAR
	.align		4
.L_744:
        /*08cc*/ 	.byte	0x04, 0x36
        /*08ce*/ 	.short	(.L_746 - .L_745)
.L_745:
        /*08d0*/ 	.word	0x00000008
.L_746:


//--------------------- .nv.info._ZN6thrust24THRUST_300001_SM_1000_NS8cuda_cub4core6detail13_kernel_agentINS1_15__reduce_by_key9InitAgentIN3cub18CUB_300001_SM_100024ReduceByKeyScanTileStateIilLb1EEElPlEEJSA_lSB_EEEvDpT0_ --------------------------
	.section	.nv.info._ZN6thrust24THRUST_300001_SM_1000_NS8cuda_cub4core6detail13_kernel_agentINS1_15__reduce_by_key9InitAgentIN3cub18CUB_300001_SM_100024ReduceByKeyScanTileStateIilLb1EEElPlEEJSA_lSB_EEEvDpT0_,"",@"SHT_CUDA_INFO"
	.sectionflags	@""
	.align	4


	//----- nvinfo : EIATTR_CUDA_API_VERSION
	.align		4
        /*0000*/ 	.byte	0x04, 0x37
        /*0002*/ 	.short	(.L_748 - .L_747)
.L_747:
        /*0004*/ 	.word	0x00000082


	//----- nvinfo : EIATTR_KPARAM_INFO
	.align		4
.L_748:
        /*0008*/ 	.byte	0x04, 0x17
        /*000a*/ 	.short	(.L_750 - .L_749)
.L_749:
        /*000c*/ 	.word	0x00000000
        /*0010*/ 	.short	0x0002
        /*0012*/ 	.short	0x0010
        /*0014*/ 	.byte	0x00, 0xf5, 0x21, 0x00


	//----- nvinfo : EIATTR_KPARAM_INFO
	.align		4
.L_750:
        /*0018*/ 	.byte	0x04, 0x17
        /*001a*/ 	.short	(.L_752 - .L_751)
.L_751:
        /*001c*/ 	.word	0x00000000
        /*0020*/ 	.short	0x0001
        /*0022*/ 	.short	0x0008
        /*0024*/ 	.byte	0x00, 0xf0, 0x21, 0x00


	//----- nvinfo : EIATTR_KPARAM_INFO
	.align		4
.L_752:
        /*0028*/ 	.byte	0x04, 0x17
        /*002a*/ 	.short	(.L_754 - .L_753)
.L_753:
        /*002c*/ 	.word	0x00000000
        /*0030*/ 	.short	0x0000
        /*0032*/ 	.short	0x0000
        /*0034*/ 	.byte	0x00, 0xf0, 0x21, 0x00


	//----- nvinfo : EIATTR_SPARSE_MMA_MASK
	.align		4
.L_754:
        /*0038*/ 	.byte	0x03, 0x50
        /*003a*/ 	.short	0x0000


	//----- nvinfo : EIATTR_MAXREG_COUNT
	.align		4
        /*003c*/ 	.byte	0x03, 0x1b
        /*003e*/ 	.short	0x00ff


	//----- nvinfo : EIATTR_MERCURY_ISA_VERSION
	.align		4
        /*0040*/ 	.byte	0x03, 0x5f
        /*0042*/ 	.short	0x0101


	//----- nvinfo : EIATTR_VRC_CTA_INIT_COUNT
	.align		4
        /*0044*/ 	.byte	0x02, 0x4a
	.zero		1
	.zero		1


	//----- nvinfo : EIATTR_EXIT_INSTR_OFFSETS
	.align		4
        /*0048*/ 	.byte	0x04, 0x1c
        /*004a*/ 	.short	(.L_756 - .L_755)


	//   ....[0]....
.L_755:
        /*004c*/ 	.word	0x00000140


	//   ....[1]....
        /*0050*/ 	.word	0x00000170


	//----- nvinfo : EIATTR_MAX_THREADS
	.align		4
.L_756:
        /*0054*/ 	.byte	0x04, 0x05
        /*0056*/ 	.short	(.L_758 - .L_757)
.L_757:
        /*0058*/ 	.word	0x00000080
        /*005c*/ 	.word	0x00000001
        /*0060*/ 	.word	0x00000001


	//----- nvinfo : EIATTR_CBANK_PARAM_SIZE
	.align		4
.L_758:
        /*0064*/ 	.byte	0x03, 0x19
        /*0066*/ 	.short	0x0018


	//----- nvinfo : EIATTR_PARAM_CBANK
	.align		4
        /*0068*/ 	.byte	0x04, 0x0a
        /*006a*/ 	.short	(.L_760 - .L_759)
	.align		4
.L_759:
        /*006c*/ 	.word	index@(.nv.constant0._ZN6thrust24THRUST_300001_SM_1000_NS8cuda_cub4core6detail13_kernel_agentINS1_15__reduce_by_key9InitAgentIN3cub18CUB_300001_SM_100024ReduceByKeyScanTileStateIilLb1EEElPlEEJSA_lSB_EEEvDpT0_)
        /*0070*/ 	.short	0x0380
        /*0072*/ 	.short	0x0018


	//----- nvinfo : EIATTR_SW_WAR
	.align		4
.L_760:
        /*0074*/ 	.byte	0x04, 0x36
        /*0076*/ 	.short	(.L_762 - .L_761)
.L_761:
        /*0078*/ 	.word	0x00000008
.L_762:


//--------------------- .nv.info._ZN6thrust24THRUST_300001_SM_1000_NS8cuda_cub4core6detail13_kernel_agentINS1_15__reduce_by_key16ReduceByKeyAgentINS0_6detail15normal_iteratorINS0_10device_ptrIiEEEENS0_17constant_iteratorIiNS0_11use_defaultESD_EESB_SB_N4cuda3std3__48equal_toIiEENSH_4plusIiEEPiiEEJSB_SE_SB_SB_SM_N3cub18CUB_300001_SM_100024ReduceByKeyScanTileStateIiiLb1EEESJ_SL_iiEEEvDpT0_ --------------------------
	.section	.nv.info._ZN6thrust24THRUST_300001_SM_1000_NS8cuda_cub4core6detail13_kernel_agentINS1_15__reduce_by_key16ReduceByKeyAgentINS0_6detail15normal_iteratorINS0_10device_ptrIiEEEENS0_17constant_iteratorIiNS0_11use_defaultESD_EESB_SB_N4cuda3std3__48equal_toIiEENSH_4plusIiEEPiiEEJSB_SE_SB_SB_SM_N3cub18CUB_300001_SM_100024ReduceByKeyScanTileStateIiiLb1EEESJ_SL_iiEEEvDpT0_,"",@"SHT_CUDA_INFO"
	.sectionflags	@""
	.align	4


	//----- nvinfo : EIATTR_CUDA_API_VERSION
	.align		4
        /*0000*/ 	.byte	0x04, 0x37
        /*0002*/ 	.short	(.L_764 - .L_763)
.L_763:
        /*0004*/ 	.word	0x00000082


	//----- nvinfo : EIATTR_KPARAM_INFO
	.align		4
.L_764:
        /*0008*/ 	.byte	0x04, 0x17
        /*000a*/ 	.short	(.L_766 - .L_765)
.L_765:
        /*000c*/ 	.word	0x00000000
        /*0010*/ 	.short	0x0009
        /*0012*/ 	.short	0x0040
        /*0014*/ 	.byte	0x00, 0xf0, 0x11, 0x00


	//----- nvinfo : EIATTR_KPARAM_INFO
	.align		4
.L_766:
        /*0018*/ 	.byte	0x04, 0x17
        /*001a*/ 	.short	(.L_768 - .L_767)
.L_767:
        /*001c*/ 	.word	0x00000000
        /*0020*/ 	.short	0x0008
        /*0022*/ 	.short	0x003c
        /*0024*/ 	.byte	0x00, 0xf0, 0x11, 0x00


	//----- nvinfo : EIATTR_KPARAM_INFO
	.align		4
.L_768:
        /*0028*/ 	.byte	0x04, 0x17
        /*002a*/ 	.short	(.L_770 - .L_769)
.L_769:
        /*002c*/ 	.word	0x00000000
        /*0030*/ 	.short	0x0007
        /*0032*/ 	.short	0x0039
        /*0034*/ 	.byte	0x00, 0xf0, 0x05, 0x00


	//----- nvinfo : EIATTR_KPARAM_INFO
	.align		4
.L_770:
        /*0038*/ 	.byte	0x04, 0x17
        /*003a*/ 	.short	(.L_772 - .L_771)
.L_771:
        /*003c*/ 	.word	0x00000000
        /*0040*/ 	.short	0x0006
        /*0042*/ 	.short	0x0038
        /*0044*/ 	.byte	0x00, 0xf0, 0x05, 0x00


	//----- nvinfo : EIATTR_KPARAM_INFO
	.align		4
.L_772:
        /*0048*/ 	.byte	0x04, 0x17
        /*004a*/ 	.short	(.L_774 - .L_773)
.L_773:
        /*004c*/ 	.word	0x00000000
        /*0050*/ 	.short	0x0005
        /*0052*/ 	.short	0x0030
        /*0054*/ 	.byte	0x00, 0xf0, 0x21, 0x00


	//----- nvinfo : EIATTR_KPARAM_INFO
	.align		4
.L_774:
        /*0058*/ 	.byte	0x04, 0x17
        /*005a*/ 	.short	(.L_776 - .L_775)
.L_775:
        /*005c*/ 	.word	0x00000000
        /*0060*/ 	.short	0x0004
        /*0062*/ 	.short	0x0028
        /*0064*/ 	.byte	0x00, 0xf5, 0x21, 0x00


	//----- nvinfo : EIATTR_KPARAM_INFO
	.align		4
.L_776:
        /*0068*/ 	.byte	0x04, 0x17
        /*006a*/ 	.short	(.L_778 - .L_777)
.L_777:
        /*006c*/ 	.word	0x00000000
        /*0070*/ 	.short	0x0003
        /*0072*/ 	.short	0x0020
        /*0074*/ 	.byte	0x00, 0xf0, 0x21, 0x00


	//----- nvinfo : EIATTR_KPARAM_INFO
	.align		4
.L_778:
        /*0078*/ 	.byte	0x04, 0x17
        /*007a*/ 	.short	(.L_780 - .L_779)
.L_779:
        /*007c*/ 	.word	0x00000000
        /*0080*/ 	.short	0x0002
        /*0082*/ 	.short	0x0018
        /*0084*/ 	.byte	0x00, 0xf0, 0x21, 0x00


	//----- nvinfo : EIATTR_KPARAM_INFO
	.align		4
.L_780:
        /*0088*/ 	.byte	0x04, 0x17
        /*008a*/ 	.short	(.L_782 - .L_781)
.L_781:
        /*008c*/ 	.word	0x00000000
        /*0090*/ 	.short	0x0001
        /*0092*/ 	.short	0x0008
        /*0094*/ 	.byte	0x00, 0xf0, 0x41, 0x00


	//----- nvinfo : EIATTR_KPARAM_INFO
	.align		4
.L_782:
        /*0098*/ 	.byte	0x04, 0x17
        /*009a*/ 	.short	(.L_784 - .L_783)
.L_783:
        /*009c*/ 	.word	0x00000000
        /*00a0*/ 	.short	0x0000
        /*00a2*/ 	.short	0x0000
        /*00a4*/ 	.byte	0x00, 0xf0, 0x21, 0x00


	//----- nvinfo : EIATTR_SPARSE_MMA_MASK
	.align		4
.L_784:
        /*00a8*/ 	.byte	0x03, 0x50
        /*00aa*/ 	.short	0x0000


	//----- nvinfo : EIATTR_MAXREG_COUNT
	.align		4
        /*00ac*/ 	.byte	0x03, 0x1b
        /*00ae*/ 	.short	0x00ff


	//----- nvinfo : EIATTR_NUM_BARRIERS
	.align		4
        /*00b0*/ 	.byte	0x02, 0x4c
        /*00b2*/ 	.byte	0x01
	.zero		1


	//----- nvinfo : EIATTR_MERCURY_ISA_VERSION
	.align		4
        /*00b4*/ 	.byte	0x03, 0x5f
        /*00b6*/ 	.short	0x0101


	//----- nvinfo : EIATTR_COOP_GROUP_MASK_REGIDS
	.align		4
        /*00b8*/ 	.byte	0x04, 0x29
        /*00ba*/ 	.short	(.L_786 - .L_785)


	//   ....[0]....
.L_785:
        /*00bc*/ 	.word	0xffffffff


	//   ....[1]....
        /*00c0*/ 	.word	0xffffffff


	//   ....[2]....
        /*00c4*/ 	.word	0xffffffff


	//   ....[3]....
        /*00c8*/ 	.word	0xffffffff


	//   ....[4]....
        /*00cc*/ 	.word	0xffffffff


	//   ....[5]....
        /*00d0*/ 	.word	0xffffffff


	//   ....[6]....
        /*00d4*/ 	.word	0xffffffff


	//   ....[7]....
        /*00d8*/ 	.word	0xffffffff


	//   ....[8]....
        /*00dc*/ 	.word	0xffffffff


	//   ....[9]....
        /*00e0*/ 	.word	0xffffffff


	//   ....[10]....
        /*00e4*/ 	.word	0xffffffff


	//   ....[11]....
        /*00e8*/ 	.word	0xffffffff


	//   ....[12]....
        /*00ec*/ 	.word	0xffffffff


	//   ....[13]....
        /*00f0*/ 	.word	0xffffffff


	//   ....[14]....
        /*00f4*/ 	.word	0xffffffff


	//   ....[15]....
        /*00f8*/ 	.word	0xffffffff


	//   ....[16]....
        /*00fc*/ 	.word	0xffffffff


	//   ....[17]....
        /*0100*/ 	.word	0xffffffff


	//   ....[18]....
        /*0104*/ 	.word	0xffffffff


	//   ....[19]....
        /*0108*/ 	.word	0xffffffff


	//   ....[20]....
        /*010c*/ 	.word	0xffffffff


	//   ....[21]....
        /*0110*/ 	.word	0xffffffff


	//   ....[22]....
        /*0114*/ 	.word	0xffffffff


	//   ....[23]....
        /*0118*/ 	.word	0xffffffff


	//   ....[24]....
        /*011c*/ 	.word	0xffffffff


	//   ....[25]....
        /*0120*/ 	.word	0xffffffff


	//   ....[26]....
        /*0124*/ 	.word	0xffffffff


	//   ....[27]....
        /*0128*/ 	.word	0xffffffff


	//   ....[28]....
        /*012c*/ 	.word	0xffffffff


	//   ....[29]....
        /*0130*/ 	.word	0xffffffff


	//   ....[30]....
        /*0134*/ 	.word	0xffffffff


	//   ....[31]....
        /*0138*/ 	.word	0xffffffff


	//   ....[32]....
        /*013c*/ 	.word	0xffffffff


	//   ....[33]....
        /*0140*/ 	.word	0xffffffff


	//   ....[34]....
        /*0144*/ 	.word	0xffffffff


	//   ....[35]....
        /*0148*/ 	.word	0xffffffff


	//   ....[36]....
        /*014c*/ 	.word	0xffffffff


	//   ....[37]....
        /*0150*/ 	.word	0xffffffff


	//   ....[38]....
        /*0154*/ 	.word	0xffffffff


	//   ....[39]....
        /*0158*/ 	.word	0xffffffff


	//   ....[40]....
        /*015c*/ 	.word	0xffffffff


	//   ....[41]....
        /*0160*/ 	.word	0xffffffff


	//   ....[42]....
        /*0164*/ 	.word	0xffffffff


	//   ....[43]....
        /*0168*/ 	.word	0xffffffff


	//   ....[44]....
        /*016c*/ 	.word	0xffffffff


	//   ....[45]....
        /*0170*/ 	.word	0xffffffff


	//   ....[46]....
        /*0174*/ 	.word	0xffffffff


	//   ....[47]....
        /*0178*/ 	.word	0xffffffff


	//   ....[48]....
        /*017c*/ 	.word	0xffffffff


	//   ....[49]....
        /*0180*/ 	.word	0xffffffff


	//   ....[50]....
        /*0184*/ 	.word	0xffffffff


	//   ....[51]....
        /*0188*/ 	.word	0xffffffff


	//   ....[52]....
        /*018c*/ 	.word	0xffffffff


	//   ....[53]....
        /*0190*/ 	.word	0xffffffff


	//   ....[54]....
        /*0194*/ 	.word	0xffffffff


	//   ....[55]....
        /*0198*/ 	.word	0xffffffff


	//   ....[56]....
        /*019c*/ 	.word	0xffffffff


	//   ....[57]....
        /*01a0*/ 	.word	0xffffffff


	//   ....[58]....
        /*01a4*/ 	.word	0xffffffff


	//   ....[59]....
        /*01a8*/ 	.word	0xffffffff


	//   ....[60]....
        /*01ac*/ 	.word	0xffffffff


	//   ....[61]....
        /*01b0*/ 	.word	0xffffffff


	//   ....[62]....
        /*01b4*/ 	.word	0xffffffff


	//   ....[63]....
        /*01b8*/ 	.word	0xffffffff


	//   ....[64]....
        /*01bc*/ 	.word	0xffffffff


	//   ....[65]....
        /*01c0*/ 	.word	0xffffffff


	//   ....[66]....
        /*01c4*/ 	.word	0xffffffff


	//   ....[67]....
        /*01c8*/ 	.word	0xffffffff


	//   ....[68]....
        /*01cc*/ 	.word	0xffffffff


	//   ....[69]....
        /*01d0*/ 	.word	0xffffffff


	//   ....[70]....
        /*01d4*/ 	.word	0xffffffff


	//   ....[71]....
        /*01d8*/ 	.word	0xffffffff


	//   ....[72]....
        /*01dc*/ 	.word	0xffffffff


	//   ....[73]....
        /*01e0*/ 	.word	0xffffffff


	//   ....[74]....
        /*01e4*/ 	.word	0xffffffff


	//   ....[75]....
        /*01e8*/ 	.word	0xffffffff


	//   ....[76]....
        /*01ec*/ 	.word	0xffffffff


	//   ....[77]....
        /*01f0*/ 	.word	0xffffffff


	//   ....[78]....
        /*01f4*/ 	.word	0xffffffff


	//   ....[79]....
        /*01f8*/ 	.word	0xffffffff


	//   ....[80]....
        /*01fc*/ 	.word	0xffffffff


	//   ....[81]....
        /*0200*/ 	.word	0xffffffff


	//   ....[82]....
        /*0204*/ 	.word	0xffffffff


	//   ....[83]....
        /*0208*/ 	.word	0xffffffff


	//   ....[84]....
        /*020c*/ 	.word	0xffffffff


	//   ....[85]....
        /*0210*/ 	.word	0xffffffff


	//   ....[86]....
        /*0214*/ 	.word	0xffffffff


	//   ....[87]....
        /*0218*/ 	.word	0xffffffff


	//   ....[88]....
        /*021c*/ 	.word	0xffffffff


	//   ....[89]....
        /*0220*/ 	.word	0xffffffff


	//   ....[90]....
        /*0224*/ 	.word	0xffffffff


	//   ....[91]....
        /*0228*/ 	.word	0xffffffff


	//   ....[92]....
        /*022c*/ 	.word	0xffffffff


	//   ....[93]....
        /*0230*/ 	.word	0xffffffff


	//   ....[94]....
        /*0234*/ 	.word	0xffffffff


	//   ....[95]....
        /*0238*/ 	.word	0xffffffff


	//   ....[96]....
        /*023c*/ 	.word	0xffffffff


	//   ....[97]....
        /*0240*/ 	.word	0xffffffff


	//   ....[98]....
        /*0244*/ 	.word	0xffffffff


	//   ....[99]....
        /*0248*/ 	.word	0xffffffff


	//   ....[100]....
        /*024c*/ 	.word	0xffffffff


	//   ....[101]....
        /*0250*/ 	.word	0xffffffff


	//   ....[102]....
        /*0254*/ 	.word	0xffffffff


	//   ....[103]....
        /*0258*/ 	.word	0xffffffff


	//   ....[104]....
        /*025c*/ 	.word	0xffffffff


	//   ....[105]....
        /*0260*/ 	.word	0xffffffff


	//   ....[106]....
        /*0264*/ 	.word	0xffffffff


	//   ....[107]....
        /*0268*/ 	.word	0xffffffff


	//   ....[108]....
        /*026c*/ 	.word	0x05000015


	//   ....[109]....
        /*0270*/ 	.word	0x05000015


	//   ....[110]....
        /*0274*/ 	.word	0x05000015


	//   ....[111]....
        /*0278*/ 	.word	0x05000015


	//   ....[112]....
        /*027c*/ 	.word	0x05000015


	//   ....[113]....
        /*0280*/ 	.word	0x05000015


	//   ....[114]....
        /*0284*/ 	.word	0x05000015


	//   ....[115]....
        /*0288*/ 	.word	0x05000015


	//   ....[116]....
        /*028c*/ 	.word	0x05000015


	//   ....[117]....
        /*0290*/ 	.word	0x05000015


	//   ....[118]....
        /*0294*/ 	.word	0x05000015


	//   ....[119]....
        /*0298*/ 	.word	0x05000015


	//   ....[120]....
        /*029c*/ 	.word	0x05000015


	//   ....[121]....
        /*02a0*/ 	.word	0x05000015


	//   ....[122]....
        /*02a4*/ 	.word	0x05000015


	//   ....[123]....
        /*02a8*/ 	.word	0x05000015


	//   ....[124]....
        /*02ac*/ 	.word	0x05000015


	//   ....[125]....
        /*02b0*/ 	.word	0x05000015


	//   ....[126]....
        /*02b4*/ 	.word	0x05000015


	//   ....[127]....
        /*02b8*/ 	.word	0x05000015


	//   ....[128]....
        /*02bc*/ 	.word	0x05000015


	//   ....[129]....
        /*02c0*/ 	.word	0x05000015


	//   ....[130]....
        /*02c4*/ 	.word	0x05000015


	//   ....[131]....
        /*02c8*/ 	.word	0x05000015


	//   ....[132]....
        /*02cc*/ 	.word	0x05000015


	//   ....[133]....
        /*02d0*/ 	.word	0x05000015


	//   ....[134]....
        /*02d4*/ 	.word	0x05000015


	//   ....[135]....
        /*02d8*/ 	.word	0x05000015


	//   ....[136]....
        /*02dc*/ 	.word	0x05000015


	//   ....[137]....
        /*02e0*/ 	.word	0x05000015


	//   ....[138]....
        /*02e4*/ 	.word	0x05000015


	//   ....[139]....
        /*02e8*/ 	.word	0x05000015


	//   ....[140]....
        /*02ec*/ 	.word	0x05000015


	//   ....[141]....
        /*02f0*/ 	.word	0x05000015


	//   ....[142]....
        /*02f4*/ 	.word	0x05000015


	//   ....[143]....
        /*02f8*/ 	.word	0x05000015


	//   ....[144]....
        /*02fc*/ 	.word	0x05000015


	//   ....[145]....
        /*0300*/ 	.word	0x05000015


	//   ....[146]....
        /*0304*/ 	.word	0x05000015


	//   ....[147]....
        /*0308*/ 	.word	0x05000015


	//   ....[148]....
        /*030c*/ 	.word	0x05000015


	//   ....[149]....
        /*0310*/ 	.word	0x05000015


	//   ....[150]....
        /*0314*/ 	.word	0x05000015


	//   ....[151]....
        /*0318*/ 	.word	0x05000015


	//   ....[152]....
        /*031c*/ 	.word	0x05000015


	//   ....[153]....
        /*0320*/ 	.word	0x05000015


	//   ....[154]....
        /*0324*/ 	.word	0x05000015


	//   ....[155]....
        /*0328*/ 	.word	0x05000015


	//   ....[156]....
        /*032c*/ 	.word	0x05000015


	//   ....[157]....
        /*0330*/ 	.word	0x05000015


	//   ....[158]....
        /*0334*/ 	.word	0x05000015


	//   ....[159]....
        /*0338*/ 	.word	0x05000015


	//----- nvinfo : EIATTR_COOP_GROUP_INSTR_OFFSETS
	.align		4
.L_786:
        /*033c*/ 	.byte	0x04, 0x28
        /*033e*/ 	.short	(.L_788 - .L_787)


	//   ....[0]....
.L_787:
        /*0340*/ 	.word	0x000002f0


	//   ....[1]....
        /*0344*/ 	.word	0x00000490


	//   ....[2]....
        /*0348*/ 	.word	0x00000800


	//   ....[3]....
        /*034c*/ 	.word	0x00000820


	//   ....[4]....
        /*0350*/ 	.word	0x00000860


	//   ....[5]....
        /*0354*/ 	.word	0x00000890


	//   ....[6]....
        /*0358*/ 	.word	0x00000900


	//   ....[7]....
        /*035c*/ 	.word	0x00000940


	//   ....[8]....
        /*0360*/ 	.word	0x00000980


	//   ....[9]....
        /*0364*/ 	.word	0x000009d0


	//   ....[10]....
        /*0368*/ 	.word	0x00000a20


	//   ....[11]....
        /*036c*/ 	.word	0x00000a40


	//   ....[12]....
        /*0370*/ 	.word	0x00000b00


	//   ....[13]....
        /*0374*/ 	.word	0x00000e00


	//   ....[14]....
        /*0378*/ 	.word	0x00002510


	//   ....[15]....
        /*037c*/ 	.word	0x00002680


	//   ....[16]....
        /*0380*/ 	.word	0x000029f0


	//   ....[17]....
        /*0384*/ 	.word	0x00002a40


	//   ....[18]....
        /*0388*/ 	.word	0x00002ab0


	//   ....[19]....
        /*038c*/ 	.word	0x00002ad0


	//   ....[20]....
        /*0390*/ 	.word	0x00002b50


	//   ....[21]....
        /*0394*/ 	.word	0x00002b70


	//   ....[22]....
        /*0398*/ 	.word	0x00002be0


	//   ....[23]....
        /*039c*/ 	.word	0x00002c00


	//   ....[24]....
        /*03a0*/ 	.word	0x00002c70


	//   ....[25]....
        /*03a4*/ 	.word	0x00002c90


	//   ....[26]....
        /*03a8*/ 	.word	0x00002d10


	//   ....[27]....
        /*03ac*/ 	.word	0x00002eb0


	//   ....[28]....
        /*03b0*/ 	.word	0x000032a0


	//   ....[29]....
        /*03b4*/ 	.word	0x00003310


	//   ....[30]....
        /*03b8*/ 	.word	0x00003370


	//   ....[31]....
        /*03bc*/ 	.word	0x000033c0


	//   ....[32]....
        /*03c0*/ 	.word	0x000033e0


	//   ....[33]....
        /*03c4*/ 	.word	0x00003440


	//   ....[34]....
        /*03c8*/ 	.word	0x00003460


	//   ....[35]....
        /*03cc*/ 	.word	0x000034e0


	//   ....[36]....
        /*03d0*/ 	.word	0x00003510


	//   ....[37]....
        /*03d4*/ 	.word	0x00003590


	//   ....[38]....
        /*03d8*/ 	.word	0x000035b0


	//   ....[39]....
        /*03dc*/ 	.word	0x00003630


	//   ....[40]....
        /*03e0*/ 	.word	0x00003650


	//   ....[41]....
        /*03e4*/ 	.word	0x00003770


	//   ....[42]....
        /*03e8*/ 	.word	0x000037d0


	//   ....[43]....
        /*03ec*/ 	.word	0x00003870


	//   ....[44]....
        /*03f0*/ 	.word	0x00003890


	//   ....[45]....
        /*03f4*/ 	.word	0x000038b0


	//   ....[46]....
        /*03f8*/ 	.word	0x00003930


	//   ....[47]....
        /*03fc*/ 	.word	0x00003950


	//   ....[48]....
        /*0400*/ 	.word	0x000039c0


	//   ....[49]....
        /*0404*/ 	.word	0x000039e0


	//   ....[50]....
        /*0408*/ 	.word	0x00003a50


	//   ....[51]....
        /*040c*/ 	.word	0x00003a70


	//   ....[52]....
        /*0410*/ 	.word	0x00003af0


	//   ....[53]....
        /*0414*/ 	.word	0x00003b10


	//   ....[54]....
        /*0418*/ 	.word	0x00005650


	//   ....[55]....
        /*041c*/ 	.word	0x000057a0


	//   ....[56]....
        /*0420*/ 	.word	0x00005c50


	//   ....[57]....
        /*0424*/ 	.word	0x00005ce0


	//   ....[58]....
        /*0428*/ 	.word	0x00005d20


	//   ....[59]....
        /*042c*/ 	.word	0x00005d50


	//   ....[60]....
        /*0430*/ 	.word	0x00005dc0


	//   ....[61]....
        /*0434*/ 	.word	0x00005e00


	//   ....[62]....
        /*0438*/ 	.word	0x00005e40


	//   ....[63]....
        /*043c*/ 	.word	0x00005e90


	//   ....[64]....
        /*0440*/ 	.word	0x00005ed0


	//   ....[65]....
        /*0444*/ 	.word	0x00005f00


	//   ....[66]....
        /*0448*/ 	.word	0x000061e0


	//   ....[67]....
        /*044c*/ 	.word	0x000062b0


	//   ....[68]....
        /*0450*/ 	.word	0x00007c70


	//   ....[69]....
        /*0454*/ 	.word	0x00007db0


	//   ....[70]....
        /*0458*/ 	.word	0x00008200


	//   ....[71]....
        /*045c*/ 	.word	0x00008270


	//   ....[72]....
        /*0460*/ 	.word	0x000082d0


	//   ....[73]....
        /*0464*/ 	.word	0x00008300


	//   ....[74]....
        /*0468*/ 	.word	0x00008360


	//   ....[75]....
        /*046c*/ 	.word	0x00008390


	//   ....[76]....
        /*0470*/ 	.word	0x00008400


	//   ....[77]....
        /*0474*/ 	.word	0x00008420


	//   ....[78]....
        /*0478*/ 	.word	0x000084a0


	//   ....[79]....
        /*047c*/ 	.word	0x000084b0


	//   ....[80]....
        /*0480*/ 	.word	0x00008720


	//   ....[81]....
        /*0484*/ 	.word	0x000087d0


	//   ....[82]....
        /*0488*/ 	.word	0x00008b10


	//   ....[83]....
        /*048c*/ 	.word	0x00008b80


	//   ....[84]....
        /*0490*/ 	.word	0x00008bf0


	//   ....[85]....
        /*0494*/ 	.word	0x00008c10


	//   ....[86]....
        /*0498*/ 	.word	0x00008c80


	//   ....[87]....
        /*049c*/ 	.word	0x00008ca0


	//   ....[88]....
        /*04a0*/ 	.word	0x00008d20


	//   ....[89]....
        /*04a4*/ 	.word	0x00008d40


	//   ....[90]....
        /*04a8*/ 	.word	0x00008dc0


	//   ....[91]....
        /*04ac*/ 	.word	0x00008de0


	//   ....[92]....
        /*04b0*/ 	.word	0x00008e90


	//   ....[93]....
        /*04b4*/ 	.word	0x00008eb0


	//   ....[94]....
        /*04b8*/ 	.word	0x00008ec0


	//   ....[95]....
        /*04bc*/ 	.word	0x00008fe0


	//   ....[96]....
        /*04c0*/ 	.word	0x00009040


	//   ....[97]....
        /*04c4*/ 	.word	0x000090c0


	//   ....[98]....
        /*04c8*/ 	.word	0x000090e0


	//   ....[99]....
        /*04cc*/ 	.word	0x00009160


	//   ....[100]....
        /*04d0*/ 	.word	0x00009180


	//   ....[101]....
        /*04d4*/ 	.word	0x000091f0


	//   ....[102]....
        /*04d8*/ 	.word	0x00009210


	//   ....[103]....
        /*04dc*/ 	.word	0x00009280


	//   ....[104]....
        /*04e0*/ 	.word	0x000092a0


	//   ....[105]....
        /*04e4*/ 	.word	0x00009350


	//   ....[106]....
        /*04e8*/ 	.word	0x00009370


	//   ....[107]....
        /*04ec*/ 	.word	0x00009380


	//   ....[108]....
        /*04f0*/ 	.word	0x0000ac10


	//   ....[109]....
        /*04f4*/ 	.word	0x0000aca0


	//   ....[110]....
        /*04f8*/ 	.word	0x0000ad90


	//   ....[111]....
        /*04fc*/ 	.word	0x0000ade0


	//   ....[112]....
        /*0500*/ 	.word	0x0000aeb0


	//   ....[113]....
        /*0504*/ 	.word	0x0000af00


	//   ....[114]....
        /*0508*/ 	.word	0x0000aff0


	//   ....[115]....
        /*050c*/ 	.word	0x0000b040


	//   ....[116]....
        /*0510*/ 	.word	0x0000b100


	//   ....[117]....
        /*0514*/ 	.word	0x0000b150


	//   ....[118]....
        /*0518*/ 	.word	0x0000b220


	//   ....[119]....
        /*051c*/ 	.word	0x0000b270


	//   ....[120]....
        /*0520*/ 	.word	0x0000b2a0


	//   ....[121]....
        /*0524*/ 	.word	0x0000b3c0


	//   ....[122]....
        /*0528*/ 	.word	0x0000b460


	//   ....[123]....
        /*052c*/ 	.word	0x0000b540


	//   ....[124]....
        /*0530*/ 	.word	0x0000b590


	//   ....[125]....
        /*0534*/ 	.word	0x0000b660


	//   ....[126]....
        /*0538*/ 	.word	0x0000b6b0


	//   ....[127]....
        /*053c*/ 	.word	0x0000b780


	//   ....[128]....
        /*0540*/ 	.word	0x0000b7f0


	//   ....[129]....
        /*0544*/ 	.word	0x0000b860


	//   ....[130]....
        /*0548*/ 	.word	0x0000b910


	//   ....[131]....
        /*054c*/ 	.word	0x0000b980


	//   ....[132]....
        /*0550*/ 	.word	0x0000ba10


	//   ....[133]....
        /*0554*/ 	.word	0x0000ba40


	//   ....[134]....
        /*0558*/ 	.word	0x0000bb50


	//   ....[135]....
        /*055c*/ 	.word	0x0000bc00


	//   ....[136]....
        /*0560*/ 	.word	0x0000bcd0


	//   ....[137]....
        /*0564*/ 	.word	0x0000bd20


	//   ....[138]....
        /*0568*/ 	.word	0x0000bde0


	//   ....[139]....
        /*056c*/ 	.word	0x0000be40


	//   ....[140]....
        /*0570*/ 	.word	0x0000bf00


	//   ....[141]....
        /*0574*/ 	.word	0x0000bf80


	//   ....[142]....
        /*0578*/ 	.word	0x0000c010


	//   ....[143]....
        /*057c*/ 	.word	0x0000c0b0


	//   ....[144]....
        /*0580*/ 	.word	0x0000c130


	//   ....[145]....
        /*0584*/ 	.word	0x0000c200


	//   ....[146]....
        /*0588*/ 	.word	0x0000c230


	//   ....[147]....
        /*058c*/ 	.word	0x0000c320


	//   ....[148]....
        /*0590*/ 	.word	0x0000c3c0


	//   ....[149]....
        /*0594*/ 	.word	0x0000c4a0


	//   ....[150]....
        /*0598*/ 	.word	0x0000c4f0


	//   ....[151]....
        /*059c*/ 	.word	0x0000c5c0


	//   ....[152]....
        /*05a0*/ 	.word	0x0000c610


	//   ....[153]....
        /*05a4*/ 	.word	0x0000c6e0


	//   ....[154]....
        /*05a8*/ 	.word	0x0000c730


	//   ....[155]....
        /*05ac*/ 	.word	0x0000c810


	//   ....[156]....
        /*05b0*/ 	.word	0x0000c860


	//   ....[157]....
        /*05b4*/ 	.word	0x0000c920


	//   ....[158]....
        /*05b8*/ 	.word	0x0000c970


	//   ....[159]....
        /*05bc*/ 	.word	0x0000c9a0


	//----- nvinfo : EIATTR_VRC_CTA_INIT_COUNT
	.align		4
.L_788:
        /*05c0*/ 	.byte	0x02, 0x4a
	.zero		1
	.zero		1


	//----- nvinfo : EIATTR_EXIT_INSTR_OFFSETS
	.align		4
        /*05c4*/ 	.byte	0x04, 0x1c
        /*05c6*/ 	.short	(.L_790 - .L_789)


	//   ....[0]....
.L_789:
        /*05c8*/ 	.word	0x00001370


	//   ....[1]....
        /*05cc*/ 	.word	0x00001610


	//   ....[2]....
        /*05d0*/ 	.word	0x00001da0


	//   ....[3]....
        /*05d4*/ 	.word	0x00001e70


	//   ....[4]....
        /*05d8*/ 	.word	0x00002200


	//   ....[5]....
        /*05dc*/ 	.word	0x00002270


	//   ....[6]....
        /*05e0*/ 	.word	0x00004340


	//   ....[7]....
        /*05e4*/ 	.word	0x00004510


	//   ....[8]....
        /*05e8*/ 	.word	0x00004ce0


	//   ....[9]....
        /*05ec*/ 	.word	0x00004dd0


	//   ....[10]....
        /*05f0*/ 	.word	0x00005170


	//   ....[11]....
        /*05f4*/ 	.word	0x000051e0


	//   ....[12]....
        /*05f8*/ 	.word	0x00005210


	//   ....[13]....
        /*05fc*/ 	.word	0x00007710


	//   ....[14]....
        /*0600*/ 	.word	0x000077d0


	//   ....[15]....
        /*0604*/ 	.word	0x0000ab00


	//   ....[16]....
        /*0608*/ 	.word	0x0000abc0


	//----- nvinfo : EIATTR_MAX_THREADS
	.align		4
.L_790:
        /*060c*/ 	.byte	0x04, 0x05
        /*060e*/ 	.short	(.L_792 - .L_791)
.L_791:
        /*0610*/ 	.word	0x00000100
        /*0614*/ 	.word	0x00000001
        /*0618*/ 	.word	0x00000001


	//----- nvinfo : EIATTR_CRS_STACK_SIZE
	.align		4
.L_792:
        /*061c*/ 	.byte	0x04, 0x1e
        /*061e*/ 	.short	(.L_794 - .L_793)
.L_793:
        /*0620*/ 	.word	0x00000000


	//----- nvinfo : EIATTR_CBANK_PARAM_SIZE
	.align		4
.L_794:
        /*0624*/ 	.byte	0x03, 0x19
        /*0626*/ 	.short	0x0044


	//----- nvinfo : EIATTR_PARAM_CBANK
	.align		4
        /*0628*/ 	.byte	0x04, 0x0a
        /*062a*/ 	.short	(.L_796 - .L_795)
	.align		4
.L_795:
        /*062c*/ 	.word	index@(.nv.constant0._ZN6thrust24THRUST_300001_SM_1000_NS8cuda_cub4core6detail13_kernel_agentINS1_15__reduce_by_key16ReduceByKeyAgentINS0_6detail15normal_iteratorINS0_10device_ptrIiEEEENS0_17constant_iteratorIiNS0_11use_defaultESD_EESB_SB_N4cuda3std3__48equal_toIiEENSH_4plusIiEEPiiEEJSB_SE_SB_SB_SM_N3cub18CUB_300001_SM_100024ReduceByKeyScanTileStateIiiLb1EEESJ_SL_iiEEEvDpT0_)
        /*0630*/ 	.short	0x0380
        /*0632*/ 	.short	0x0044


	//----- nvinfo : EIATTR_SW_WAR
	.align		4
.L_796:
        /*0634*/ 	.byte	0x04, 0x36
        /*0636*/ 	.short	(.L_798 - .L_797)
.L_797:
        /*0638*/ 	.word	0x00000008
.L_798:


//--------------------- .nv.info._ZN6thrust24THRUST_300001_SM_1000_NS8cuda_cub4core6detail13_kernel_agentINS1_15__reduce_by_key9InitAgentIN3cub18CUB_300001_SM_100024ReduceByKeyScanTileStateIiiLb1EEEiPiEEJSA_iSB_EEEvDpT0_ --------------------------
	.section	.nv.info._ZN6thrust24THRUST_300001_SM_1000_NS8cuda_cub4core6detail13_kernel_agentINS1_15__reduce_by_key9InitAgentIN3cub18CUB_300001_SM_100024ReduceByKeyScanTileStateIiiLb1EEEiPiEEJSA_iSB_EEEvDpT0_,"",@"SHT_CUDA_INFO"
	.sectionflags	@""
	.align	4


	//----- nvinfo : EIATTR_CUDA_API_VERSION
	.align		4
        /*0000*/ 	.byte	0x04, 0x37
        /*0002*/ 	.short	(.L_800 - .L_799)
.L_799:
        /*0004*/ 	.word	0x00000082


	//----- nvinfo : EIATTR_KPARAM_INFO
	.align		4
.L_800:
        /*0008*/ 	.byte	0x04, 0x17
        /*000a*/ 	.short	(.L_802 - .L_801)
.L_801:
        /*000c*/ 	.word	0x00000000
        /*0010*/ 	.short	0x0002
        /*0012*/ 	.short	0x0010
        /*0014*/ 	.byte	0x00, 0xf5, 0x21, 0x00


	//----- nvinfo : EIATTR_KPARAM_INFO
	.align		4
.L_802:
        /*0018*/ 	.byte	0x04, 0x17
        /*001a*/ 	.short	(.L_804 - .L_803)
.L_803:
        /*001c*/ 	.word	0x00000000
        /*0020*/ 	.short	0x0001
        /*0022*/ 	.short	0x0008
        /*0024*/ 	.byte	0x00, 0xf0, 0x11, 0x00


	//----- nvinfo : EIATTR_KPARAM_INFO
	.align		4
.L_804:
        /*0028*/ 	.byte	0x04, 0x17
        /*002a*/ 	.short	(.L_806 - .L_805)
.L_805:
        /*002c*/ 	.word	0x00000000
        /*0030*/ 	.short	0x0000
        /*0032*/ 	.short	0x0000
        /*0034*/ 	.byte	0x00, 0xf0, 0x21, 0x00


	//----- nvinfo : EIATTR_SPARSE_MMA_MASK
	.align		4
.L_806:
        /*0038*/ 	.byte	0x03, 0x50
        /*003a*/ 	.short	0x0000


	//----- nvinfo : EIATTR_MAXREG_COUNT
	.align		4
        /*003c*/ 	.byte	0x03, 0x1b
        /*003e*/ 	.short	0x00ff


	//----- nvinfo : EIATTR_MERCURY_ISA_VERSION
	.align		4
        /*0040*/ 	.byte	0x03, 0x5f
        /*0042*/ 	.short	0x0101


	//----- nvinfo : EIATTR_VRC_CTA_INIT_COUNT
	.align		4
        /*0044*/ 	.byte	0x02, 0x4a
	.zero		1
	.zero		1


	//----- nvinfo : EIATTR_EXIT_INSTR_OFFSETS
	.align		4
        /*0048*/ 	.byte	0x04, 0x1c
        /*004a*/ 	.short	(.L_808 - .L_807)


	//   ....[0]....
.L_807:
        /*004c*/ 	.word	0x00000140


	//   ....[1]....
        /*0050*/ 	.word	0x00000170


	//----- nvinfo : EIATTR_MAX_THREADS
	.align		4
.L_808:
        /*0054*/ 	.byte	0x04, 0x05
        /*0056*/ 	.short	(.L_810 - .L_809)
.L_809:
        /*0058*/ 	.word	0x00000080
        /*005c*/ 	.word	0x00000001
        /*0060*/ 	.word	0x00000001


	//----- nvinfo : EIATTR_CBANK_PARAM_SIZE
	.align		4
.L_810:
        /*0064*/ 	.byte	0x03, 0x19
        /*0066*/ 	.short	0x0018


	//----- nvinfo : EIATTR_PARAM_CBANK
	.align		4
        /*0068*/ 	.byte	0x04, 0x0a
        /*006a*/ 	.short	(.L_812 - .L_811)
	.align		4
.L_811:
        /*006c*/ 	.word	index@(.nv.constant0._ZN6thrust24THRUST_300001_SM_1000_NS8cuda_cub4core6detail13_kernel_agentINS1_15__reduce_by_key9InitAgentIN3cub18CUB_300001_SM_100024ReduceByKeyScanTileStateIiiLb1EEEiPiEEJSA_iSB_EEEvDpT0_)
        /*0070*/ 	.short	0x0380
        /*0072*/ 	.short	0x0018


	//----- nvinfo : EIATTR_SW_WAR
	.align		4
.L_812:
        /*0074*/ 	.byte	0x04, 0x36
        /*0076*/ 	.short	(.L_814 - .L_813)
.L_813:
        /*0078*/ 	.word	0x00000008
.L_814:


//--------------------- .nv.info._ZN6thrust24THRUST_300001_SM_1000_NS8cuda_cub4core6detail13_kernel_agentINS1_15__reduce_by_key16ReduceByKeyAgentINS0_6detail15normal_iteratorINS0_10device_ptrIiEEEENS8_INS9_IfEEEESB_SD_N4cuda3std3__48equal_toIiEENSG_4plusIfEEPllEEJSB_SD_SB_SD_SL_N3cub18CUB_300001_SM_100024ReduceByKeyScanTileStateIflLb1EEESI_SK_llEEEvDpT0_ --------------------------
	.section	.nv.info._ZN6thrust24THRUST_300001_SM_1000_NS8cuda_cub4core6detail13_kernel_agentINS1_15__reduce_by_key16ReduceByKeyAgentINS0_6detail15normal_iteratorINS0_10device_ptrIiEEEENS8_INS9_IfEEEESB_SD_N4cuda3std3__48equal_toIiEENSG_4plusIfEEPllEEJSB_SD_SB_SD_SL_N3cub18CUB_300001_SM_100024ReduceByKeyScanTileStateIflLb1EEESI_SK_llEEEvDpT0_,"",@"SHT_CUDA_INFO"
	.sectionflags	@""
	.align	4


	//----- nvinfo : EIATTR_CUDA_API_VERSION
	.align		4
        /*0000*/ 	.byte	0x04, 0x37
        /*0002*/ 	.short	(.L_816 - .L_815)
.L_815:
        /*0004*/ 	.word	0x00000082


	//----- nvinfo : EIATTR_KPARAM_INFO
	.align		4
.L_816:
        /*0008*/ 	.byte	0x04, 0x17
        /*000a*/ 	.short	(.L_818 - .L_817)
.L_817:
        /*000c*/ 	.word	0x00000000
        /*0010*/ 	.short	0x0009
        /*0012*/ 	.short	0x0040
        /*0014*/ 	.byte	0x00, 0xf0, 0x21, 0x00


	//----- nvinfo : EIATTR_KPARAM_INFO
	.align		4
.L_818:
        /*0018*/ 	.byte	0x04, 0x17
        /*001a*/ 	.short	(.L_820 - .L_819)
.L_819:
        /*001c*/ 	.word	0x00000000
        /*0020*/ 	.short	0x0008
        /*0022*/ 	.short	0x0038
        /*0024*/ 	.byte	0x00, 0xf0, 0x21, 0x00


	//----- nvinfo : EIATTR_KPARAM_INFO
	.align		4
.L_820:
        /*0028*/ 	.byte	0x04, 0x17
        /*002a*/ 	.short	(.L_822 - .L_821)
.L_821:
        /*002c*/ 	.word	0x00000000
        /*0030*/ 	.short	0x0007
        /*0032*/ 	.short	0x0031
        /*0034*/ 	.byte	0x00, 0xf0, 0x05, 0x00


	//----- nvinfo : EIATTR_KPARAM_INFO
	.align		4
.L_822:
        /*0038*/ 	.byte	0x04, 0x17
        /*003a*/ 	.short	(.L_824 - .L_823)
.L_823:
        /*003c*/ 	.word	0x00000000
        /*0040*/ 	.short	0x0006
        /*0042*/ 	.short	0x0030
        /*0044*/ 	.byte	0x00, 0xf0, 0x05, 0x00


	//----- nvinfo : EIATTR_KPARAM_INFO
	.align		4
.L_824:
        /*0048*/ 	.byte	0x04, 0x17
        /*004a*/ 	.short	(.L_826 - .L_825)
.L_825:
        /*004c*/ 	.word	0x00000000
        /*0050*/ 	.short	0x0005
        /*0052*/ 	.short	0x0028
        /*0054*/ 	.byte	0x00, 0xf0, 0x21, 0x00


	//----- nvinfo : EIATTR_KPARAM_INFO
	.align		4
.L_826:
        /*0058*/ 	.byte	0x04, 0x17
        /*005a*/ 	.short	(.L_828 - .L_827)
.L_827:
        /*005c*/ 	.word	0x00000000
        /*0060*/ 	.short	0x0004
        /*0062*/ 	.short	0x0020
        /*0064*/ 	.byte	0x00, 0xf5, 0x21, 0x00


	//----- nvinfo : EIATTR_KPARAM_INFO
	.align		4
.L_828:
        /*0068*/ 	.byte	0x04, 0x17
        /*006a*/ 	.short	(.L_830 - .L_829)
.L_829:
        /*006c*/ 	.word	0x00000000
        /*0070*/ 	.short	0x0003
        /*0072*/ 	.short	0x0018
        /*0074*/ 	.byte	0x00, 0xf0, 0x21, 0x00


	//----- nvinfo : EIATTR_KPARAM_INFO
	.align		4
.L_830:
        /*0078*/ 	.byte	0x04, 0x17
        /*007a*/ 	.short	(.L_832 - .L_831)
.L_831:
        /*007c*/ 	.word	0x00000000
        /*0080*/ 	.short	0x0002
        /*0082*/ 	.short	0x0010
        /*0084*/ 	.byte	0x00, 0xf0, 0x21, 0x00


	//----- nvinfo : EIATTR_KPARAM_INFO
	.align		4
.L_832:
        /*0088*/ 	.byte	0x04, 0x17
        /*008a*/ 	.short	(.L_834 - .L_833)
.L_833:
        /*008c*/ 	.word	0x00000000
        /*0090*/ 	.short	0x0001
        /*0092*/ 	.short	0x0008
        /*0094*/ 	.byte	0x00, 0xf0, 0x21, 0x00


	//----- nvinfo : EIATTR_KPARAM_INFO
	.align		4
.L_834:
        /*0098*/ 	.byte	0x04, 0x17
        /*009a*/ 	.short	(.L_836 - .L_835)
.L_835:
        /*009c*/ 	.word	0x00000000
        /*00a0*/ 	.short	0x0000
        /*00a2*/ 	.short	0x0000
        /*00a4*/ 	.byte	0x00, 0xf0, 0x21, 0x00


	//----- nvinfo : EIATTR_SPARSE_MMA_MASK
	.align		4
.L_836:
        /*00a8*/ 	.byte	0x03, 0x50
        /*00aa*/ 	.short	0x0000


	//----- nvinfo : EIATTR_MAXREG_COUNT
	.align		4
        /*00ac*/ 	.byte	0x03, 0x1b
        /*00ae*/ 	.short	0x00ff


	//----- nvinfo : EIATTR_NUM_BARRIERS
	.align		4
        /*00b0*/ 	.byte	0x02, 0x4c
        /*00b2*/ 	.byte	0x01
	.zero		1


	//----- nvinfo : EIATTR_MERCURY_ISA_VERSION
	.align		4
        /*00b4*/ 	.byte	0x03, 0x5f
        /*00b6*/ 	.short	0x0101


	//----- nvinfo : EIATTR_COOP_GROUP_MASK_REGIDS
	.align		4
        /*00b8*/ 	.byte	0x04, 0x29
        /*00ba*/ 	.short	(.L_838 - .L_837)


	//   ....[0]....
.L_837:
        /*00bc*/ 	.word	0xffffffff


	//   ....[1]....
        /*00c0*/ 	.word	0xffffffff


	//   ....[2]....
        /*00c4*/ 	.word	0xffffffff


	//   ....[3]....
        /*00c8*/ 	.word	0xffffffff


	//   ....[4]....
        /*00cc*/ 	.word	0xffffffff


	//   ....[5]....
        /*00d0*/ 	.word	0xffffffff


	//   ....[6]....
        /*00d4*/ 	.word	0xffffffff


	//   ....[7]....
        /*00d8*/ 	.word	0xffffffff


	//   ....[8]....
        /*00dc*/ 	.word	0xffffffff


	//   ....[9]....
        /*00e0*/ 	.word	0xffffffff


	//   ....[10]....
        /*00e4*/ 	.word	0xffffffff


	//   ....[11]....
        /*00e8*/ 	.word	0xffffffff


	//   ....[12]....
        /*00ec*/ 	.word	0xffffffff


	//   ....[13]....
        /*00f0*/ 	.word	0xffffffff


	//   ....[14]....
        /*00f4*/ 	.word	0xffffffff


	//   ....[15]....
        /*00f8*/ 	.word	0xffffffff


	//   ....[16]....
        /*00fc*/ 	.word	0xffffffff


	//   ....[17]....
        /*0100*/ 	.word	0xffffffff


	//   ....[18]....
        /*0104*/ 	.word	0xffffffff


	//   ....[19]....
        /*0108*/ 	.word	0xffffffff


	//   ....[20]....
        /*010c*/ 	.word	0xffffffff


	//   ....[21]....
        /*0110*/ 	.word	0xffffffff


	//   ....[22]....
        /*0114*/ 	.word	0xffffffff


	//   ....[23]....
        /*0118*/ 	.word	0xffffffff


	//   ....[24]....
        /*011c*/ 	.word	0xffffffff


	//   ....[25]....
        /*0120*/ 	.word	0xffffffff


	//   ....[26]....
        /*0124*/ 	.word	0xffffffff


	//   ....[27]....
        /*0128*/ 	.word	0xffffffff


	//   ....[28]....
        /*012c*/ 	.word	0xffffffff


	//   ....[29]....
        /*0130*/ 	.word	0xffffffff


	//   ....[30]....
        /*0134*/ 	.word	0xffffffff


	//   ....[31]....
        /*0138*/ 	.word	0xffffffff


	//   ....[32]....
        /*013c*/ 	.word	0xffffffff


	//   ....[33]....
        /*0140*/ 	.word	0xffffffff


	//   ....[34]....
        /*0144*/ 	.word	0xffffffff


	//   ....[35]....
        /*0148*/ 	.word	0xffffffff


	//   ....[36]....
        /*014c*/ 	.word	0xffffffff


	//   ....[37]....
        /*0150*/ 	.word	0xffffffff


	//   ....[38]....
        /*0154*/ 	.word	0xffffffff


	//   ....[39]....
        /*0158*/ 	.word	0xffffffff


	//   ....[40]....
        /*015c*/ 	.word	0xffffffff


	//   ....[41]....
        /*0160*/ 	.word	0xffffffff


	//   ....[42]....
        /*0164*/ 	.word	0xffffffff


	//   ....[43]....
        /*0168*/ 	.word	0xffffffff


	//   ....[44]....
        /*016c*/ 	.word	0xffffffff


	//   ....[45]....
        /*0170*/ 	.word	0xffffffff


	//   ....[46]....
        /*0174*/ 	.word	0xffffffff


	//   ....[47]....
        /*0178*/ 	.word	0xffffffff


	//   ....[48]....
        /*017c*/ 	.word	0xffffffff


	//   ....[49]....
        /*0180*/ 	.word	0xffffffff


	//   ....[50]....
        /*0184*/ 	.word	0xffffffff


	//   ....[51]....
        /*0188*/ 	.word	0xffffffff


	//   ....[52]....
        /*018c*/ 	.word	0xffffffff


	//   ....[53]....
        /*0190*/ 	.word	0xffffffff


	//   ....[54]....
        /*0194*/ 	.word	0xffffffff


	//   ....[55]....
        /*0198*/ 	.word	0xffffffff


	//   ....[56]....
        /*019c*/ 	.word	0xffffffff


	//   ....[57]....
        /*01a0*/ 	.word	0xffffffff


	//   ....[58]....
        /*01a4*/ 	.word	0xffffffff


	//   ....[59]....
        /*01a8*/ 	.word	0xffffffff


	//   ....[60]....
        /*01ac*/ 	.word	0xffffffff


	//   ....[61]....
        /*01b0*/ 	.word	0xffffffff


	//   ....[62]....
        /*01b4*/ 	.word	0xffffffff


	//   ....[63]....
        /*01b8*/ 	.word	0xffffffff


	//   ....[64]....
        /*01bc*/ 	.word	0xffffffff


	//   ....[65]....
        /*01c0*/ 	.word	0xffffffff


	//   ....[66]....
        /*01c4*/ 	.word	0xffffffff


	//   ....[67]....
        /*01c8*/ 	.word	0xffffffff


	//   ....[68]....
        /*01cc*/ 	.word	0xffffffff


	//   ....[69]....
        /*01d0*/ 	.word	0xffffffff


	//   ....[70]....
        /*01d4*/ 	.word	0xffffffff


	//   ....[71]....
        /*01d8*/ 	.word	0xffffffff


	//   ....[72]....
        /*01dc*/ 	.word	0xffffffff


	//   ....[73]....
        /*01e0*/ 	.word	0xffffffff


	//   ....[74]....
        /*01e4*/ 	.word	0xffffffff


	//   ....[75]....
        /*01e8*/ 	.word	0xffffffff


	//   ....[76]....
        /*01ec*/ 	.word	0xffffffff


	//   ....[77]....
        /*01f0*/ 	.word	0xffffffff


	//   ....[78]....
        /*01f4*/ 	.word	0xffffffff


	//   ....[79]....
        /*01f8*/ 	.word	0xffffffff


	//   ....[80]....
        /*01fc*/ 	.word	0xffffffff


	//   ....[81]....
        /*0200*/ 	.word	0xffffffff


	//   ....[82]....
        /*0204*/ 	.word	0xffffffff


	//   ....[83]....
        /*0208*/ 	.word	0xffffffff


	//   ....[84]....
        /*020c*/ 	.word	0xffffffff


	//   ....[85]....
        /*0210*/ 	.word	0xffffffff


	//   ....[86]....
        /*0214*/ 	.word	0xffffffff


	//   ....[87]....
        /*0218*/ 	.word	0xffffffff


	//   ....[88]....
        /*021c*/ 	.word	0xffffffff


	//   ....[89]....
        /*0220*/ 	.word	0xffffffff


	//   ....[90]....
        /*0224*/ 	.word	0xffffffff


	//   ....[91]....
        /*0228*/ 	.word	0xffffffff


	//   ....[92]....
        /*022c*/ 	.word	0xffffffff


	//   ....[93]....
        /*0230*/ 	.word	0xffffffff


	//   ....[94]....
        /*0234*/ 	.word	0xffffffff


	//   ....[95]....
        /*0238*/ 	.word	0xffffffff


	//   ....[96]....
        /*023c*/ 	.word	0xffffffff


	//   ....[97]....
        /*0240*/ 	.word	0xffffffff


	//   ....[98]....
        /*0244*/ 	.word	0xffffffff


	//   ....[99]....
        /*0248*/ 	.word	0xffffffff


	//   ....[100]....
        /*024c*/ 	.word	0xffffffff


	//   ....[101]....
        /*0250*/ 	.word	0xffffffff


	//   ....[102]....
        /*0254*/ 	.word	0xffffffff


	//   ....[103]....
        /*0258*/ 	.word	0xffffffff


	//   ....[104]....
        /*025c*/ 	.word	0xffffffff


	//   ....[105]....
        /*0260*/ 	.word	0xffffffff


	//   ....[106]....
        /*0264*/ 	.word	0xffffffff


	//   ....[107]....
        /*0268*/ 	.word	0xffffffff


	//   ....[108]....
        /*026c*/ 	.word	0xffffffff


	//   ....[109]....
        /*0270*/ 	.word	0xffffffff


	//   ....[110]....
        /*0274*/ 	.word	0xffffffff


	//   ....[111]....
        /*0278*/ 	.word	0xffffffff


	//   ....[112]....
        /*027c*/ 	.word	0xffffffff


	//   ....[113]....
        /*0280*/ 	.word	0xffffffff


	//   ....[114]....
        /*0284*/ 	.word	0xffffffff


	//   ....[115]....
        /*0288*/ 	.word	0xffffffff


	//   ....[116]....
        /*028c*/ 	.word	0xffffffff


	//   ....[117]....
        /*0290*/ 	.word	0xffffffff


	//   ....[118]....
        /*0294*/ 	.word	0xffffffff


	//   ....[119]....
        /*0298*/ 	.word	0xffffffff


	//   ....[120]....
        /*029c*/ 	.word	0xffffffff


	//   ....[121]....
        /*02a0*/ 	.word	0xffffffff


	//   ....[122]....
        /*02a4*/ 	.word	0xffffffff


	//   ....[123]....
        /*02a8*/ 	.word	0xffffffff


	//   ....[124]....
        /*02ac*/ 	.word	0xffffffff


	//   ....[125]....
        /*02b0*/ 	.word	0xffffffff


	//   ....[126]....
        /*02b4*/ 	.word	0xffffffff


	//   ....[127]....
        /*02b8*/ 	.word	0xffffffff


	//   ....[128]....
        /*02bc*/ 	.word	0xffffffff


	//   ....[129]....
        /*02c0*/ 	.word	0xffffffff


	//   ....[130]....
        /*02c4*/ 	.word	0xffffffff


	//   ....[131]....
        /*02c8*/ 	.word	0xffffffff


	//   ....[132]....
        /*02cc*/ 	.word	0xffffffff


	//   ....[133]....
        /*02d0*/ 	.word	0xffffffff


	//   ....[134]....
        /*02d4*/ 	.word	0xffffffff


	//   ....[135]....
        /*02d8*/ 	.word	0xffffffff


	//   ....[136]....
        /*02dc*/ 	.word	0xffffffff


	//   ....[137]....
        /*02e0*/ 	.word	0xffffffff


	//   ....[138]....
        /*02e4*/ 	.word	0xffffffff


	//   ....[139]....
        /*02e8*/ 	.word	0xffffffff


	//   ....[140]....
        /*02ec*/ 	.word	0xffffffff


	//   ....[141]....
        /*02f0*/ 	.word	0xffffffff


	//   ....[142]....
        /*02f4*/ 	.word	0xffffffff


	//   ....[143]....
        /*02f8*/ 	.word	0xffffffff


	//   ....[144]....
        /*02fc*/ 	.word	0xffffffff


	//   ....[145]....
        /*0300*/ 	.word	0xffffffff


	//   ....[146]....
        /*0304*/ 	.word	0xffffffff


	//   ....[147]....
        /*0308*/ 	.word	0xffffffff


	//   ....[148]....
        /*030c*/ 	.word	0xffffffff


	//   ....[149]....
        /*0310*/ 	.word	0xffffffff


	//   ....[150]....
        /*0314*/ 	.word	0xffffffff


	//   ....[151]....
        /*0318*/ 	.word	0xffffffff


	//   ....[152]....
        /*031c*/ 	.word	0x05000002


	//   ....[153]....
        /*0320*/ 	.word	0x05000002


	//   ....[154]....
        /*0324*/ 	.word	0x05000002


	//   ....[155]....
        /*0328*/ 	.word	0x05000002


	//   ....[156]....
        /*032c*/ 	.word	0x05000002


	//   ....[157]....
        /*0330*/ 	.word	0x05000002


	//   ....[158]....
        /*0334*/ 	.word	0x05000002


	//   ....[159]....
        /*0338*/ 	.word	0x05000002


	//   ....[160]....
        /*033c*/ 	.word	0x05000002


	//   ....[161]....
        /*0340*/ 	.word	0x05000002


	//   ....[162]....
        /*0344*/ 	.word	0x05000002


	//   ....[163]....
        /*0348*/ 	.word	0x05000002


	//   ....[164]....
        /*034c*/ 	.word	0x05000002


	//   ....[165]....
        /*0350*/ 	.word	0x05000002


	//   ....[166]....
        /*0354*/ 	.word	0x05000002


	//   ....[167]....
        /*0358*/ 	.word	0x05000002


	//   ....[168]....
        /*035c*/ 	.word	0x05000002


	//   ....[169]....
        /*0360*/ 	.word	0x05000002


	//   ....[170]....
        /*0364*/ 	.word	0x05000002


	//   ....[171]....
        /*0368*/ 	.word	0x05000002


	//   ....[172]....
        /*036c*/ 	.word	0x05000002


	//   ....[173]....
        /*0370*/ 	.word	0x05000002


	//   ....[174]....
        /*0374*/ 	.word	0x05000002


	//   ....[175]....
        /*0378*/ 	.word	0x05000002


	//   ....[176]....
        /*037c*/ 	.word	0x05000002


	//   ....[177]....
        /*0380*/ 	.word	0x05000002


	//   ....[178]....
        /*0384*/ 	.word	0x05000002


	//   ....[179]....
        /*0388*/ 	.word	0x05000002


	//   ....[180]....
        /*038c*/ 	.word	0x05000002


	//   ....[181]....
        /*0390*/ 	.word	0x05000002


	//   ....[182]....
        /*0394*/ 	.word	0x05000002


	//   ....[183]....
        /*0398*/ 	.word	0x05000002


	//   ....[184]....
        /*039c*/ 	.word	0x05000002


	//   ....[185]....
        /*03a0*/ 	.word	0x05000002


	//   ....[186]....
        /*03a4*/ 	.word	0x05000002


	//   ....[187]....
        /*03a8*/ 	.word	0x05000002


	//   ....[188]....
        /*03ac*/ 	.word	0x05000002


	//   ....[189]....
        /*03b0*/ 	.word	0x05000002


	//   ....[190]....
        /*03b4*/ 	.word	0x05000002


	//   ....[191]....
        /*03b8*/ 	.word	0x05000002


	//   ....[192]....
        /*03bc*/ 	.word	0x05000002


	//   ....[193]....
        /*03c0*/ 	.word	0x05000002


	//   ....[194]....
        /*03c4*/ 	.word	0x05000002


	//   ....[195]....
        /*03c8*/ 	.word	0x05000002


	//   ....[196]....
        /*03cc*/ 	.word	0x05000002


	//   ....[197]....
        /*03d0*/ 	.word	0x05000002


	//   ....[198]....
        /*03d4*/ 	.word	0x05000002


	//   ....[199]....
        /*03d8*/ 	.word	0x05000002


	//   ....[200]....
        /*03dc*/ 	.word	0x05000002


	//   ....[201]....
        /*03e0*/ 	.word	0x05000002


	//   ....[202]....
        /*03e4*/ 	.word	0x05000002


	//   ....[203]....
        /*03e8*/ 	.word	0x05000002


	//   ....[204]....
        /*03ec*/ 	.word	0x05000002


	//   ....[205]....
        /*03f0*/ 	.word	0x05000002


	//   ....[206]....
        /*03f4*/ 	.word	0x05000002


	//   ....[207]....
        /*03f8*/ 	.word	0x05000002


	//   ....[208]....
        /*03fc*/ 	.word	0x05000002


	//   ....[209]....
        /*0400*/ 	.word	0x05000002


	//   ....[210]....
        /*0404*/ 	.word	0x05000002


	//   ....[211]....
        /*0408*/ 	.word	0x05000002


	//   ....[212]....
        /*040c*/ 	.word	0x05000002


	//   ....[213]....
        /*0410*/ 	.word	0x05000002


	//   ....[214]....
        /*0414*/ 	.word	0x05000002


	//   ....[215]....
        /*0418*/ 	.word	0x05000002


	//   ....[216]....
        /*041c*/ 	.word	0x05000002


	//   ....[217]....
        /*0420*/ 	.word	0x05000002


	//   ....[218]....
        /*0424*/ 	.word	0x05000002


	//   ....[219]....
        /*0428*/ 	.word	0x05000002


	//   ....[220]....
        /*042c*/ 	.word	0x05000002


	//   ....[221]....
        /*0430*/ 	.word	0x05000002


	//   ....[222]....
        /*0434*/ 	.word	0x05000002


	//   ....[223]....
        /*0438*/ 	.word	0x05000002


	//   ....[224]....
        /*043c*/ 	.word	0x05000002


	//   ....[225]....
        /*0440*/ 	.word	0x05000002


	//   ....[226]....
        /*0444*/ 	.word	0x05000002


	//   ....[227]....
        /*0448*/ 	.word	0x05000002


	//   ....[228]....
        /*044c*/ 	.word	0x05000002


	//   ....[229]....
        /*0450*/ 	.word	0x05000002


	//   ....[230]....
        /*0454*/ 	.word	0x05000002


	//   ....[231]....
        /*0458*/ 	.word	0x05000002


	//   ....[232]....
        /*045c*/ 	.word	0x05000002


	//   ....[233]....
        /*0460*/ 	.word	0x05000002


	//   ....[234]....
        /*0464*/ 	.word	0x05000002


	//   ....[235]....
        /*0468*/ 	.word	0x05000002


	//   ....[236]....
        /*046c*/ 	.word	0x05000002


	//   ....[237]....
        /*0470*/ 	.word	0x05000002


	//   ....[238]....
        /*0474*/ 	.word	0x05000002


	//   ....[239]....
        /*0478*/ 	.word	0x05000002


	//   ....[240]....
        /*047c*/ 	.word	0x05000002


	//   ....[241]....
        /*0480*/ 	.word	0x05000002


	//   ....[242]....
        /*0484*/ 	.word	0x05000002


	//   ....[243]....
        /*0488*/ 	.word	0x05000002


	//----- nvinfo : EIATTR_COOP_GROUP_INSTR_OFFSETS
	.align		4
.L_838:
        /*048c*/ 	.byte	0x04, 0x28
        /*048e*/ 	.short	(.L_840 - .L_839)


	//   ....[0]....
.L_839:
        /*0490*/ 	.word	0x00000410


	//   ....[1]....
        /*0494*/ 	.word	0x000005d0


	//   ....[2]....
        /*0498*/ 	.word	0x00000960


	//   ....[3]....
        /*049c*/ 	.word	0x00000990


	//   ....[4]....
        /*04a0*/ 	.word	0x000009e0


	//   ....[5]....
        /*04a4*/ 	.word	0x00000a00


	//   ....[6]....
        /*04a8*/ 	.word	0x00000a50


	//   ....[7]....
        /*04ac*/ 	.word	0x00000aa0


	//   ....[8]....
        /*04b0*/ 	.word	0x00000ac0


	//   ....[9]....
        /*04b4*/ 	.word	0x00000b10


	//   ....[10]....
        /*04b8*/ 	.word	0x00000b60


	//   ....[11]....
        /*04bc*/ 	.word	0x00000b80


	//   ....[12]....
        /*04c0*/ 	.word	0x00000bd0


	//   ....[13]....
        /*04c4*/ 	.word	0x00000c20


	//   ....[14]....
        /*04c8*/ 	.word	0x00000c40


	//   ....[15]....
        /*04cc*/ 	.word	0x00000c90


	//   ....[16]....
        /*04d0*/ 	.word	0x00000ce0


	//   ....[17]....
        /*04d4*/ 	.word	0x00000d90


	//   ....[18]....
        /*04d8*/ 	.word	0x00001180


	//   ....[19]....
        /*04dc*/ 	.word	0x000011d0


	//   ....[20]....
        /*04e0*/ 	.word	0x00002740


	//   ....[21]....
        /*04e4*/ 	.word	0x000028c0


	//   ....[22]....
        /*04e8*/ 	.word	0x00002c40


	//   ....[23]....
        /*04ec*/ 	.word	0x00002c70


	//   ....[24]....
        /*04f0*/ 	.word	0x00002c90


	//   ....[25]....
        /*04f4*/ 	.word	0x00002d10


	//   ....[26]....
        /*04f8*/ 	.word	0x00002d40


	//   ....[27]....
        /*04fc*/ 	.word	0x00002d60


	//   ....[28]....
        /*0500*/ 	.word	0x00002db0


	//   ....[29]....
        /*0504*/ 	.word	0x00002df0


	//   ....[30]....
        /*0508*/ 	.word	0x00002e10


	//   ....[31]....
        /*050c*/ 	.word	0x00002e60


	//   ....[32]....
        /*0510*/ 	.word	0x00002ea0


	//   ....[33]....
        /*0514*/ 	.word	0x00002ed0


	//   ....[34]....
        /*0518*/ 	.word	0x00002f20


	//   ....[35]....
        /*051c*/ 	.word	0x00002f60


	//   ....[36]....
        /*0520*/ 	.word	0x00002f90


	//   ....[37]....
        /*0524*/ 	.word	0x00003060


	//   ....[38]....
        /*0528*/ 	.word	0x00003070


	//   ....[39]....
        /*052c*/ 	.word	0x00003320


	//   ....[40]....
        /*0530*/ 	.word	0x00003760


	//   ....[41]....
        /*0534*/ 	.word	0x000037e0


	//   ....[42]....
        /*0538*/ 	.word	0x00003840


	//   ....[43]....
        /*053c*/ 	.word	0x00003850


	//   ....[44]....
        /*0540*/ 	.word	0x00003860


	//   ....[45]....
        /*0544*/ 	.word	0x00003950


	//   ....[46]....
        /*0548*/ 	.word	0x00003960


	//   ....[47]....
        /*054c*/ 	.word	0x00003970


	//   ....[48]....
        /*0550*/ 	.word	0x00003a70


	//   ....[49]....
        /*0554*/ 	.word	0x00003a80


	//   ....[50]....
        /*0558*/ 	.word	0x00003a90


	//   ....[51]....
        /*055c*/ 	.word	0x00003b90


	//   ....[52]....
        /*0560*/ 	.word	0x00003ba0


	//   ....[53]....
        /*0564*/ 	.word	0x00003bb0


	//   ....[54]....
        /*0568*/ 	.word	0x00003cb0


	//   ....[55]....
        /*056c*/ 	.word	0x00003cc0


	//   ....[56]....
        /*0570*/ 	.word	0x00003cd0


	//   ....[57]....
        /*0574*/ 	.word	0x00003e20


	//   ....[58]....
        /*0578*/ 	.word	0x00003ea0


	//   ....[59]....
        /*057c*/ 	.word	0x00003f10


	//   ....[60]....
        /*0580*/ 	.word	0x00003f60


	//   ....[61]....
        /*0584*/ 	.word	0x00003f70


	//   ....[62]....
        /*0588*/ 	.word	0x00003f80


	//   ....[63]....
        /*058c*/ 	.word	0x00004070


	//   ....[64]....
        /*0590*/ 	.word	0x00004080


	//   ....[65]....
        /*0594*/ 	.word	0x00004090


	//   ....[66]....
        /*0598*/ 	.word	0x00004180


	//   ....[67]....
        /*059c*/ 	.word	0x00004190


	//   ....[68]....
        /*05a0*/ 	.word	0x000041a0


	//   ....[69]....
        /*05a4*/ 	.word	0x00004290


	//   ....[70]....
        /*05a8*/ 	.word	0x000042a0


	//   ....[71]....
        /*05ac*/ 	.word	0x000042b0


	//   ....[72]....
        /*05b0*/ 	.word	0x000043a0


	//   ....[73]....
        /*05b4*/ 	.word	0x000043b0


	//   ....[74]....
        /*05b8*/ 	.word	0x000043c0


	//   ....[75]....
        /*05bc*/ 	.word	0x00004520


	//   ....[76]....
        /*05c0*/ 	.word	0x00006080


	//   ....[77]....
        /*05c4*/ 	.word	0x000061c0


	//   ....[78]....
        /*05c8*/ 	.word	0x00006750


	//   ....[79]....
        /*05cc*/ 	.word	0x00006840


	//   ....[80]....
        /*05d0*/ 	.word	0x00006850


	//   ....[81]....
        /*05d4*/ 	.word	0x00006880


	//   ....[82]....
        /*05d8*/ 	.word	0x00006900


	//   ....[83]....
        /*05dc*/ 	.word	0x00006910


	//   ....[84]....
        /*05e0*/ 	.word	0x00006940


	//   ....[85]....
        /*05e4*/ 	.word	0x000069c0


	//   ....[86]....
        /*05e8*/ 	.word	0x000069d0


	//   ....[87]....
        /*05ec*/ 	.word	0x00006a00


	//   ....[88]....
        /*05f0*/ 	.word	0x00006a80


	//   ....[89]....
        /*05f4*/ 	.word	0x00006a90


	//   ....[90]....
        /*05f8*/ 	.word	0x00006ac0


	//   ....[91]....
        /*05fc*/ 	.word	0x00006b10


	//   ....[92]....
        /*0600*/ 	.word	0x00006b40


	//   ....[93]....
        /*0604*/ 	.word	0x00007000


	//   ....[94]....
        /*0608*/ 	.word	0x00007010


	//   ....[95]....
        /*060c*/ 	.word	0x00007090


	//   ....[96]....
        /*0610*/ 	.word	0x00008b50


	//   ....[97]....
        /*0614*/ 	.word	0x00008c90


	//   ....[98]....
        /*0618*/ 	.word	0x00009230


	//   ....[99]....
        /*061c*/ 	.word	0x00009260


	//   ....[100]....
        /*0620*/ 	.word	0x000092a0


	//   ....[101]....
        /*0624*/ 	.word	0x000092d0


	//   ....[102]....
        /*0628*/ 	.word	0x000092e0


	//   ....[103]....
        /*062c*/ 	.word	0x00009310


	//   ....[104]....
        /*0630*/ 	.word	0x00009390


	//   ....[105]....
        /*0634*/ 	.word	0x000093b0


	//   ....[106]....
        /*0638*/ 	.word	0x000093d0


	//   ....[107]....
        /*063c*/ 	.word	0x00009460


	//   ....[108]....
        /*0640*/ 	.word	0x00009480


	//   ....[109]....
        /*0644*/ 	.word	0x00009490


	//   ....[110]....
        /*0648*/ 	.word	0x00009530


	//   ....[111]....
        /*064c*/ 	.word	0x00009540


	//   ....[112]....
        /*0650*/ 	.word	0x00009550


	//   ....[113]....
        /*0654*/ 	.word	0x00009b10


	//   ....[114]....
        /*0658*/ 	.word	0x00009b20


	//   ....[115]....
        /*065c*/ 	.word	0x00009b30


	//   ....[116]....
        /*0660*/ 	.word	0x00009da0


	//   ....[117]....
        /*0664*/ 	.word	0x00009e20


	//   ....[118]....
        /*0668*/ 	.word	0x00009e80


	//   ....[119]....
        /*066c*/ 	.word	0x00009e90


	//   ....[120]....
        /*0670*/ 	.word	0x00009ea0


	//   ....[121]....
        /*0674*/ 	.word	0x00009f90


	//   ....[122]....
        /*0678*/ 	.word	0x00009fa0


	//   ....[123]....
        /*067c*/ 	.word	0x00009fb0


	//   ....[124]....
        /*0680*/ 	.word	0x0000a0b0


	//   ....[125]....
        /*0684*/ 	.word	0x0000a0c0


	//   ....[126]....
        /*0688*/ 	.word	0x0000a0d0


	//   ....[127]....
        /*068c*/ 	.word	0x0000a1d0


	//   ....[128]....
        /*0690*/ 	.word	0x0000a1e0


	//   ....[129]....
        /*0694*/ 	.word	0x0000a1f0


	//   ....[130]....
        /*0698*/ 	.word	0x0000a2f0


	//   ....[131]....
        /*069c*/ 	.word	0x0000a300


	//   ....[132]....
        /*06a0*/ 	.word	0x0000a310


	//   ....[133]....
        /*06a4*/ 	.word	0x0000a470


	//   ....[134]....
        /*06a8*/ 	.word	0x0000a4f0


	//   ....[135]....
        /*06ac*/ 	.word	0x0000a560


	//   ....[136]....
        /*06b0*/ 	.word	0x0000a5b0


	//   ....[137]....
        /*06b4*/ 	.word	0x0000a5c0


	//   ....[138]....
        /*06b8*/ 	.word	0x0000a5d0


	//   ....[139]....
        /*06bc*/ 	.word	0x0000a6c0


	//   ....[140]....
        /*06c0*/ 	.word	0x0000a6d0


	//   ....[141]....
        /*06c4*/ 	.word	0x0000a6e0


	//   ....[142]....
        /*06c8*/ 	.word	0x0000a7d0


	//   ....[143]....
        /*06cc*/ 	.word	0x0000a7e0


	//   ....[144]....
        /*06d0*/ 	.word	0x0000a7f0


	//   ....[145]....
        /*06d4*/ 	.word	0x0000a8e0


	//   ....[146]....
        /*06d8*/ 	.word	0x0000a8f0


	//   ....[147]....
        /*06dc*/ 	.word	0x0000a900


	//   ....[148]....
        /*06e0*/ 	.word	0x0000a9f0


	//   ....[149]....
        /*06e4*/ 	.word	0x0000aa10


	//   ....[150]....
        /*06e8*/ 	.word	0x0000aa20


	//   ....[151]....
        /*06ec*/ 	.word	0x0000ab80


	//   ....[152]....
        /*06f0*/ 	.word	0x0000c350


	//   ....[153]....
        /*06f4*/ 	.word	0x0000c3f0


	//   ....[154]....
        /*06f8*/ 	.word	0x0000c4b0


	//   ....[155]....
        /*06fc*/ 	.word	0x0000c500


	//   ....[156]....
        /*0700*/ 	.word	0x0000c550


	//   ....[157]....
        /*0704*/ 	.word	0x0000c5c0


	//   ....[158]....
        /*0708*/ 	.word	0x0000c650


	//   ....[159]....
        /*070c*/ 	.word	0x0000c6d0


	//   ....[160]....
        /*0710*/ 	.word	0x0000c720


	//   ....[161]....
        /*0714*/ 	.word	0x0000c790


	//   ....[162]....
        /*0718*/ 	.word	0x0000c820


	//   ....[163]....
        /*071c*/ 	.word	0x0000c8a0


	//   ....[164]....
        /*0720*/ 	.word	0x0000c8f0


	//   ....[165]....
        /*0724*/ 	.word	0x0000c960


	//   ....[166]....
        /*0728*/ 	.word	0x0000c9f0


	//   ....[167]....
        /*072c*/ 	.word	0x0000ca70


	//   ....[168]....
        /*0730*/ 	.word	0x0000cac0


	//   ....[169]....
        /*0734*/ 	.word	0x0000cb30


	//   ....[170]....
        /*0738*/ 	.word	0x0000cbc0


	//   ....[171]....
        /*073c*/ 	.word	0x0000cc40


	//   ....[172]....
        /*0740*/ 	.word	0x0000cc90


	//   ....[173]....
        /*0744*/ 	.word	0x0000cd00


	//   ....[174]....
        /*0748*/ 	.word	0x0000cd80


	//   ....[175]....
        /*074c*/ 	.word	0x0000ce10


	//   ....[176]....
        /*0750*/ 	.word	0x0000cea0


	//   ....[177]....
        /*0754*/ 	.word	0x0000cf50


	//   ....[178]....
        /*0758*/ 	.word	0x0000cfa0


	//   ....[179]....
        /*075c*/ 	.word	0x0000cff0


	//   ....[180]....
        /*0760*/ 	.word	0x0000d060


	//   ....[181]....
        /*0764*/ 	.word	0x0000d0f0


	//   ....[182]....
        /*0768*/ 	.word	0x0000d170


	//   ....[183]....
        /*076c*/ 	.word	0x0000d1c0


	//   ....[184]....
        /*0770*/ 	.word	0x0000d230


	//   ....[185]....
        /*0774*/ 	.word	0x0000d2c0


	//   ....[186]....
        /*0778*/ 	.word	0x0000d340


	//   ....[187]....
        /*077c*/ 	.word	0x0000d390


	//   ....[188]....
        /*0780*/ 	.word	0x0000d400


	//   ....[189]....
        /*0784*/ 	.word	0x0000d490


	//   ....[190]....
        /*0788*/ 	.word	0x0000d510


	//   ....[191]....
        /*078c*/ 	.word	0x0000d560


	//   ....[192]....
        /*0790*/ 	.word	0x0000d5d0


	//   ....[193]....
        /*0794*/ 	.word	0x0000d660


	//   ....[194]....
        /*0798*/ 	.word	0x0000d6e0


	//   ....[195]....
        /*079c*/ 	.word	0x0000d730


	//   ....[196]....
        /*07a0*/ 	.word	0x0000d7a0


	//   ....[197]....
        /*07a4*/ 	.word	0x0000d820


	//   ....[198]....
        /*07a8*/ 	.word	0x0000d8b0


	//   ....[199]....
        /*07ac*/ 	.word	0x0000d940


	//   ....[200]....
        /*07b0*/ 	.word	0x0000da00


	//   ....[201]....
        /*07b4*/ 	.word	0x0000da50


	//   ....[202]....
        /*07b8*/ 	.word	0x0000daa0


	//   ....[203]....
        /*07bc*/ 	.word	0x0000db10


	//   ....[204]....
        /*07c0*/ 	.word	0x0000dba0


	//   ....[205]....
        /*07c4*/ 	.word	0x0000dc20


	//   ....[206]....
        /*07c8*/ 	.word	0x0000dc70


	//   ....[207]....
        /*07cc*/ 	.word	0x0000dce0


	//   ....[208]....
        /*07d0*/ 	.word	0x0000dd70


	//   ....[209]....
        /*07d4*/ 	.word	0x0000ddf0


	//   ....[210]....
        /*07d8*/ 	.word	0x0000de40


	//   ....[211]....
        /*07dc*/ 	.word	0x0000deb0


	//   ....[212]....
        /*07e0*/ 	.word	0x0000df40


	//   ....[213]....
        /*07e4*/ 	.word	0x0000dfc0


	//   ....[214]....
        /*07e8*/ 	.word	0x0000e010


	//   ....[215]....
        /*07ec*/ 	.word	0x0000e080


	//   ....[216]....
        /*07f0*/ 	.word	0x0000e110


	//   ....[217]....
        /*07f4*/ 	.word	0x0000e190


	//   ....[218]....
        /*07f8*/ 	.word	0x0000e1e0


	//   ....[219]....
        /*07fc*/ 	.word	0x0000e250


	//   ....[220]....
        /*0800*/ 	.word	0x0000e2c0


	//   ....[221]....
        /*0804*/ 	.word	0x0000e340


	//   ....[222]....
        /*0808*/ 	.word	0x0000e3c0


	//   ....[223]....
        /*080c*/ 	.word	0x0000e470


	//   ....[224]....
        /*0810*/ 	.word	0x0000e4c0


	//   ....[225]....
        /*0814*/ 	.word	0x0000e510


	//   ....[226]....
        /*0818*/ 	.word	0x0000e580


	//   ....[227]....
        /*081c*/ 	.word	0x0000e610


	//   ....[228]....
        /*0820*/ 	.word	0x0000e690


	//   ....[229]....
        /*0824*/ 	.word	0x0000e6e0


	//   ....[230]....
        /*0828*/ 	.word	0x0000e750


	//   ....[231]....
        /*082c*/ 	.word	0x0000e7e0


	//   ....[232]....
        /*0830*/ 	.word	0x0000e860


	//   ....[233]....
        /*0834*/ 	.word	0x0000e8b0


	//   ....[234]....
        /*0838*/ 	.word	0x0000e920


	//   ....[235]....
        /*083c*/ 	.word	0x0000e9b0


	//   ....[236]....
        /*0840*/ 	.word	0x0000ea30


	//   ....[237]....
        /*0844*/ 	.word	0x0000ea80


	//   ....[238]....
        /*0848*/ 	.word	0x0000eaf0


	//   ....[239]....
        /*084c*/ 	.word	0x0000eb80


	//   ....[240]....
        /*0850*/ 	.word	0x0000ec10


	//   ....[241]....
        /*0854*/ 	.word	0x0000ec60


	//   ....[242]....
        /*0858*/ 	.word	0x0000ecd0


	//   ....[243]....
        /*085c*/ 	.word	0x0000ed40


	//----- nvinfo : EIATTR_VRC_CTA_INIT_COUNT
	.align		4
.L_840:
        /*0860*/ 	.byte	0x02, 0x4a
	.zero		1
	.zero		1


	//----- nvinfo : EIATTR_EXIT_INSTR_OFFSETS
	.align		4
        /*0864*/ 	.byte	0x04, 0x1c
        /*0866*/ 	.short	(.L_842 - .L_841)


	//   ....[0]....
.L_841:
        /*0868*/ 	.word	0x000017a0


	//   ....[1]....
        /*086c*/ 	.word	0x00001a90


	//   ....[2]....
        /*0870*/ 	.word	0x00001c80


	//   ....[3]....
        /*0874*/ 	.word	0x00002310


	//   ....[4]....
        /*0878*/ 	.word	0x000023b0


	//   ....[5]....
        /*087c*/ 	.word	0x00004e60


	//   ....[6]....
        /*0880*/ 	.word	0x00005170


	//   ....[7]....
        /*0884*/ 	.word	0x00005380


	//   ....[8]....
        /*0888*/ 	.word	0x00005a20


	//   ....[9]....
        /*088c*/ 	.word	0x00005ac0


	//   ....[10]....
        /*0890*/ 	.word	0x00005af0


	//   ....[11]....
        /*0894*/ 	.word	0x00008490


	//   ....[12]....
        /*0898*/ 	.word	0x000085b0


	//   ....[13]....
        /*089c*/ 	.word	0x0000c1f0


	//   ....[14]....
        /*08a0*/ 	.word	0x0000c300


	//----- nvinfo : EIATTR_MAX_THREADS
	.align		4
.L_842:
        /*08a4*/ 	.byte	0x04, 0x05
        /*08a6*/ 	.short	(.L_844 - .L_843)
.L_843:
        /*08a8*/ 	.word	0x00000100
        /*08ac*/ 	.word	0x00000001
        /*08b0*/ 	.word	0x00000001


	//----- nvinfo : EIATTR_CRS_STACK_SIZE
	.align		4
.L_844:
        /*08b4*/ 	.byte	0x04, 0x1e
        /*08b6*/ 	.short	(.L_846 - .L_845)
.L_845:
        /*08b8*/ 	.word	0x00000000


	//----- nvinfo : EIATTR_CBANK_PARAM_SIZE
	.align		4
.L_846:
        /*08bc*/ 	.byte	0x03, 0x19
        /*08be*/ 	.short	0x0048


	//----- nvinfo : EIATTR_PARAM_CBANK
	.align		4
        /*08c0*/ 	.byte	0x04, 0x0a
        /*08c2*/ 	.short	(.L_848 - .L_847)
	.align		4
.L_847:
        /*08c4*/ 	.word	index@(.nv.constant0._ZN6thrust24THRUST_300001_SM_1000_NS8cuda_cub4core6detail13_kernel_agentINS1_15__reduce_by_key16ReduceByKeyAgentINS0_6detail15normal_iteratorINS0_10device_ptrIiEEEENS8_INS9_IfEEEESB_SD_N4cuda3std3__48equal_toIiEENSG_4plusIfEEPllEEJSB_SD_SB_SD_SL_N3cub18CUB_300001_SM_100024ReduceByKeyScanTileStateIflLb1EEESI_SK_llEEEvDpT0_)
        /*08c8*/ 	.short	0x0380
        /*08ca*/ 	.short	0x0048


	//----- nvinfo : EIATTR_SW_WAR
	.align		4
.L_848:
        /*08cc*/ 	.byte	0x04, 0x36
        /*08ce*/ 	.short	(.L_850 - .L_849)
.L_849:
        /*08d0*/ 	.word	0x00000008
.L_850:


//--------------------- .nv.info._ZN6thrust24THRUST_300001_SM_1000_NS8cuda_cub4core6detail13_kernel_agentINS1_15__reduce_by_key9InitAgentIN3cub18CUB_300001_SM_100024ReduceByKeyScanTileStateIflLb1EEElPlEEJSA_lSB_EEEvDpT0_ --------------------------
	.section	.nv.info._ZN6thrust24THRUST_300001_SM_1000_NS8cuda_cub4core6detail13_kernel_agentINS1_15__reduce_by_key9InitAgentIN3cub18CUB_300001_SM_100024ReduceByKeyScanTileStateIflLb1EEElPlEEJSA_lSB_EEEvDpT0_,"",@"SHT_CUDA_INFO"
	.sectionflags	@""
	.align	4


	//----- nvinfo : EIATTR_CUDA_API_VERSION
	.align		4
        /*0000*/ 	.byte	0x04, 0x37
        /*0002*/ 	.short	(.L_852 - .L_851)
.L_851:
        /*0004*/ 	.word	0x00000082


	//----- nvinfo : EIATTR_KPARAM_INFO
	.align		4
.L_852:
        /*0008*/ 	.byte	0x04, 0x17
        /*000a*/ 	.short	(.L_854 - .L_853)
.L_853:
        /*000c*/ 	.word	0x00000000
        /*0010*/ 	.short	0x0002
        /*0012*/ 	.short	0x0010
        /*0014*/ 	.byte	0x00, 0xf5, 0x21, 0x00


	//----- nvinfo : EIATTR_KPARAM_INFO
	.align		4
.L_854:
        /*0018*/ 	.byte	0x04, 0x17
        /*001a*/ 	.short	(.L_856 - .L_855)
.L_855:
        /*001c*/ 	.word	0x00000000
        /*0020*/ 	.short	0x0001
        /*0022*/ 	.short	0x0008
        /*0024*/ 	.byte	0x00, 0xf0, 0x21, 0x00


	//----- nvinfo : EIATTR_KPARAM_INFO
	.align		4
.L_856:
        /*0028*/ 	.byte	0x04, 0x17
        /*002a*/ 	.short	(.L_858 - .L_857)
.L_857:
        /*002c*/ 	.word	0x00000000
        /*0030*/ 	.short	0x0000
        /*0032*/ 	.short	0x0000
        /*0034*/ 	.byte	0x00, 0xf0, 0x21, 0x00


	//----- nvinfo : EIATTR_SPARSE_MMA_MASK
	.align		4
.L_858:
        /*0038*/ 	.byte	0x03, 0x50
        /*003a*/ 	.short	0x0000


	//----- nvinfo : EIATTR_MAXREG_COUNT
	.align		4
        /*003c*/ 	.byte	0x03, 0x1b
        /*003e*/ 	.short	0x00ff


	//----- nvinfo : EIATTR_MERCURY_ISA_VERSION
	.align		4
        /*0040*/ 	.byte	0x03, 0x5f
        /*0042*/ 	.short	0x0101


	//----- nvinfo : EIATTR_VRC_CTA_INIT_COUNT
	.align		4
        /*0044*/ 	.byte	0x02, 0x4a
	.zero		1
	.zero		1


	//----- nvinfo : EIATTR_EXIT_INSTR_OFFSETS
	.align		4
        /*0048*/ 	.byte	0x04, 0x1c
        /*004a*/ 	.short	(.L_860 - .L_859)


	//   ....[0]....
.L_859:
        /*004c*/ 	.word	0x00000140


	//   ....[1]....
        /*0050*/ 	.word	0x00000170


	//----- nvinfo : EIATTR_MAX_THREADS
	.align		4
.L_860:
        /*0054*/ 	.byte	0x04, 0x05
        /*0056*/ 	.short	(.L_862 - .L_861)
.L_861:
        /*0058*/ 	.word	0x00000080
        /*005c*/ 	.word	0x00000001
        /*0060*/ 	.word	0x00000001


	//----- nvinfo : EIATTR_CBANK_PARAM_SIZE
	.align		4
.L_862:
        /*0064*/ 	.byte	0x03, 0x19
        /*0066*/ 	.short	0x0018


	//----- nvinfo : EIATTR_PARAM_CBANK
	.align		4
        /*0068*/ 	.byte	0x04, 0x0a
        /*006a*/ 	.short	(.L_864 - .L_863)
	.align		4
.L_863:
        /*006c*/ 	.word	index@(.nv.constant0._ZN6thrust24THRUST_300001_SM_1000_NS8cuda_cub4core6detail13_kernel_agentINS1_15__reduce_by_key9InitAgentIN3cub18CUB_300001_SM_100024ReduceByKeyScanTileStateIflLb1EEElPlEEJSA_lSB_EEEvDpT0_)
        /*0070*/ 	.short	0x0380
        /*0072*/ 	.short	0x0018


	//----- nvinfo : EIATTR_SW_WAR
	.align		4
.L_864:
        /*0074*/ 	.byte	0x04, 0x36
        /*0076*/ 	.short	(.L_866 - .L_865)
.L_865:
        /*0078*/ 	.word	0x00000008
.L_866:


//--------------------- .nv.info._ZN6thrust24THRUST_300001_SM_1000_NS8cuda_cub4core6detail13_kernel_agentINS1_15__reduce_by_key16ReduceByKeyAgentINS0_6detail15normal_iteratorINS0_10device_ptrIiEEEENS8_INS9_IfEEEESB_SD_N4cuda3std3__48equal_toIiEENSG_4plusIfEEPiiEEJSB_SD_SB_SD_SL_N3cub18CUB_300001_SM_100024ReduceByKeyScanTileStateIfiLb1EEESI_SK_iiEEEvDpT0_ --------------------------
	.section	.nv.info._ZN6thrust24THRUST_300001_SM_1000_NS8cuda_cub4core6detail13_kernel_agentINS1_15__reduce_by_key16ReduceByKeyAgentINS0_6detail15normal_iteratorINS0_10device_ptrIiEEEENS8_INS9_IfEEEESB_SD_N4cuda3std3__48equal_toIiEENSG_4plusIfEEPiiEEJSB_SD_SB_SD_SL_N3cub18CUB_300001_SM_100024ReduceByKeyScanTileStateIfiLb1EEESI_SK_iiEEEvDpT0_,"",@"SHT_CUDA_INFO"
	.sectionflags	@""
	.align	4


	//----- nvinfo : EIATTR_CUDA_API_VERSION
	.align		4
        /*0000*/ 	.byte	0x04, 0x37
        /*0002*/ 	.short	(.L_868 - .L_867)
.L_867:
        /*0004*/ 	.word	0x00000082


	//----- nvinfo : EIATTR_KPARAM_INFO
	.align		4
.L_868:
        /*0008*/ 	.byte	0x04, 0x17
        /*000a*/ 	.short	(.L_870 - .L_869)
.L_869:
        /*000c*/ 	.word	0x00000000
        /*0010*/ 	.short	0x0009
        /*0012*/ 	.short	0x0038
        /*0014*/ 	.byte	0x00, 0xf0, 0x11, 0x00


	//----- nvinfo : EIATTR_KPARAM_INFO
	.align		4
.L_870:
        /*0018*/ 	.byte	0x04, 0x17
        /*001a*/ 	.short	(.L_872 - .L_871)
.L_871:
        /*001c*/ 	.word	0x00000000
        /*0020*/ 	.short	0x0008
        /*0022*/ 	.short	0x0034
        /*0024*/ 	.byte	0x00, 0xf0, 0x11, 0x00


	//----- nvinfo : EIATTR_KPARAM_INFO
	.align		4
.L_872:
        /*0028*/ 	.byte	0x04, 0x17
        /*002a*/ 	.short	(.L_874 - .L_873)
.L_873:
        /*002c*/ 	.word	0x00000000
        /*0030*/ 	.short	0x0007
        /*0032*/ 	.short	0x0031
        /*0034*/ 	.byte	0x00, 0xf0, 0x05, 0x00


	//----- nvinfo : EIATTR_KPARAM_INFO
	.align		4
.L_874:
        /*0038*/ 	.byte	0x04, 0x17
        /*003a*/ 	.short	(.L_876 - .L_875)
.L_875:
        /*003c*/ 	.word	0x00000000
        /*0040*/ 	.short	0x0006
        /*0042*/ 	.short	0x0030
        /*0044*/ 	.byte	0x00, 0xf0, 0x05, 0x00


	//----- nvinfo : EIATTR_KPARAM_INFO
	.align		4
.L_876:
        /*0048*/ 	.byte	0x04, 0x17
        /*004a*/ 	.short	(.L_878 - .L_877)
.L_877:
        /*004c*/ 	.word	0x00000000
        /*0050*/ 	.short	0x0005
        /*0052*/ 	.short	0x0028
        /*0054*/ 	.byte	0x00, 0xf0, 0x21, 0x00


	//----- nvinfo : EIATTR_KPARAM_INFO
	.align		4
.L_878:
        /*0058*/ 	.byte	0x04, 0x17
        /*005a*/ 	.short	(.L_880 - .L_879)
.L_879:
        /*005c*/ 	.word	0x00000000
        /*0060*/ 	.short	0x0004
        /*0062*/ 	.short	0x0020
        /*0064*/ 	.byte	0x00, 0xf5, 0x21, 0x00


	//----- nvinfo : EIATTR_KPARAM_INFO
	.align		4
.L_880:
        /*0068*/ 	.byte	0x04, 0x17
        /*006a*/ 	.short	(.L_882 - .L_881)
.L_881:
        /*006c*/ 	.word	0x00000000
        /*0070*/ 	.short	0x0003
        /*0072*/ 	.short	0x0018
        /*0074*/ 	.byte	0x00, 0xf0, 0x21, 0x00


	//----- nvinfo : EIATTR_KPARAM_INFO
	.align		4
.L_882:
        /*0078*/ 	.byte	0x04, 0x17
        /*007a*/ 	.short	(.L_884 - .L_883)
.L_883:
        /*007c*/ 	.word	0x00000000
        /*0080*/ 	.short	0x0002
        /*0082*/ 	.short	0x0010
        /*0084*/ 	.byte	0x00, 0xf0, 0x21, 0x00


	//----- nvinfo : EIATTR_KPARAM_INFO
	.align		4
.L_884:
        /*0088*/ 	.byte	0x04, 0x17
        /*008a*/ 	.short	(.L_886 - .L_885)
.L_885:
        /*008c*/ 	.word	0x00000000
        /*0090*/ 	.short	0x0001
        /*0092*/ 	.short	0x0008
        /*0094*/ 	.byte	0x00, 0xf0, 0x21, 0x00


	//----- nvinfo : EIATTR_KPARAM_INFO
	.align		4
.L_886:
        /*0098*/ 	.byte	0x04, 0x17
        /*009a*/ 	.short	(.L_888 - .L_887)
.L_887:
        /*009c*/ 	.word	0x00000000
        /*00a0*/ 	.short	0x0000
        /*00a2*/ 	.short	0x0000
        /*00a4*/ 	.byte	0x00, 0xf0, 0x21, 0x00


	//----- nvinfo : EIATTR_SPARSE_MMA_MASK
	.align		4
.L_888:
        /*00a8*/ 	.byte	0x03, 0x50
        /*00aa*/ 	.short	0x0000


	//----- nvinfo : EIATTR_MAXREG_COUNT
	.align		4
        /*00ac*/ 	.byte	0x03, 0x1b
        /*00ae*/ 	.short	0x00ff


	//----- nvinfo : EIATTR_NUM_BARRIERS
	.align		4
        /*00b0*/ 	.byte	0x02, 0x4c
        /*00b2*/ 	.byte	0x01
	.zero		1


	//----- nvinfo : EIATTR_MERCURY_ISA_VERSION
	.align		4
        /*00b4*/ 	.byte	0x03, 0x5f
        /*00b6*/ 	.short	0x0101


	//----- nvinfo : EIATTR_COOP_GROUP_MASK_REGIDS
	.align		4
        /*00b8*/ 	.byte	0x04, 0x29
        /*00ba*/ 	.short	(.L_890 - .L_889)


	//   ....[0]....
.L_889:
        /*00bc*/ 	.word	0xffffffff


	//   ....[1]....
        /*00c0*/ 	.word	0xffffffff


	//   ....[2]....
        /*00c4*/ 	.word	0xffffffff


	//   ....[3]....
        /*00c8*/ 	.word	0xffffffff


	//   ....[4]....
        /*00cc*/ 	.word	0xffffffff


	//   ....[5]....
        /*00d0*/ 	.word	0xffffffff


	//   ....[6]....
        /*00d4*/ 	.word	0xffffffff


	//   ....[7]....
        /*00d8*/ 	.word	0xffffffff


	//   ....[8]....
        /*00dc*/ 	.word	0xffffffff


	//   ....[9]....
        /*00e0*/ 	.word	0xffffffff


	//   ....[10]....
        /*00e4*/ 	.word	0xffffffff


	//   ....[11]....
        /*00e8*/ 	.word	0xffffffff


	//   ....[12]....
        /*00ec*/ 	.word	0xffffffff


	//   ....[13]....
        /*00f0*/ 	.word	0xffffffff


	//   ....[14]....
        /*00f4*/ 	.word	0xffffffff


	//   ....[15]....
        /*00f8*/ 	.word	0xffffffff


	//   ....[16]....
        /*00fc*/ 	.word	0xffffffff


	//   ....[17]....
        /*0100*/ 	.word	0xffffffff


	//   ....[18]....
        /*0104*/ 	.word	0xffffffff


	//   ....[19]....
        /*0108*/ 	.word	0xffffffff


	//   ....[20]....
        /*010c*/ 	.word	0xffffffff


	//   ....[21]....
        /*0110*/ 	.word	0xffffffff


	//   ....[22]....
        /*0114*/ 	.word	0xffffffff


	//   ....[23]....
        /*0118*/ 	.word	0xffffffff


	//   ....[24]....
        /*011c*/ 	.word	0xffffffff


	//   ....[25]....
        /*0120*/ 	.word	0xffffffff


	//   ....[26]....
        /*0124*/ 	.word	0xffffffff


	//   ....[27]....
        /*0128*/ 	.word	0xffffffff


	//   ....[28]....
        /*012c*/ 	.word	0xffffffff


	//   ....[29]....
        /*0130*/ 	.word	0xffffffff


	//   ....[30]....
        /*0134*/ 	.word	0xffffffff


	//   ....[31]....
        /*0138*/ 	.word	0xffffffff


	//   ....[32]....
        /*013c*/ 	.word	0xffffffff


	//   ....[33]....
        /*0140*/ 	.word	0xffffffff


	//   ....[34]....
        /*0144*/ 	.word	0xffffffff


	//   ....[35]....
        /*0148*/ 	.word	0xffffffff


	//   ....[36]....
        /*014c*/ 	.word	0xffffffff


	//   ....[37]....
        /*0150*/ 	.word	0xffffffff


	//   ....[38]....
        /*0154*/ 	.word	0xffffffff


	//   ....[39]....
        /*0158*/ 	.word	0xffffffff


	//   ....[40]....
        /*015c*/ 	.word	0xffffffff


	//   ....[41]....
        /*0160*/ 	.word	0xffffffff


	//   ....[42]....
        /*0164*/ 	.word	0xffffffff


	//   ....[43]....
        /*0168*/ 	.word	0xffffffff


	//   ....[44]....
        /*016c*/ 	.word	0xffffffff


	//   ....[45]....
        /*0170*/ 	.word	0xffffffff


	//   ....[46]....
        /*0174*/ 	.word	0xffffffff


	//   ....[47]....
        /*0178*/ 	.word	0xffffffff


	//   ....[48]....
        /*017c*/ 	.word	0xffffffff


	//   ....[49]....
        /*0180*/ 	.word	0xffffffff


	//   ....[50]....
        /*0184*/ 	.word	0xffffffff


	//   ....[51]....
        /*0188*/ 	.word	0xffffffff


	//   ....[52]....
        /*018c*/ 	.word	0xffffffff


	//   ....[53]....
        /*0190*/ 	.word	0xffffffff


	//   ....[54]....
        /*0194*/ 	.word	0xffffffff


	//   ....[55]....
        /*0198*/ 	.word	0xffffffff


	//   ....[56]....
        /*019c*/ 	.word	0xffffffff


	//   ....[57]....
        /*01a0*/ 	.word	0xffffffff


	//   ....[58]....
        /*01a4*/ 	.word	0xffffffff


	//   ....[59]....
        /*01a8*/ 	.word	0xffffffff


	//   ....[60]....
        /*01ac*/ 	.word	0xffffffff


	//   ....[61]....
        /*01b0*/ 	.word	0xffffffff


	//   ....[62]....
        /*01b4*/ 	.word	0xffffffff


	//   ....[63]....
        /*01b8*/ 	.word	0xffffffff


	//   ....[64]....
        /*01bc*/ 	.word	0xffffffff


	//   ....[65]....
        /*01c0*/ 	.word	0xffffffff


	//   ....[66]....
        /*01c4*/ 	.word	0xffffffff


	//   ....[67]....
        /*01c8*/ 	.word	0xffffffff


	//   ....[68]....
        /*01cc*/ 	.word	0xffffffff


	//   ....[69]....
        /*01d0*/ 	.word	0xffffffff


	//   ....[70]....
        /*01d4*/ 	.word	0xffffffff


	//   ....[71]....
        /*01d8*/ 	.word	0xffffffff


	//   ....[72]....
        /*01dc*/ 	.word	0xffffffff


	//   ....[73]....
        /*01e0*/ 	.word	0xffffffff


	//   ....[74]....
        /*01e4*/ 	.word	0xffffffff


	//   ....[75]....
        /*01e8*/ 	.word	0xffffffff


	//   ....[76]....
        /*01ec*/ 	.word	0xffffffff


	//   ....[77]....
        /*01f0*/ 	.word	0xffffffff


	//   ....[78]....
        /*01f4*/ 	.word	0xffffffff


	//   ....[79]....
        /*01f8*/ 	.word	0xffffffff


	//   ....[80]....
        /*01fc*/ 	.word	0xffffffff


	//   ....[81]....
        /*0200*/ 	.word	0xffffffff


	//   ....[82]....
        /*0204*/ 	.word	0xffffffff


	//   ....[83]....
        /*0208*/ 	.word	0xffffffff


	//   ....[84]....
        /*020c*/ 	.word	0xffffffff


	//   ....[85]....
        /*0210*/ 	.word	0xffffffff


	//   ....[86]....
        /*0214*/ 	.word	0xffffffff


	//   ....[87]....
        /*0218*/ 	.word	0xffffffff


	//   ....[88]....
        /*021c*/ 	.word	0xffffffff


	//   ....[89]....
        /*0220*/ 	.word	0xffffffff


	//   ....[90]....
        /*0224*/ 	.word	0xffffffff


	//   ....[91]....
        /*0228*/ 	.word	0xffffffff


	//   ....[92]....
        /*022c*/ 	.word	0xffffffff


	//   ....[93]....
        /*0230*/ 	.word	0xffffffff


	//   ....[94]....
        /*0234*/ 	.word	0xffffffff


	//   ....[95]....
        /*0238*/ 	.word	0xffffffff


	//   ....[96]....
        /*023c*/ 	.word	0xffffffff


	//   ....[97]....
        /*0240*/ 	.word	0xffffffff


	//   ....[98]....
        /*0244*/ 	.word	0xffffffff


	//   ....[99]....
        /*0248*/ 	.word	0xffffffff


	//   ....[100]....
        /*024c*/ 	.word	0xffffffff


	//   ....[101]....
        /*0250*/ 	.word	0xffffffff


	//   ....[102]....
        /*0254*/ 	.word	0xffffffff


	//   ....[103]....
        /*0258*/ 	.word	0xffffffff


	//   ....[104]....
        /*025c*/ 	.word	0xffffffff


	//   ....[105]....
        /*0260*/ 	.word	0xffffffff


	//   ....[106]....
        /*0264*/ 	.word	0xffffffff


	//   ....[107]....
        /*0268*/ 	.word	0xffffffff


	//   ....[108]....
        /*026c*/ 	.word	0x05000014


	//   ....[109]....
        /*0270*/ 	.word	0x05000014


	//   ....[110]....
        /*0274*/ 	.word	0x05000014


	//   ....[111]....
        /*0278*/ 	.word	0x05000014


	//   ....[112]....
        /*027c*/ 	.word	0x05000014


	//   ....[113]....
        /*0280*/ 	.word	0x05000014


	//   ....[114]....
        /*0284*/ 	.word	0x05000014


	//   ....[115]....
        /*0288*/ 	.word	0x05000014


	//   ....[116]....
        /*028c*/ 	.word	0x05000014


	//   ....[117]....
        /*0290*/ 	.word	0x05000014


	//   ....[118]....
        /*0294*/ 	.word	0x05000014


	//   ....[119]....
        /*0298*/ 	.word	0x05000014


	//   ....[120]....
        /*029c*/ 	.word	0x05000014


	//   ....[121]....
        /*02a0*/ 	.word	0x05000014


	//   ....[122]....
        /*02a4*/ 	.word	0x05000014


	//   ....[123]....
        /*02a8*/ 	.word	0x05000014


	//   ....[124]....
        /*02ac*/ 	.word	0x05000014


	//   ....[125]....
        /*02b0*/ 	.word	0x05000014


	//   ....[126]....
        /*02b4*/ 	.word	0x05000014


	//   ....[127]....
        /*02b8*/ 	.word	0x05000014


	//   ....[128]....
        /*02bc*/ 	.word	0x05000014


	//   ....[129]....
        /*02c0*/ 	.word	0x05000014


	//   ....[130]....
        /*02c4*/ 	.word	0x05000014


	//   ....[131]....
        /*02c8*/ 	.word	0x05000014


	//   ....[132]....
        /*02cc*/ 	.word	0x05000014


	//   ....[133]....
        /*02d0*/ 	.word	0x05000014


	//   ....[134]....
        /*02d4*/ 	.word	0x05000014


	//   ....[135]....
        /*02d8*/ 	.word	0x05000014


	//   ....[136]....
        /*02dc*/ 	.word	0x05000014


	//   ....[137]....
        /*02e0*/ 	.word	0x05000014


	//   ....[138]....
        /*02e4*/ 	.word	0x05000014


	//   ....[139]....
        /*02e8*/ 	.word	0x05000014


	//   ....[140]....
        /*02ec*/ 	.word	0x05000014


	//   ....[141]....
        /*02f0*/ 	.word	0x05000014


	//   ....[142]....
        /*02f4*/ 	.word	0x05000014


	//   ....[143]....
        /*02f8*/ 	.word	0x05000014


	//   ....[144]....
        /*02fc*/ 	.word	0x05000014


	//   ....[145]....
        /*0300*/ 	.word	0x05000014


	//   ....[146]....
        /*0304*/ 	.word	0x05000014


	//   ....[147]....
        /*0308*/ 	.word	0x05000014


	//   ....[148]....
        /*030c*/ 	.word	0x05000014


	//   ....[149]....
        /*0310*/ 	.word	0x05000014


	//   ....[150]....
        /*0314*/ 	.word	0x05000014


	//   ....[151]....
        /*0318*/ 	.word	0x05000014


	//   ....[152]....
        /*031c*/ 	.word	0x05000014


	//   ....[153]....
        /*0320*/ 	.word	0x05000014


	//   ....[154]....
        /*0324*/ 	.word	0x05000014


	//   ....[155]....
        /*0328*/ 	.word	0x05000014


	//   ....[156]....
        /*032c*/ 	.word	0x05000014


	//   ....[157]....
        /*0330*/ 	.word	0x05000014


	//   ....[158]....
        /*0334*/ 	.word	0x05000014


	//   ....[159]....
        /*0338*/ 	.word	0x05000014


	//----- nvinfo : EIATTR_COOP_GROUP_INSTR_OFFSETS
	.align		4
.L_890:
        /*033c*/ 	.byte	0x04, 0x28
        /*033e*/ 	.short	(.L_892 - .L_891)


	//   ....[0]....
.L_891:
        /*0340*/ 	.word	0x000003b0


	//   ....[1]....
        /*0344*/ 	.word	0x00000550


	//   ....[2]....
        /*0348*/ 	.word	0x00000860


	//   ....[3]....
        /*034c*/ 	.word	0x000008a0


	//   ....[4]....
        /*0350*/ 	.word	0x000008e0


	//   ....[5]....
        /*0354*/ 	.word	0x00000940


	//   ....[6]....
        /*0358*/ 	.word	0x00000950


	//   ....[7]....
        /*035c*/ 	.word	0x000009a0


	//   ....[8]....
        /*0360*/ 	.word	0x000009e0


	//   ....[9]....
        /*0364*/ 	.word	0x00000a40


	//   ....[10]....
        /*0368*/ 	.word	0x00000a50


	//   ....[11]....
        /*036c*/ 	.word	0x00000aa0


	//   ....[12]....
        /*0370*/ 	.word	0x00000c70


	//   ....[13]....
        /*0374*/ 	.word	0x00000cf0


	//   ....[14]....
        /*0378*/ 	.word	0x000024d0


	//   ....[15]....
        /*037c*/ 	.word	0x00002640


	//   ....[16]....
        /*0380*/ 	.word	0x000029b0


	//   ....[17]....
        /*0384*/ 	.word	0x000029d0


	//   ....[18]....
        /*0388*/ 	.word	0x00002a50


	//   ....[19]....
        /*038c*/ 	.word	0x00002a70


	//   ....[20]....
        /*0390*/ 	.word	0x00002ad0


	//   ....[21]....
        /*0394*/ 	.word	0x00002af0


	//   ....[22]....
        /*0398*/ 	.word	0x00002b50


	//   ....[23]....
        /*039c*/ 	.word	0x00002b70


	//   ....[24]....
        /*03a0*/ 	.word	0x00002bd0


	//   ....[25]....
        /*03a4*/ 	.word	0x00002bf0


	//   ....[26]....
        /*03a8*/ 	.word	0x00002c80


	//   ....[27]....
        /*03ac*/ 	.word	0x00002d20


	//   ....[28]....
        /*03b0*/ 	.word	0x00003180


	//   ....[29]....
        /*03b4*/ 	.word	0x000031f0


	//   ....[30]....
        /*03b8*/ 	.word	0x00003290


	//   ....[31]....
        /*03bc*/ 	.word	0x000032b0


	//   ....[32]....
        /*03c0*/ 	.word	0x00003320


	//   ....[33]....
        /*03c4*/ 	.word	0x00003350


	//   ....[34]....
        /*03c8*/ 	.word	0x000033a0


	//   ....[35]....
        /*03cc*/ 	.word	0x000033e0


	//   ....[36]....
        /*03d0*/ 	.word	0x00003430


	//   ....[37]....
        /*03d4*/ 	.word	0x00003470


	//   ....[38]....
        /*03d8*/ 	.word	0x000034c0


	//   ....[39]....
        /*03dc*/ 	.word	0x000034f0


	//   ....[40]....
        /*03e0*/ 	.word	0x00003540


	//   ....[41]....
        /*03e4*/ 	.word	0x00003630


	//   ....[42]....
        /*03e8*/ 	.word	0x00003690


	//   ....[43]....
        /*03ec*/ 	.word	0x00003720


	//   ....[44]....
        /*03f0*/ 	.word	0x00003740


	//   ....[45]....
        /*03f4*/ 	.word	0x000037b0


	//   ....[46]....
        /*03f8*/ 	.word	0x000037e0


	//   ....[47]....
        /*03fc*/ 	.word	0x00003840


	//   ....[48]....
        /*0400*/ 	.word	0x00003870


	//   ....[49]....
        /*0404*/ 	.word	0x000038d0


	//   ....[50]....
        /*0408*/ 	.word	0x00003900


	//   ....[51]....
        /*040c*/ 	.word	0x00003970


	//   ....[52]....
        /*0410*/ 	.word	0x00003990


	//   ....[53]....
        /*0414*/ 	.word	0x000039b0


	//   ....[54]....
        /*0418*/ 	.word	0x00005570


	//   ....[55]....
        /*041c*/ 	.word	0x000056c0


	//   ....[56]....
        /*0420*/ 	.word	0x00005b80


	//   ....[57]....
        /*0424*/ 	.word	0x00005be0


	//   ....[58]....
        /*0428*/ 	.word	0x00005c10


	//   ....[59]....
        /*042c*/ 	.word	0x00005c80


	//   ....[60]....
        /*0430*/ 	.word	0x00005c90


	//   ....[61]....
        /*0434*/ 	.word	0x00005cc0


	//   ....[62]....
        /*0438*/ 	.word	0x00005d20


	//   ....[63]....
        /*043c*/ 	.word	0x00005d80


	//   ....[64]....
        /*0440*/ 	.word	0x00005da0


	//   ....[65]....
        /*0444*/ 	.word	0x00005de0


	//   ....[66]....
        /*0448*/ 	.word	0x000060a0


	//   ....[67]....
        /*044c*/ 	.word	0x00006150


	//   ....[68]....
        /*0450*/ 	.word	0x00007b90


	//   ....[69]....
        /*0454*/ 	.word	0x00007ce0


	//   ....[70]....
        /*0458*/ 	.word	0x00008180


	//   ....[71]....
        /*045c*/ 	.word	0x00008190


	//   ....[72]....
        /*0460*/ 	.word	0x00008200


	//   ....[73]....
        /*0464*/ 	.word	0x00008210


	//   ....[74]....
        /*0468*/ 	.word	0x00008280


	//   ....[75]....
        /*046c*/ 	.word	0x00008290


	//   ....[76]....
        /*0470*/ 	.word	0x00008300


	//   ....[77]....
        /*0474*/ 	.word	0x00008310


	//   ....[78]....
        /*0478*/ 	.word	0x00008380


	//   ....[79]....
        /*047c*/ 	.word	0x00008390


	//   ....[80]....
        /*0480*/ 	.word	0x00008550


	//   ....[81]....
        /*0484*/ 	.word	0x00008680


	//   ....[82]....
        /*0488*/ 	.word	0x00008970


	//   ....[83]....
        /*048c*/ 	.word	0x000089e0


	//   ....[84]....
        /*0490*/ 	.word	0x00008a50


	//   ....[85]....
        /*0494*/ 	.word	0x00008a70


	//   ....[86]....
        /*0498*/ 	.word	0x00008ae0


	//   ....[87]....
        /*049c*/ 	.word	0x00008b10


	//   ....[88]....
        /*04a0*/ 	.word	0x00008b60


	//   ....[89]....
        /*04a4*/ 	.word	0x00008ba0


	//   ....[90]....
        /*04a8*/ 	.word	0x00008bf0


	//   ....[91]....
        /*04ac*/ 	.word	0x00008c30


	//   ....[92]....
        /*04b0*/ 	.word	0x00008c90


	//   ....[93]....
        /*04b4*/ 	.word	0x00008cc0


	//   ....[94]....
        /*04b8*/ 	.word	0x00008d10


	//   ....[95]....
        /*04bc*/ 	.word	0x00008e30


	//   ....[96]....
        /*04c0*/ 	.word	0x00008e90


	//   ....[97]....
        /*04c4*/ 	.word	0x00008f10


	//   ....[98]....
        /*04c8*/ 	.word	0x00008f30


	//   ....[99]....
        /*04cc*/ 	.word	0x00008fb0


	//   ....[100]....
        /*04d0*/ 	.word	0x00008fd0


	//   ....[101]....
        /*04d4*/ 	.word	0x00009030


	//   ....[102]....
        /*04d8*/ 	.word	0x00009060


	//   ....[103]....
        /*04dc*/ 	.word	0x000090b0


	//   ....[104]....
        /*04e0*/ 	.word	0x000090f0


	//   ....[105]....
        /*04e4*/ 	.word	0x00009150


	//   ....[106]....
        /*04e8*/ 	.word	0x00009180


	//   ....[107]....
        /*04ec*/ 	.word	0x000091a0


	//   ....[108]....
        /*04f0*/ 	.word	0x0000a990


	//   ....[109]....
        /*04f4*/ 	.word	0x0000aa40


	//   ....[110]....
        /*04f8*/ 	.word	0x0000ab30


	//   ....[111]....
        /*04fc*/ 	.word	0x0000ab80


	//   ....[112]....
        /*0500*/ 	.word	0x0000ac50


	//   ....[113]....
        /*0504*/ 	.word	0x0000aca0


	//   ....[114]....
        /*0508*/ 	.word	0x0000ad60


	//   ....[115]....
        /*050c*/ 	.word	0x0000adb0


	//   ....[116]....
        /*0510*/ 	.word	0x0000ae70


	//   ....[117]....
        /*0514*/ 	.word	0x0000aec0


	//   ....[118]....
        /*0518*/ 	.word	0x0000af80


	//   ....[119]....
        /*051c*/ 	.word	0x0000afd0


	//   ....[120]....
        /*0520*/ 	.word	0x0000b000


	//   ....[121]....
        /*0524*/ 	.word	0x0000b110


	//   ....[122]....
        /*0528*/ 	.word	0x0000b1b0


	//   ....[123]....
        /*052c*/ 	.word	0x0000b290


	//   ....[124]....
        /*0530*/ 	.word	0x0000b2e0


	//   ....[125]....
        /*0534*/ 	.word	0x0000b3c0


	//   ....[126]....
        /*0538*/ 	.word	0x0000b420


	//   ....[127]....
        /*053c*/ 	.word	0x0000b490


	//   ....[128]....
        /*0540*/ 	.word	0x0000b540


	//   ....[129]....
        /*0544*/ 	.word	0x0000b5a0


	//   ....[130]....
        /*0548*/ 	.word	0x0000b630


	//   ....[131]....
        /*054c*/ 	.word	0x0000b6b0


	//   ....[132]....
        /*0550*/ 	.word	0x0000b740


	//   ....[133]....
        /*0554*/ 	.word	0x0000b770


	//   ....[134]....
        /*0558*/ 	.word	0x0000b860


	//   ....[135]....
        /*055c*/ 	.word	0x0000b910


	//   ....[136]....
        /*0560*/ 	.word	0x0000b9e0


	//   ....[137]....
        /*0564*/ 	.word	0x0000ba30


	//   ....[138]....
        /*0568*/ 	.word	0x0000bb10


	//   ....[139]....
        /*056c*/ 	.word	0x0000bb60


	//   ....[140]....
        /*0570*/ 	.word	0x0000bc10


	//   ....[141]....
        /*0574*/ 	.word	0x0000bc70


	//   ....[142]....
        /*0578*/ 	.word	0x0000bcf0


	//   ....[143]....
        /*057c*/ 	.word	0x0000bd90


	//   ....[144]....
        /*0580*/ 	.word	0x0000be00


	//   ....[145]....
        /*0584*/ 	.word	0x0000be80


	//   ....[146]....
        /*0588*/ 	.word	0x0000beb0


	//   ....[147]....
        /*058c*/ 	.word	0x0000bfd0


	//   ....[148]....
        /*0590*/ 	.word	0x0000c070


	//   ....[149]....
        /*0594*/ 	.word	0x0000c150


	//   ....[150]....
        /*0598*/ 	.word	0x0000c1a0


	//   ....[151]....
        /*059c*/ 	.word	0x0000c280


	//   ....[152]....
        /*05a0*/ 	.word	0x0000c2d0


	//   ....[153]....
        /*05a4*/ 	.word	0x0000c370


	//   ....[154]....
        /*05a8*/ 	.word	0x0000c400


	//   ....[155]....
        /*05ac*/ 	.word	0x0000c460


	//   ....[156]....
        /*05b0*/ 	.word	0x0000c4f0


	//   ....[157]....
        /*05b4*/ 	.word	0x0000c570


	//   ....[158]....
        /*05b8*/ 	.word	0x0000c5f0


	//   ....[159]....
        /*05bc*/ 	.word	0x0000c620


	//----- nvinfo : EIATTR_VRC_CTA_INIT_COUNT
	.align		4
.L_892:
        /*05c0*/ 	.byte	0x02, 0x4a
	.zero		1
	.zero		1


	//----- nvinfo : EIATTR_EXIT_INSTR_OFFSETS
	.align		4
        /*05c4*/ 	.byte	0x04, 0x1c
        /*05c6*/ 	.short	(.L_894 - .L_893)


	//   ....[0]....
.L_893:
        /*05c8*/ 	.word	0x000012a0


	//   ....[1]....
        /*05cc*/ 	.word	0x00001540


	//   ....[2]....
        /*05d0*/ 	.word	0x00001cc0


	//   ....[3]....
        /*05d4*/ 	.word	0x00001d90


	//   ....[4]....
        /*05d8*/ 	.word	0x00002120


	//   ....[5]....
        /*05dc*/ 	.word	0x00002190


	//   ....[6]....
        /*05e0*/ 	.word	0x00004130


	//   ....[7]....
        /*05e4*/ 	.word	0x00004300


	//   ....[8]....
        /*05e8*/ 	.word	0x00004ac0


	//   ....[9]....
        /*05ec*/ 	.word	0x00004bb0


	//   ....[10]....
        /*05f0*/ 	.word	0x00004f50


	//   ....[11]....
        /*05f4*/ 	.word	0x00004fc0


	//   ....[12]....
        /*05f8*/ 	.word	0x00004fe0


	//   ....[13]....
        /*05fc*/ 	.word	0x00007510


	//   ....[14]....
        /*0600*/ 	.word	0x000075c0


	//   ....[15]....
        /*0604*/ 	.word	0x0000a890


	//   ....[16]....
        /*0608*/ 	.word	0x0000a940


	//----- nvinfo : EIATTR_MAX_THREADS
	.align		4
.L_894:
        /*060c*/ 	.byte	0x04, 0x05
        /*060e*/ 	.short	(.L_896 - .L_895)
.L_895:
        /*0610*/ 	.word	0x00000100
        /*0614*/ 	.word	0x00000001
        /*0618*/ 	.word	0x00000001


	//----- nvinfo : EIATTR_CRS_STACK_SIZE
	.align		4
.L_896:
        /*061c*/ 	.byte	0x04, 0x1e
        /*061e*/ 	.short	(.L_898 - .L_897)
.L_897:
        /*0620*/ 	.word	0x00000000


	//----- nvinfo : EIATTR_CBANK_PARAM_SIZE
	.align		4
.L_898:
        /*0624*/ 	.byte	0x03, 0x19
        /*0626*/ 	.short	0x003c


	//----- nvinfo : EIATTR_PARAM_CBANK
	.align		4
        /*0628*/ 	.byte	0x04, 0x0a
        /*062a*/ 	.short	(.L_900 - .L_899)
	.align		4
.L_899:
        /*062c*/ 	.word	index@(.nv.constant0._ZN6thrust24THRUST_300001_SM_1000_NS8cuda_cub4core6detail13_kernel_agentINS1_15__reduce_by_key16ReduceByKeyAgentINS0_6detail15normal_iteratorINS0_10device_ptrIiEEEENS8_INS9_IfEEEESB_SD_N4cuda3std3__48equal_toIiEENSG_4plusIfEEPiiEEJSB_SD_SB_SD_SL_N3cub18CUB_300001_SM_100024ReduceByKeyScanTileStateIfiLb1EEESI_SK_iiEEEvDpT0_)
        /*0630*/ 	.short	0x0380
        /*0632*/ 	.short	0x003c


	//----- nvinfo : EIATTR_SW_WAR
	.align		4
.L_900:
        /*0634*/ 	.byte	0x04, 0x36
        /*0636*/ 	.short	(.L_902 - .L_901)
.L_901:
        /*0638*/ 	.word	0x00000008
.L_902:


//--------------------- .nv.info._ZN6thrust24THRUST_300001_SM_1000_NS8cuda_cub4core6detail13_kernel_agentINS1_15__reduce_by_key9InitAgentIN3cub18CUB_300001_SM_100024ReduceByKeyScanTileStateIfiLb1EEEiPiEEJSA_iSB_EEEvDpT0_ --------------------------
	.section	.nv.info._ZN6thrust24THRUST_300001_SM_1000_NS8cuda_cub4core6detail13_kernel_agentINS1_15__reduce_by_key9InitAgentIN3cub18CUB_300001_SM_100024ReduceByKeyScanTileStateIfiLb1EEEiPiEEJSA_iSB_EEEvDpT0_,"",@"SHT_CUDA_INFO"
	.sectionflags	@""
	.align	4


	//----- nvinfo : EIATTR_CUDA_API_VERSION
	.align		4
        /*0000*/ 	.byte	0x04, 0x37
        /*0002*/ 	.short	(.L_904 - .L_903)
.L_903:
        /*0004*/ 	.word	0x00000082


	//----- nvinfo : EIATTR_KPARAM_INFO
	.align		4
.L_904:
        /*0008*/ 	.byte	0x04, 0x17
        /*000a*/ 	.short	(.L_906 - .L_905)
.L_905:
        /*000c*/ 	.word	0x00000000
        /*0010*/ 	.short	0x0002
        /*0012*/ 	.short	0x0010
        /*0014*/ 	.byte	0x00, 0xf5, 0x21, 0x00


	//----- nvinfo : EIATTR_KPARAM_INFO
	.align		4
.L_906:
        /*0018*/ 	.byte	0x04, 0x17
        /*001a*/ 	.short	(.L_908 - .L_907)
.L_907:
        /*001c*/ 	.word	0x00000000
        /*0020*/ 	.short	0x0001
        /*0022*/ 	.short	0x0008
        /*0024*/ 	.byte	0x00, 0xf0, 0x11, 0x00


	//----- nvinfo : EIATTR_KPARAM_INFO
	.align		4
.L_908:
        /*0028*/ 	.byte	0x04, 0x17
        /*002a*/ 	.short	(.L_910 - .L_909)
.L_909:
        /*002c*/ 	.word	0x00000000
        /*0030*/ 	.short	0x0000
        /*0032*/ 	.short	0x0000
        /*0034*/ 	.byte	0x00, 0xf0, 0x21, 0x00


	//----- nvinfo : EIATTR_SPARSE_MMA_MASK
	.align		4
.L_910:
        /*0038*/ 	.byte	0x03, 0x50
        /*003a*/ 	.short	0x0000


	//----- nvinfo : EIATTR_MAXREG_COUNT
	.align		4
        /*003c*/ 	.byte	0x03, 0x1b
        /*003e*/ 	.short	0x00ff


	//----- nvinfo : EIATTR_MERCURY_ISA_VERSION
	.align		4
        /*0040*/ 	.byte	0x03, 0x5f
        /*0042*/ 	.short	0x0101


	//----- nvinfo : EIATTR_VRC_CTA_INIT_COUNT
	.align		4
        /*0044*/ 	.byte	0x02, 0x4a
	.zero		1
	.zero		1


	//----- nvinfo : EIATTR_EXIT_INSTR_OFFSETS
	.align		4
        /*0048*/ 	.byte	0x04, 0x1c
        /*004a*/ 	.short	(.L_912 - .L_911)


	//   ....[0]....
.L_911:
        /*004c*/ 	.word	0x00000140


	//   ....[1]....
        /*0050*/ 	.word	0x00000170


	//----- nvinfo : EIATTR_MAX_THREADS
	.align		4
.L_912:
        /*0054*/ 	.byte	0x04, 0x05
        /*0056*/ 	.short	(.L_914 - .L_913)
.L_913:
        /*0058*/ 	.word	0x00000080
        /*005c*/ 	.word	0x00000001
        /*0060*/ 	.word	0x00000001


	//----- nvinfo : EIATTR_CBANK_PARAM_SIZE
	.align		4
.L_914:
        /*0064*/ 	.byte	0x03, 0x19
        /*0066*/ 	.short	0x0018


	//----- nvinfo : EIATTR_PARAM_CBANK
	.align		4
        /*0068*/ 	.byte	0x04, 0x0a
        /*006a*/ 	.short	(.L_916 - .L_915)
	.align		4
.L_915:
        /*006c*/ 	.word	index@(.nv.constant0._ZN6thrust24THRUST_300001_SM_1000_NS8cuda_cub4core6detail13_kernel_agentINS1_15__reduce_by_key9InitAgentIN3cub18CUB_300001_SM_100024ReduceByKeyScanTileStateIfiLb1EEEiPiEEJSA_iSB_EEEvDpT0_)
        /*0070*/ 	.short	0x0380
        /*0072*/ 	.short	0x0018


	//----- nvinfo : EIATTR_SW_WAR
	.align		4
.L_916:
        /*0074*/ 	.byte	0x04, 0x36
        /*0076*/ 	.short	(.L_918 - .L_917)
.L_917:
        /*0078*/ 	.word	0x00000008
.L_918:


//--------------------- .nv.info._Z12reduce_arrayIfLj512EEvPT_S1_i --------------------------
	.section	.nv.info._Z12reduce_arrayIfLj512EEvPT_S1_i,"",@"SHT_CUDA_INFO"
	.sectionflags	@""
	.align	4


	//----- nvinfo : EIATTR_CUDA_API_VERSION
	.align		4
        /*0000*/ 	.byte	0x04, 0x37
        /*0002*/ 	.short	(.L_920 - .L_919)
.L_919:
        /*0004*/ 	.word	0x00000082


	//----- nvinfo : EIATTR_KPARAM_INFO
	.align		4
.L_920:
        /*0008*/ 	.byte	0x04, 0x17
        /*000a*/ 	.short	(.L_922 - .L_921)
.L_921:
        /*000c*/ 	.word	0x00000000
        /*0010*/ 	.short	0x0002
        /*0012*/ 	.short	0x0010
        /*0014*/ 	.byte	0x00, 0xf0, 0x11, 0x00


	//----- nvinfo : EIATTR_KPARAM_INFO
	.align		4
.L_922:
        /*0018*/ 	.byte	0x04, 0x17
        /*001a*/ 	.short	(.L_924 - .L_923)
.L_923:
        /*001c*/ 	.word	0x00000000
        /*0020*/ 	.short	0x0001
        /*0022*/ 	.short	0x0008
        /*0024*/ 	.byte	0x00, 0xf5, 0x21, 0x00


	//----- nvinfo : EIATTR_KPARAM_INFO
	.align		4
.L_924:
        /*0028*/ 	.byte	0x04, 0x17
        /*002a*/ 	.short	(.L_926 - .L_925)
.L_925:
        /*002c*/ 	.word	0x00000000
        /*0030*/ 	.short	0x0000
        /*0032*/ 	.short	0x0000
        /*0034*/ 	.byte	0x00, 0xf5, 0x21, 0x00


	//----- nvinfo : EIATTR_SPARSE_MMA_MASK
	.align		4
.L_926:
        /*0038*/ 	.byte	0x03, 0x50
        /*003a*/ 	.short	0x0000


	//----- nvinfo : EIATTR_MAXREG_COUNT
	.align		4
        /*003c*/ 	.byte	0x03, 0x1b
        /*003e*/ 	.short	0x00ff


	//----- nvinfo : EIATTR_NUM_BARRIERS
	.align		4
        /*0040*/ 	.byte	0x02, 0x4c
        /*0042*/ 	.byte	0x01
	.zero		1


	//----- nvinfo : EIATTR_MERCURY_ISA_VERSION
	.align		4
        /*0044*/ 	.byte	0x03, 0x5f
        /*0046*/ 	.short	0x0101


	//----- nvinfo : EIATTR_VRC_CTA_INIT_COUNT
	.align		4
        /*0048*/ 	.byte	0x02, 0x4a
	.zero		1
	.zero		1


	//----- nvinfo : EIATTR_EXIT_INSTR_OFFSETS
	.align		4
        /*004c*/ 	.byte	0x04, 0x1c
        /*004e*/ 	.short	(.L_928 - .L_927)


	//   ....[0]....
.L_927:
        /*0050*/ 	.word	0x000002d0


	//   ....[1]....
        /*0054*/ 	.word	0x00000470


	//   ....[2]....
        /*0058*/ 	.word	0x000004c0


	//----- nvinfo : EIATTR_CRS_STACK_SIZE
	.align		4
.L_928:
        /*005c*/ 	.byte	0x04, 0x1e
        /*005e*/ 	.short	(.L_930 - .L_929)
.L_929:
        /*0060*/ 	.word	0x00000000


	//----- nvinfo : EIATTR_CBANK_PARAM_SIZE
	.align		4
.L_930:
        /*0064*/ 	.byte	0x03, 0x19
        /*0066*/ 	.short	0x0014


	//----- nvinfo : EIATTR_PARAM_CBANK
	.align		4
        /*0068*/ 	.byte	0x04, 0x0a
        /*006a*/ 	.short	(.L_932 - .L_931)
	.align		4
.L_931:
        /*006c*/ 	.word	index@(.nv.constant0._Z12reduce_arrayIfLj512EEvPT_S1_i)
        /*0070*/ 	.short	0x0380
        /*0072*/ 	.short	0x0014


	//----- nvinfo : EIATTR_SW_WAR
	.align		4
.L_932:
        /*0074*/ 	.byte	0x04, 0x36
        /*0076*/ 	.short	(.L_934 - .L_933)
.L_933:
        /*0078*/ 	.word	0x00000008
.L_934:


//--------------------- .nv.info._Z22reduce_centroid_countsILj512EEvPKiiPii --------------------------
	.section	.nv.info._Z22reduce_centroid_countsILj512EEvPKiiPii,"",@"SHT_CUDA_INFO"
	.sectionflags	@""
	.align	4


	//----- nvinfo : EIATTR_CUDA_API_VERSION
	.align		4
        /*0000*/ 	.byte	0x04, 0x37
        /*0002*/ 	.short	(.L_936 - .L_935)
.L_935:
        /*0004*/ 	.word	0x00000082


	//----- nvinfo : EIATTR_KPARAM_INFO
	.align		4
.L_936:
        /*0008*/ 	.byte	0x04, 0x17
        /*000a*/ 	.short	(.L_938 - .L_937)
.L_937:
        /*000c*/ 	.word	0x00000000
        /*0010*/ 	.short	0x0003
        /*0012*/ 	.short	0x0018
        /*0014*/ 	.byte	0x00, 0xf0, 0x11, 0x00


	//----- nvinfo : EIATTR_KPARAM_INFO
	.align		4
.L_938:
        /*0018*/ 	.byte	0x04, 0x17
        /*001a*/ 	.short	(.L_940 - .L_939)
.L_939:
        /*001c*/ 	.word	0x00000000
        /*0020*/ 	.short	0x0002
        /*0022*/ 	.short	0x0010
        /*0024*/ 	.byte	0x00, 0xf5, 0x21, 0x00


	//----- nvinfo : EIATTR_KPARAM_INFO
	.align		4
.L_940:
        /*0028*/ 	.byte	0x04, 0x17
        /*002a*/ 	.short	(.L_942 - .L_941)
.L_941:
        /*002c*/ 	.word	0x00000000
        /*0030*/ 	.short	0x0001
        /*0032*/ 	.short	0x0008
        /*0034*/ 	.byte	0x00, 0xf0, 0x11, 0x00


	//----- nvinfo : EIATTR_KPARAM_INFO
	.align		4
.L_942:
        /*0038*/ 	.byte	0x04, 0x17
        /*003a*/ 	.short	(.L_944 - .L_943)
.L_943:
        /*003c*/ 	.word	0x00000000
        /*0040*/ 	.short	0x0000
        /*0042*/ 	.short	0x0000
        /*0044*/ 	.byte	0x00, 0xf5, 0x21, 0x00


	//----- nvinfo : EIATTR_SPARSE_MMA_MASK
	.align		4
.L_944:
        /*0048*/ 	.byte	0x03, 0x50
        /*004a*/ 	.short	0x0000


	//----- nvinfo : EIATTR_MAXREG_COUNT
	.align		4
        /*004c*/ 	.byte	0x03, 0x1b
        /*004e*/ 	.short	0x00ff


	//----- nvinfo : EIATTR_NUM_BARRIERS
	.align		4
        /*0050*/ 	.byte	0x02, 0x4c
        /*0052*/ 	.byte	0x01
	.zero		1


	//----- nvinfo : EIATTR_MERCURY_ISA_VERSION
	.align		4
        /*0054*/ 	.byte	0x03, 0x5f
        /*0056*/ 	.short	0x0101


	//----- nvinfo : EIATTR_VRC_CTA_INIT_COUNT
	.align		4
        /*0058*/ 	.byte	0x02, 0x4a
	.zero		1
	.zero		1


	//----- nvinfo : EIATTR_EXIT_INSTR_OFFSETS
	.align		4
        /*005c*/ 	.byte	0x04, 0x1c
        /*005e*/ 	.short	(.L_946 - .L_945)


	//   ....[0]....
.L_945:
        /*0060*/ 	.word	0x00000320


	//   ....[1]....
        /*0064*/ 	.word	0x000004c0


	//   ....[2]....
        /*0068*/ 	.word	0x00000510


	//----- nvinfo : EIATTR_CBANK_PARAM_SIZE
	.align		4
.L_946:
        /*006c*/ 	.byte	0x03, 0x19
        /*006e*/ 	.short	0x001c


	//----- nvinfo : EIATTR_PARAM_CBANK
	.align		4
        /*0070*/ 	.byte	0x04, 0x0a
        /*0072*/ 	.short	(.L_948 - .L_947)
	.align		4
.L_947:
        /*0074*/ 	.word	index@(.nv.constant0._Z22reduce_centroid_countsILj512EEvPKiiPii)
        /*0078*/ 	.short	0x0380
        /*007a*/ 	.short	0x001c


	//----- nvinfo : EIATTR_SW_WAR
	.align		4
.L_948:
        /*007c*/ 	.byte	0x04, 0x36
        /*007e*/ 	.short	(.L_950 - .L_949)
.L_949:
        /*0080*/ 	.word	0x00000008
.L_950:


//--------------------- .nv.info._Z20reduce_centroid_sumsILj512EEvPKfPKiiPfi --------------------------
	.section	.nv.info._Z20reduce_centroid_sumsILj512EEvPKfPKiiPfi,"",@"SHT_CUDA_INFO"
	.sectionflags	@""
	.align	4


	//----- nvinfo : EIATTR_CUDA_API_VERSION
	.align		4
        /*0000*/ 	.byte	0x04, 0x37
        /*0002*/ 	.short	(.L_952 - .L_951)
.L_951:
        /*0004*/ 	.word	0x00000082


	//----- nvinfo : EIATTR_KPARAM_INFO
	.align		4
.L_952:
        /*0008*/ 	.byte	0x04, 0x17
        /*000a*/ 	.short	(.L_954 - .L_953)
.L_953:
        /*000c*/ 	.word	0x00000000
        /*0010*/ 	.short	0x0004
        /*0012*/ 	.short	0x0020
        /*0014*/ 	.byte	0x00, 0xf0, 0x11, 0x00


	//----- nvinfo : EIATTR_KPARAM_INFO
	.align		4
.L_954:
        /*0018*/ 	.byte	0x04, 0x17
        /*001a*/ 	.short	(.L_956 - .L_955)
.L_955:
        /*001c*/ 	.word	0x00000000
        /*0020*/ 	.short	0x0003
        /*0022*/ 	.short	0x0018
        /*0024*/ 	.byte	0x00, 0xf5, 0x21, 0x00


	//----- nvinfo : EIATTR_KPARAM_INFO
	.align		4
.L_956:
        /*0028*/ 	.byte	0x04, 0x17
        /*002a*/ 	.short	(.L_958 - .L_957)
.L_957:
        /*002c*/ 	.word	0x00000000
        /*0030*/ 	.short	0x0002
        /*0032*/ 	.short	0x0010
        /*0034*/ 	.byte	0x00, 0xf0, 0x11, 0x00


	//----- nvinfo : EIATTR_KPARAM_INFO
	.align		4
.L_958:
        /*0038*/ 	.byte	0x04, 0x17
        /*003a*/ 	.short	(.L_960 - .L_959)
.L_959:
        /*003c*/ 	.word	0x00000000
        /*0040*/ 	.short	0x0001
        /*0042*/ 	.short	0x0008
        /*0044*/ 	.byte	0x00, 0xf5, 0x21, 0x00


	//----- nvinfo : EIATTR_KPARAM_INFO
	.align		4
.L_960:
        /*0048*/ 	.byte	0x04, 0x17
        /*004a*/ 	.short	(.L_962 - .L_961)
.L_961:
        /*004c*/ 	.word	0x00000000
        /*0050*/ 	.short	0x0000
        /*0052*/ 	.short	0x0000
        /*0054*/ 	.byte	0x00, 0xf5, 0x21, 0x00


	//----- nvinfo : EIATTR_SPARSE_MMA_MASK
	.align		4
.L_962:
        /*0058*/ 	.byte	0x03, 0x50
        /*005a*/ 	.short	0x0000


	//----- nvinfo : EIATTR_MAXREG_COUNT
	.align		4
        /*005c*/ 	.byte	0x03, 0x1b
        /*005e*/ 	.short	0x00ff


	//----- nvinfo : EIATTR_NUM_BARRIERS
	.align		4
        /*0060*/ 	.byte	0x02, 0x4c
        /*0062*/ 	.byte	0x01
	.zero		1


	//----- nvinfo : EIATTR_MERCURY_ISA_VERSION
	.align		4
        /*0064*/ 	.byte	0x03, 0x5f
        /*0066*/ 	.short	0x0101


	//----- nvinfo : EIATTR_VRC_CTA_INIT_COUNT
	.align		4
        /*0068*/ 	.byte	0x02, 0x4a
	.zero		1
	.zero		1


	//----- nvinfo : EIATTR_EXIT_INSTR_OFFSETS
	.align		4
        /*006c*/ 	.byte	0x04, 0x1c
        /*006e*/ 	.short	(.L_964 - .L_963)


	//   ....[0]....
.L_963:
        /*0070*/ 	.word	0x000003e0


	//   ....[1]....
        /*0074*/ 	.word	0x00000580


	//   ....[2]....
        /*0078*/ 	.word	0x000005d0


	//----- nvinfo : EIATTR_CRS_STACK_SIZE
	.align		4
.L_964:
        /*007c*/ 	.byte	0x04, 0x1e
        /*007e*/ 	.short	(.L_966 - .L_965)
.L_965:
        /*0080*/ 	.word	0x00000000


	//----- nvinfo : EIATTR_CBANK_PARAM_SIZE
	.align		4
.L_966:
        /*0084*/ 	.byte	0x03, 0x19
        /*0086*/ 	.short	0x0024


	//----- nvinfo : EIATTR_PARAM_CBANK
	.align		4
        /*0088*/ 	.byte	0x04, 0x0a
        /*008a*/ 	.short	(.L_968 - .L_967)
	.align		4
.L_967:
        /*008c*/ 	.word	index@(.nv.constant0._Z20reduce_centroid_sumsILj512EEvPKfPKiiPfi)
        /*0090*/ 	.short	0x0380
        /*0092*/ 	.short	0x0024


	//----- nvinfo : EIATTR_SW_WAR
	.align		4
.L_968:
        /*0094*/ 	.byte	0x04, 0x36
        /*0096*/ 	.short	(.L_970 - .L_969)
.L_969:
        /*0098*/ 	.word	0x00000008
.L_970:


//--------------------- .nv.info._Z12reduce_arrayIiLj512EEvPT_S1_i --------------------------
	.section	.nv.info._Z12reduce_arrayIiLj512EEvPT_S1_i,"",@"SHT_CUDA_INFO"
	.sectionflags	@""
	.align	4


	//----- nvinfo : EIATTR_CUDA_API_VERSION
	.align		4
        /*0000*/ 	.byte	0x04, 0x37
        /*0002*/ 	.short	(.L_972 - .L_971)
.L_971:
        /*0004*/ 	.word	0x00000082


	//----- nvinfo : EIATTR_KPARAM_INFO
	.align		4
.L_972:
        /*0008*/ 	.byte	0x04, 0x17
        /*000a*/ 	.short	(.L_974 - .L_973)
.L_973:
        /*000c*/ 	.word	0x00000000
        /*0010*/ 	.short	0x0002
        /*0012*/ 	.short	0x0010
        /*0014*/ 	.byte	0x00, 0xf0, 0x11, 0x00


	//----- nvinfo : EIATTR_KPARAM_INFO
	.align		4
.L_974:
        /*0018*/ 	.byte	0x04, 0x17
        /*001a*/ 	.short	(.L_976 - .L_975)
.L_975:
        /*001c*/ 	.word	0x00000000
        /*0020*/ 	.short	0x0001
        /*0022*/ 	.short	0x0008
        /*0024*/ 	.byte	0x00, 0xf5, 0x21, 0x00


	//----- nvinfo : EIATTR_KPARAM_INFO
	.align		4
.L_976:
        /*0028*/ 	.byte	0x04, 0x17
        /*002a*/ 	.short	(.L_978 - .L_977)
.L_977:
        /*002c*/ 	.word	0x00000000
        /*0030*/ 	.short	0x0000
        /*0032*/ 	.short	0x0000
        /*0034*/ 	.byte	0x00, 0xf5, 0x21, 0x00


	//----- nvinfo : EIATTR_SPARSE_MMA_MASK
	.align		4
.L_978:
        /*0038*/ 	.byte	0x03, 0x50
        /*003a*/ 	.short	0x0000


	//----- nvinfo : EIATTR_MAXREG_COUNT
	.align		4
        /*003c*/ 	.byte	0x03, 0x1b
        /*003e*/ 	.short	0x00ff


	//----- nvinfo : EIATTR_NUM_BARRIERS
	.align		4
        /*0040*/ 	.byte	0x02, 0x4c
        /*0042*/ 	.byte	0x01
	.zero		1


	//----- nvinfo : EIATTR_MERCURY_ISA_VERSION
	.align		4
        /*0044*/ 	.byte	0x03, 0x5f
        /*0046*/ 	.short	0x0101


	//----- nvinfo : EIATTR_VRC_CTA_INIT_COUNT
	.align		4
        /*0048*/ 	.byte	0x02, 0x4a
	.zero		1
	.zero		1


	//----- nvinfo : EIATTR_EXIT_INSTR_OFFSETS
	.align		4
        /*004c*/ 	.byte	0x04, 0x1c
        /*004e*/ 	.short	(.L_980 - .L_979)


	//   ....[0]....
.L_979:
        /*0050*/ 	.word	0x000002d0


	//   ....[1]....
        /*0054*/ 	.word	0x00000470


	//   ....[2]....
        /*0058*/ 	.word	0x000004c0


	//----- nvinfo : EIATTR_CRS_STACK_SIZE
	.align		4
.L_980:
        /*005c*/ 	.byte	0x04, 0x1e
        /*005e*/ 	.short	(.L_982 - .L_981)
.L_981:
        /*0060*/ 	.word	0x00000000


	//----- nvinfo : EIATTR_CBANK_PARAM_SIZE
	.align		4
.L_982:
        /*0064*/ 	.byte	0x03, 0x19
        /*0066*/ 	.short	0x0014


	//----- nvinfo : EIATTR_PARAM_CBANK
	.align		4
        /*0068*/ 	.byte	0x04, 0x0a
        /*006a*/ 	.short	(.L_984 - .L_983)
	.align		4
.L_983:
        /*006c*/ 	.word	index@(.nv.constant0._Z12reduce_arrayIiLj512EEvPT_S1_i)
        /*0070*/ 	.short	0x0380
        /*0072*/ 	.short	0x0014


	//----- nvinfo : EIATTR_SW_WAR
	.align		4
.L_984:
        /*0074*/ 	.byte	0x04, 0x36
        /*0076*/ 	.short	(.L_986 - .L_985)
.L_985:
        /*0078*/ 	.word	0x00000008
.L_986:


//--------------------- .nv.info._Z26assign_points_to_centroidsPKfS0_PiS1_iii --------------------------
	.section	.nv.info._Z26assign_points_to_centroidsPKfS0_PiS1_iii,"",@"SHT_CUDA_INFO"
	.sectionflags	@""
	.align	4


	//----- nvinfo : EIATTR_CUDA_API_VERSION
	.align		4
        /*0000*/ 	.byte	0x04, 0x37
        /*0002*/ 	.short	(.L_988 - .L_987)
.L_987:
        /*0004*/ 	.word	0x00000082


	//----- nvinfo : EIATTR_KPARAM_INFO
	.align		4
.L_988:
        /*0008*/ 	.byte	0x04, 0x17
        /*000a*/ 	.short	(.L_990 - .L_989)
.L_989:
        /*000c*/ 	.word	0x00000000
        /*0010*/ 	.short	0x0006
        /*0012*/ 	.short	0x0028
        /*0014*/ 	.byte	0x00, 0xf0, 0x11, 0x00


	//----- nvinfo : EIATTR_KPARAM_INFO
	.align		4
.L_990:
        /*0018*/ 	.byte	0x04, 0x17
        /*001a*/ 	.short	(.L_992 - .L_991)
.L_991:
        /*001c*/ 	.word	0x00000000
        /*0020*/ 	.short	0x0005
        /*0022*/ 	.short	0x0024
        /*0024*/ 	.byte	0x00, 0xf0, 0x11, 0x00


	//----- nvinfo : EIATTR_KPARAM_INFO
	.align		4
.L_992:
        /*0028*/ 	.byte	0x04, 0x17
        /*002a*/ 	.short	(.L_994 - .L_993)
.L_993:
        /*002c*/ 	.word	0x00000000
        /*0030*/ 	.short	0x0004
        /*0032*/ 	.short	0x0020
        /*0034*/ 	.byte	0x00, 0xf0, 0x11, 0x00


	//----- nvinfo : EIATTR_KPARAM_INFO
	.align		4
.L_994:
        /*0038*/ 	.byte	0x04, 0x17
        /*003a*/ 	.short	(.L_996 - .L_995)
.L_995:
        /*003c*/ 	.word	0x00000000
        /*0040*/ 	.short	0x0003
        /*0042*/ 	.short	0x0018
        /*0044*/ 	.byte	0x00, 0xf5, 0x21, 0x00


	//----- nvinfo : EIATTR_KPARAM_INFO
	.align		4
.L_996:
        /*0048*/ 	.byte	0x04, 0x17
        /*004a*/ 	.short	(.L_998 - .L_997)
.L_997:
        /*004c*/ 	.word	0x00000000
        /*0050*/ 	.short	0x0002
        /*0052*/ 	.short	0x0010
        /*0054*/ 	.byte	0x00, 0xf5, 0x21, 0x00


	//----- nvinfo : EIATTR_KPARAM_INFO
	.align		4
.L_998:
        /*0058*/ 	.byte	0x04, 0x17
        /*005a*/ 	.short	(.L_1000 - .L_999)
.L_999:
        /*005c*/ 	.word	0x00000000
        /*0060*/ 	.short	0x0001
        /*0062*/ 	.short	0x0008
        /*0064*/ 	.byte	0x00, 0xf5, 0x21, 0x00


	//----- nvinfo : EIATTR_KPARAM_INFO
	.align		4
.L_1000:
        /*0068*/ 	.byte	0x04, 0x17
        /*006a*/ 	.short	(.L_1002 - .L_1001)
.L_1001:
        /*006c*/ 	.word	0x00000000
        /*0070*/ 	.short	0x0000
        /*0072*/ 	.short	0x0000
        /*0074*/ 	.byte	0x00, 0xf5, 0x21, 0x00


	//----- nvinfo : EIATTR_SPARSE_MMA_MASK
	.align		4
.L_1002:
        /*0078*/ 	.byte	0x03, 0x50
        /*007a*/ 	.short	0x0000


	//----- nvinfo : EIATTR_MAXREG_COUNT
	.align		4
        /*007c*/ 	.byte	0x03, 0x1b
        /*007e*/ 	.short	0x00ff


	//----- nvinfo : EIATTR_MERCURY_ISA_VERSION
	.align		4
        /*0080*/ 	.byte	0x03, 0x5f
        /*0082*/ 	.short	0x0101


	//----- nvinfo : EIATTR_VRC_CTA_INIT_COUNT
	.align		4
        /*0084*/ 	.byte	0x02, 0x4a
	.zero		1
	.zero		1


	//----- nvinfo : EIATTR_EXIT_INSTR_OFFSETS
	.align		4
        /*0088*/ 	.byte	0x04, 0x1c
        /*008a*/ 	.short	(.L_1004 - .L_1003)


	//   ....[0]....
.L_1003:
        /*008c*/ 	.word	0x00000070


	//   ....[1]....
        /*0090*/ 	.word	0x00001150


	//   ....[2]....
        /*0094*/ 	.word	0x00001190


	//----- nvinfo : EIATTR_CBANK_PARAM_SIZE
	.align		4
.L_1004:
        /*0098*/ 	.byte	0x03, 0x19
        /*009a*/ 	.short	0x002c


	//----- nvinfo : EIATTR_PARAM_CBANK
	.align		4
        /*009c*/ 	.byte	0x04, 0x0a
        /*009e*/ 	.short	(.L_1006 - .L_1005)
	.align		4
.L_1005:
        /*00a0*/ 	.word	index@(.nv.constant0._Z26assign_points_to_centroidsPKfS0_PiS1_iii)
        /*00a4*/ 	.short	0x0380
        /*00a6*/ 	.short	0x002c


	//----- nvinfo : EIATTR_SW_WAR
	.align		4
.L_1006:
        /*00a8*/ 	.byte	0x04, 0x36
        /*00aa*/ 	.short	(.L_1008 - .L_1007)
.L_1007:
        /*00ac*/ 	.word	0x00000008
.L_1008:


//--------------------- .nv.callgraph             --------------------------
	.section	.nv.callgraph,"",@"SHT_CUDA_CALLGRAPH"
	.align	4
	.sectionentsize	8
	.align		4
        /*0000*/ 	.word	0x00000000
	.align		4
        /*0004*/ 	.word	0xffffffff
	.align		4
        /*0008*/ 	.word	0x00000000
	.align		4
        /*000c*/ 	.word	0xfffffffe
	.align		4
        /*0010*/ 	.word	0x00000000
	.align		4
        /*0014*/ 	.word	0xfffffffd
	.align		4
        /*0018*/ 	.word	0x00000000
	.align		4
        /*001c*/ 	.word	0xfffffffc


//--------------------- .nv.constant4             --------------------------
	.section	.nv.constant4,"a",@progbits
	.align	8
	.align		8
.nv.constant4:
        /*0000*/ 	.dword	_ZN30_INTERNAL_a10baaf1_4_k_cu_main4cuda3std3__45__cpo5beginE
	.align		8
        /*0008*/ 	.dword	_ZN30_INTERNAL_a10baaf1_4_k_cu_main4cuda3std3__45__cpo3endE
	.align		8
        /*0010*/ 	.dword	_ZN30_INTERNAL_a10baaf1_4_k_cu_main4cuda3std3__45__cpo6cbeginE
	.align		8
        /*0018*/ 	.dword	_ZN30_INTERNAL_a10baaf1_4_k_cu_main4cuda3std3__45__cpo4cendE
	.align		8
        /*0020*/ 	.dword	_ZN30_INTERNAL_a10baaf1_4_k_cu_main4cuda3std3__45__cpo6rbeginE
	.align		8
        /*0028*/ 	.dword	_ZN30_INTERNAL_a10baaf1_4_k_cu_main4cuda3std3__45__cpo4rendE
	.align		8
        /*0030*/ 	.dword	_ZN30_INTERNAL_a10baaf1_4_k_cu_main4cuda3std3__45__cpo7crbeginE
	.align		8
        /*0038*/ 	.dword	_ZN30_INTERNAL_a10baaf1_4_k_cu_main4cuda3std3__45__cpo5crendE
	.align		8
        /*0040*/ 	.dword	_ZN30_INTERNAL_a10baaf1_4_k_cu_main4cuda3std3__432_GLOBAL__N__a10baaf1_4_k_cu_main6ignoreE
	.align		8
        /*0048*/ 	.dword	_ZN30_INTERNAL_a10baaf1_4_k_cu_main4cuda3std3__419piecewise_constructE
	.align		8
        /*0050*/ 	.dword	_ZN30_INTERNAL_a10baaf1_4_k_cu_main4cuda3std3__48in_placeE
	.align		8
        /*0058*/ 	.dword	_ZN30_INTERNAL_a10baaf1_4_k_cu_main4cuda3std3__420unreachable_sentinelE
	.align		8
        /*0060*/ 	.dword	_ZN30_INTERNAL_a10baaf1_4_k_cu_main4cuda3std3__47nulloptE
	.align		8
        /*0068*/ 	.dword	_ZN30_INTERNAL_a10baaf1_4_k_cu_main4cuda3std3__48unexpectE
	.align		8
        /*0070*/ 	.dword	_ZN30_INTERNAL_a10baaf1_4_k_cu_main4cuda3std6ranges3__45__cpo4swapE
	.align		8
        /*0078*/ 	.dword	_ZN30_INTERNAL_a10baaf1_4_k_cu_main4cuda3std6ranges3__45__cpo9iter_moveE
	.align		8
        /*0080*/ 	.dword	_ZN30_INTERNAL_a10baaf1_4_k_cu_main4cuda3std6ranges3__45__cpo5beginE
	.align		8
        /*0088*/ 	.dword	_ZN30_INTERNAL_a10baaf1_4_k_cu_main4cuda3std6ranges3__45__cpo3endE
	.align		8
        /*0090*/ 	.dword	_ZN30_INTERNAL_a10baaf1_4_k_cu_main4cuda3std6ranges3__45__cpo6cbeginE
	.align		8
        /*0098*/ 	.dword	_ZN30_INTERNAL_a10baaf1_4_k_cu_main4cuda3std6ranges3__45__cpo4cendE
	.align		8
        /*00a0*/ 	.dword	_ZN30_INTERNAL_a10baaf1_4_k_cu_main4cuda3std6ranges3__45__cpo7advanceE
	.align		8
        /*00a8*/ 	.dword	_ZN30_INTERNAL_a10baaf1_4_k_cu_main4cuda3std6ranges3__45__cpo9iter_swapE
	.align		8
        /*00b0*/ 	.dword	_ZN30_INTERNAL_a10baaf1_4_k_cu_main4cuda3std6ranges3__45__cpo4nextE
	.align		8
        /*00b8*/ 	.dword	_ZN30_INTERNAL_a10baaf1_4_k_cu_main4cuda3std6ranges3__45__cpo4prevE
	.align		8
        /*00c0*/ 	.dword	_ZN30_INTERNAL_a10baaf1_4_k_cu_main4cuda3std6ranges3__45__cpo4dataE
	.align		8
        /*00c8*/ 	.dword	_ZN30_INTERNAL_a10baaf1_4_k_cu_main4cuda3std6ranges3__45__cpo5cdataE
	.align		8
        /*00d0*/ 	.dword	_ZN30_INTERNAL_a10baaf1_4_k_cu_main4cuda3std6ranges3__45__cpo4sizeE
	.align		8
        /*00d8*/ 	.dword	_ZN30_INTERNAL_a10baaf1_4_k_cu_main4cuda3std6ranges3__45__cpo5ssizeE
	.align		8
        /*00e0*/ 	.dword	_ZN30_INTERNAL_a10baaf1_4_k_cu_main4cuda3std6ranges3__45__cpo8distanceE
	.align		8
        /*00e8*/ 	.dword	_ZN30_INTERNAL_a10baaf1_4_k_cu_main6thrust24THRUST_300001_SM_1000_NS8cuda_cub3parE
	.align		8
        /*00f0*/ 	.dword	_ZN30_INTERNAL_a10baaf1_4_k_cu_main6thrust24THRUST_300001_SM_1000_NS8cuda_cub10par_nosyncE
	.align		8
        /*00f8*/ 	.dword	_ZN30_INTERNAL_a10baaf1_4_k_cu_main6thrust24THRUST_300001_SM_1000_NS6system6detail10sequential3seqE
	.align		8
        /*0100*/ 	.dword	_ZN30_INTERNAL_a10baaf1_4_k_cu_main6thrust24THRUST_300001_SM_1000_NS6system3cpp3parE
	.align		8
        /*0108*/ 	.dword	_ZN30_INTERNAL_a10baaf1_4_k_cu_main6thrust24THRUST_300001_SM_1000_NS12placeholders2_1E
	.align		8
        /*0110*/ 	.dword	_ZN30_INTERNAL_a10baaf1_4_k_cu_main6thrust24THRUST_300001_SM_1000_NS12placeholders2_2E
	.align		8
        /*0118*/ 	.dword	_ZN30_INTERNAL_a10baaf1_4_k_cu_main6thrust24THRUST_300001_SM_1000_NS12placeholders2_3E
	.align		8
        /*0120*/ 	.dword	_ZN30_INTERNAL_a10baaf1_4_k_cu_main6thrust24THRUST_300001_SM_1000_NS12placeholders2_4E
	.align		8
        /*0128*/ 	.dword	_ZN30_INTERNAL_a10baaf1_4_k_cu_main6thrust24THRUST_300001_SM_1000_NS12placeholders2_5E
	.align		8
        /*0130*/ 	.dword	_ZN30_INTERNAL_a10baaf1_4_k_cu_main6thrust24THRUST_300001_SM_1000_NS12placeholders2_6E
	.align		8
        /*0138*/ 	.dword	_ZN30_INTERNAL_a10baaf1_4_k_cu_main6thrust24THRUST_300001_SM_1000_NS12placeholders2_7E
	.align		8
        /*0140*/ 	.dword	_ZN30_INTERNAL_a10baaf1_4_k_cu_main6thrust24THRUST_300001_SM_1000_NS12placeholders2_8E
	.align		8
        /*0148*/ 	.dword	_ZN30_INTERNAL_a10baaf1_4_k_cu_main6thrust24THRUST_300001_SM_1000_NS12placeholders2_9E
	.align		8
        /*0150*/ 	.dword	_ZN30_INTERNAL_a10baaf1_4_k_cu_main6thrust24THRUST_300001_SM_1000_NS12placeholders3_10E
	.align		8
        /*0158*/ 	.dword	_ZN30_INTERNAL_a10baaf1_4_k_cu_main6thrust24THRUST_300001_SM_1000_NS3seqE
	.align		8
        /*0160*/ 	.dword	_ZN30_INTERNAL_a10baaf1_4_k_cu_main6thrust24THRUST_300001_SM_1000_NS6deviceE


//--------------------- .text._ZN3cub18CUB_300001_SM_10006detail10radix_sort29DeviceRadixSortOnesweepKernelINS1_5radix10policy_hubIiiyE10Policy1000ELNS0_9SortOrderE0EiiyiiNS1_21identity_decomposer_tEEEvPT5_SB_PT3_PKSC_PT1_PKSG_PT2_PKSK_T4_iiT6_ --------------------------
	.section	.text._ZN3cub18CUB_300001_SM_10006detail10radix_sort29DeviceRadixSortOnesweepKernelINS1_5radix10policy_hubIiiyE10Policy1000ELNS0_9SortOrderE0EiiyiiNS1_21identity_decomposer_tEEEvPT5_SB_PT3_PKSC_PT1_PKSG_PT2_PKSK_T4_iiT6_,"ax",@progbits
	.align	128
        .global         _ZN3cub18CUB_300001_SM_10006detail10radix_sort29DeviceRadixSortOnesweepKernelINS1_5radix10policy_hubIiiyE10Policy1000ELNS0_9SortOrderE0EiiyiiNS1_21identity_decomposer_tEEEvPT5_SB_PT3_PKSC_PT1_PKSG_PT2_PKSK_T4_iiT6_
        .type           _ZN3cub18CUB_300001_SM_10006detail10radix_sort29DeviceRadixSortOnesweepKernelINS1_5radix10policy_hubIiiyE10Policy1000ELNS0_9SortOrderE0EiiyiiNS1_21identity_decomposer_tEEEvPT5_SB_PT3_PKSC_PT1_PKSG_PT2_PKSK_T4_iiT6_,@function
        .size           _ZN3cub18CUB_300001_SM_10006detail10radix_sort29DeviceRadixSortOnesweepKernelINS1_5radix10policy_hubIiiyE10Policy1000ELNS0_9SortOrderE0EiiyiiNS1_21identity_decomposer_tEEEvPT5_SB_PT3_PKSC_PT1_PKSG_PT2_PKSK_T4_iiT6_,(.L_x_1944 - _ZN3cub18CUB_300001_SM_10006detail10radix_sort29DeviceRadixSortOnesweepKernelINS1_5radix10policy_hubIiiyE10Policy1000ELNS0_9SortOrderE0EiiyiiNS1_21identity_decomposer_tEEEvPT5_SB_PT3_PKSC_PT1_PKSG_PT2_PKSK_T4_iiT6_)
        .other          _ZN3cub18CUB_300001_SM_10006detail10radix_sort29DeviceRadixSortOnesweepKernelINS1_5radix10policy_hubIiiyE10Policy1000ELNS0_9SortOrderE0EiiyiiNS1_21identity_decomposer_tEEEvPT5_SB_PT3_PKSC_PT1_PKSG_PT2_PKSK_T4_iiT6_,@"STO_CUDA_ENTRY STV_DEFAULT"
_ZN3cub18CUB_300001_SM_10006detail10radix_sort29DeviceRadixSortOnesweepKernelINS1_5radix10policy_hubIiiyE10Policy1000ELNS0_9SortOrderE0EiiyiiNS1_21identity_decomposer_tEEEvPT5_SB_PT3_PKSC_PT1_PKSG_PT2_PKSK_T4_iiT6_:
.text._ZN3cub18CUB_300001_SM_10006detail10radix_sort29DeviceRadixSortOnesweepKernelINS1_5radix10policy_hubIiiyE10Policy1000ELNS0_9SortOrderE0EiiyiiNS1_21identity_decomposer_tEEEvPT5_SB_PT3_PKSC_PT1_PKSG_PT2_PKSK_T4_iiT6_:
[----:B------:R-:W-:Y:S01]  /*0000*/  LDC R1, c[0x0][0x37c] ;  /* 0x0000df00ff017b82 */ /* 0x000fe20000000800 */
[----:B------:R-:W0:Y:S01]  /*0010*/  S2R R3, SR_TID.X ;  /* 0x0000000000037919 */ /* 0x000e220000002100 */
[----:B------:R-:W-:Y:S01]  /*0020*/  MOV R7, 0x400 ;  /* 0x0000040000077802 */ /* 0x000fe20000000f00 */
[----:B------:R-:W1:Y:S01]  /*0030*/  LDCU.64 UR6, c[0x0][0x358] ;  /* 0x00006b00ff0677ac */ /* 0x000e620008000a00 */
[----:B------:R-:W-:Y:S01]  /*0040*/  BSSY.RECONVERGENT B0, `(.L_x_0) ;  /* 0x000000c000007945 */ /* 0x000fe20003800200 */
[----:B------:R-:W2:Y:S01]  /*0050*/  S2R R0, SR_CgaCtaId ;  /* 0x0000000000007919 */ /* 0x000ea20000008800 */
[----:B0-----:R-:W-:Y:S02]  /*0060*/  ISETP.NE.AND P0, PT, R3, RZ, PT ;  /* 0x000000ff0300720c */ /* 0x001fe40003f05270 */
[----:B--2---:R-:W-:-:S11]  /*0070*/  LEA R7, R0, R7, 0x18 ;  /* 0x0000000700077211 */ /* 0x004fd600078ec0ff */
[----:B-1----:R-:W-:Y:S05]  /*0080*/  @P0 BRA `(.L_x_1) ;  /* 0x00000000001c0947 */ /* 0x002fea0003800000 */
[----:B------:R-:W0:Y:S01]  /*0090*/  LDC.64 R4, c[0x0][0x388] ;  /* 0x0000e200ff047b82 */ /* 0x000e220000000a00 */
[----:B------:R-:W-:-:S05]  /*00a0*/  IMAD.MOV.U32 R9, RZ, RZ, 0x1 ;  /* 0x00000001ff097424 */ /* 0x000fca00078e00ff */
[----:B0-----:R-:W2:Y:S02]  /*00b0*/  ATOMG.E.ADD.STRONG.GPU PT, R4, desc[UR6][R4.64], R9 ;  /* 0x80000009040479a8 */ /* 0x001ea400081ef106 */
[----:B------:R-:W0:Y:S01]  /*00c0*/  S2UR UR5, SR_CgaCtaId ;  /* 0x00000000000579c3 */ /* 0x000e220000008800 */
[----:B------:R-:W-:Y:S02]  /*00d0*/  UMOV UR4, 0x400 ;  /* 0x0000040000047882 */ /* 0x000fe40000000000 */
[----:B0-----:R-:W-:-:S09]  /*00e0*/  ULEA UR4, UR5, UR4, 0x18 ;  /* 0x0000000405047291 */ /* 0x001fd2000f8ec0ff */
[----:B--2---:R0:W-:Y:S03]  /*00f0*/  STS [UR4+0x6600], R4 ;  /* 0x00660004ff007988 */ /* 0x0041e60008000804 */
.L_x_1:
[----:B------:R-:W-:Y:S05]  /*0100*/  BSYNC.RECONVERGENT B0 ;  /* 0x0000000000007941 */ /* 0x000fea0003800200 */
.L_x_0:
[----:B------:R-:W-:Y:S06]  /*0110*/  BAR.SYNC.DEFER_BLOCKING 0x0 ;  /* 0x0000000000007b1d */ /* 0x000fec0000010000 */
[----:B------:R-:W1:Y:S01]  /*0120*/  LDCU UR4, c[0x0][0x3c0] ;  /* 0x00007800ff0477ac */ /* 0x000e620008000800 */
[----:B------:R-:W2:Y:S01]  /*0130*/  S2R R24, SR_LANEID ;  /* 0x0000000000187919 */ /* 0x000ea20000000000 */
[----:B------:R-:W3:Y:S02]  /*0140*/  LDS R42, [R7+0x6600] ;  /* 0x00660000072a7984 */ /* 0x000ee40000000800 */
[----:B---3--:R-:W-:-:S04]  /*0150*/  IMAD R0, R42, 0x1980, RZ ;  /* 0x000019802a007824 */ /* 0x008fc800078e02ff */
[----:B------:R-:W-:Y:S01]  /*0160*/  VIADD R47, R0, 0x1980 ;  /* 0x00001980002f7836 */ /* 0x000fe20000000000 */
[----:B------:R-:W-:-:S04]  /*0170*/  SHF.R.S32.HI R9, RZ, 0x1f, R0 ;  /* 0x0000001fff097819 */ /* 0x000fc80000011400 */
[----:B-1----:R-:W-:-:S13]  /*0180*/  ISETP.GT.AND P0, PT, R47, UR4, PT ;  /* 0x000000042f007c0c */ /* 0x002fda000bf04270 */
[----:B--2---:R-:W-:Y:S05]  /*0190*/  @P0 BRA `(.L_x_2) ;  /* 0x0000000000680947 */ /* 0x004fea0003800000 */
[----:B------:R-:W1:Y:S01]  /*01a0*/  LDCU.64 UR4, c[0x0][0x3a8] ;  /* 0x00007500ff0477ac */ /* 0x000e620008000a00 */
[C---:B0-----:R-:W-:Y:S02]  /*01b0*/  LOP3.LUT R4, R3.reuse, 0x1f, RZ, 0xc0, !PT ;  /* 0x0000001f03047812 */ /* 0x041fe400078ec0ff */
[----:B------:R-:W-:-:S05]  /*01c0*/  LOP3.LUT R41, R3, 0x3e0, RZ, 0xc0, !PT ;  /* 0x000003e003297812 */ /* 0x000fca00078ec0ff */
[----:B------:R-:W-:-:S05]  /*01d0*/  IMAD R5, R41, 0x11, R4 ;  /* 0x0000001129057824 */ /* 0x000fca00078e0204 */
[----:B------:R-:W-:-:S05]  /*01e0*/  IADD3 R5, P0, PT, R0, R5, RZ ;  /* 0x0000000500057210 */ /* 0x000fca0007f1e0ff */
[----:B------:R-:W-:Y:S01]  /*01f0*/  IMAD.X R0, RZ, RZ, R9, P0 ;  /* 0x000000ffff007224 */ /* 0x000fe200000e0609 */
[----:B-1----:R-:W-:-:S04]  /*0200*/  LEA R8, P0, R5, UR4, 0x2 ;  /* 0x0000000405087c11 */ /* 0x002fc8000f8010ff */
[----:B------:R-:W-:-:S05]  /*0210*/  LEA.HI.X R9, R5, UR5, R0, 0x2, P0 ;  /* 0x0000000505097c11 */ /* 0x000fca00080f1400 */
[----:B------:R0:W5:Y:S04]  /*0220*/  LDG.E R28, desc[UR6][R8.64] ;  /* 0x00000006081c7981 */ /* 0x000168000c1e1900 */
        /* <DEDUP_REMOVED lines=15> */
[----:B------:R0:W5:Y:S01]  /*0320*/  LDG.E R46, desc[UR6][R8.64+0x800] ;  /* 0x00080006082e7981 */ /* 0x000162000c1e1900 */
[----:B------:R-:W-:Y:S05]  /*0330*/  BRA `(.L_x_3) ;  /* 0x0000000400307947 */ /* 0x000fea0003800000 */
.L_x_2:
[----:B------:R-:W1:Y:S01]  /*0340*/  LDCU.64 UR8, c[0x0][0x3a8] ;  /* 0x00007500ff0877ac */ /* 0x000e620008000a00 */
[C---:B0-----:R-:W-:Y:S01]  /*0350*/  LOP3.LUT R4, R3.reuse, 0x1f, RZ, 0xc0, !PT ;  /* 0x0000001f03047812 */ /* 0x041fe200078ec0ff */
[----:B------:R-:W-:Y:S01]  /*0360*/  IMAD.MOV.U32 R28, RZ, RZ, 0x7fffffff ;  /* 0x7fffffffff1c7424 */ /* 0x000fe200078e00ff */
[----:B------:R-:W-:Y:S02]  /*0370*/  LOP3.LUT R41, R3, 0x3e0, RZ, 0xc0, !PT ;  /* 0x000003e003297812 */ /* 0x000fe400078ec0ff */
[----:B------:R-:W-:-:S03]  /*0380*/  IADD3 R5, PT, PT, -R0, UR4, RZ ;  /* 0x0000000400057c10 */ /* 0x000fc6000fffe1ff */
[----:B------:R-:W-:-:S04]  /*0390*/  IMAD R10, R41, 0x11, R4 ;  /* 0x00000011290a7824 */ /* 0x000fc800078e0204 */
[----:B------:R-:W-:Y:S01]  /*03a0*/  VIADD R8, R10, 0x40 ;  /* 0x000000400a087836 */ /* 0x000fe20000000000 */
[----:B------:R-:W-:Y:S01]  /*03b0*/  IADD3 R11, P0, PT, R0, R10, RZ ;  /* 0x0000000a000b7210 */ /* 0x000fe20007f1e0ff */
[C---:B------:R-:W-:Y:S01]  /*03c0*/  VIADD R0, R10.reuse, 0x60 ;  /* 0x000000600a007836 */ /* 0x040fe20000000000 */
[CC--:B------:R-:W-:Y:S01]  /*03d0*/  ISETP.GE.AND P2, PT, R10.reuse, R5.reuse, PT ;  /* 0x000000050a00720c */ /* 0x0c0fe20003f46270 */
[----:B------:R-:W-:Y:S01]  /*03e0*/  VIADD R6, R10, 0x20 ;  /* 0x000000200a067836 */ /* 0x000fe20000000000 */
[-C--:B------:R-:W-:Y:S01]  /*03f0*/  ISETP.GE.AND P4, PT, R8, R5.reuse, PT ;  /* 0x000000050800720c */ /* 0x080fe20003f86270 */
[----:B------:R-:W-:Y:S01]  /*0400*/  IMAD.X R12, RZ, RZ, R9, P0 ;  /* 0x000000ffff0c7224 */ /* 0x000fe200000e0609 */
[-C--:B------:R-:W-:Y:S01]  /*0410*/  ISETP.GE.AND P5, PT, R0, R5.reuse, PT ;  /* 0x000000050000720c */ /* 0x080fe20003fa6270 */
[----:B------:R-:W-:Y:S01]  /*0420*/  VIADD R0, R10, 0xa0 ;  /* 0x000000a00a007836 */ /* 0x000fe20000000000 */
[C---:B-1----:R-:W-:Y:S02]  /*0430*/  LEA R8, P0, R11.reuse, UR8, 0x2 ;  /* 0x000000080b087c11 */ /* 0x042fe4000f8010ff */
[----:B------:R-:W-:Y:S01]  /*0440*/  ISETP.GE.AND P3, PT, R6, R5, PT ;  /* 0x000000050600720c */ /* 0x000fe20003f66270 */
[----:B------:R-:W-:Y:S01]  /*0450*/  VIADD R6, R10, 0x80 ;  /* 0x000000800a067836 */ /* 0x000fe20000000000 */
[----:B------:R-:W-:-:S02]  /*0460*/  LEA.HI.X R9, R11, UR9, R12, 0x2, P0 ;  /* 0x000000090b097c11 */ /* 0x000fc400080f140c */
[-C--:B------:R-:W-:Y:S01]  /*0470*/  ISETP.GE.AND P0, PT, R0, R5.reuse, PT ;  /* 0x000000050000720c */ /* 0x080fe20003f06270 */
[----:B------:R-:W-:Y:S01]  /*0480*/  VIADD R0, R10, 0xe0 ;  /* 0x000000e00a007836 */ /* 0x000fe20000000000 */
[-C--:B------:R-:W-:Y:S01]  /*0490*/  ISETP.GE.AND P6, PT, R6, R5.reuse, PT ;  /* 0x000000050600720c */ /* 0x080fe20003fc6270 */
[----:B------:R1:W5:Y:S01]  /*04a0*/  @!P2 LDG.E R28, desc[UR6][R8.64] ;  /* 0x00000006081ca981 */ /* 0x000362000c1e1900 */
[----:B------:R-:W-:Y:S02]  /*04b0*/  IMAD.MOV.U32 R29, RZ, RZ, 0x7fffffff ;  /* 0x7fffffffff1d7424 */ /* 0x000fe400078e00ff */
[-C--:B------:R-:W-:Y:S01]  /*04c0*/  ISETP.GE.AND P2, PT, R0, R5.reuse, PT ;  /* 0x000000050000720c */ /* 0x080fe20003f46270 */
[C---:B------:R-:W-:Y:S02]  /*04d0*/  VIADD R0, R10.reuse, 0x100 ;  /* 0x000001000a007836 */ /* 0x040fe40000000000 */
[----:B------:R-:W-:Y:S01]  /*04e0*/  VIADD R6, R10, 0xc0 ;  /* 0x000000c00a067836 */ /* 0x000fe20000000000 */
[----:B------:R1:W5:Y:S01]  /*04f0*/  @!P3 LDG.E R29, desc[UR6][R8.64+0x80] ;  /* 0x00008006081db981 */ /* 0x000362000c1e1900 */
[----:B------:R-:W-:Y:S01]  /*0500*/  IMAD.MOV.U32 R31, RZ, RZ, 0x7fffffff ;  /* 0x7fffffffff1f7424 */ /* 0x000fe200078e00ff */
[-C--:B------:R-:W-:Y:S01]  /*0510*/  ISETP.GE.AND P3, PT, R0, R5.reuse, PT ;  /* 0x000000050000720c */ /* 0x080fe20003f66270 */
[----:B------:R-:W-:Y:S01]  /*0520*/  VIADD R0, R10, 0x140 ;  /* 0x000001400a007836 */ /* 0x000fe20000000000 */
[----:B------:R-:W-:Y:S01]  /*0530*/  ISETP.GE.AND P1, PT, R6, R5, PT ;  /* 0x000000050600720c */ /* 0x000fe20003f26270 */
[----:B------:R-:W-:-:S02]  /*0540*/  IMAD.MOV.U32 R32, RZ, RZ, 0x7fffffff ;  /* 0x7fffffffff207424 */ /* 0x000fc400078e00ff */
[----:B------:R1:W5:Y:S01]  /*0550*/  @!P5 LDG.E R31, desc[UR6][R8.64+0x180] ;  /* 0x00018006081fd981 */ /* 0x000362000c1e1900 */
[-C--:B------:R-:W-:Y:S01]  /*0560*/  ISETP.GE.AND P5, PT, R0, R5.reuse, PT ;  /* 0x000000050000720c */ /* 0x080fe20003fa6270 */
[C---:B------:R-:W-:Y:S02]  /*0570*/  VIADD R0, R10.reuse, 0x160 ;  /* 0x000001600a007836 */ /* 0x040fe40000000000 */
[----:B------:R-:W-:Y:S01]  /*0580*/  IMAD.MOV.U32 R30, RZ, RZ, 0x7fffffff ;  /* 0x7fffffffff1e7424 */ /* 0x000fe200078e00ff */
[----:B------:R1:W5:Y:S01]  /*0590*/  @!P6 LDG.E R32, desc[UR6][R8.64+0x200] ;  /* 0x000200060820e981 */ /* 0x000362000c1e1900 */
[----:B------:R-:W-:Y:S01]  /*05a0*/  VIADD R6, R10, 0x120 ;  /* 0x000001200a067836 */ /* 0x000fe20000000000 */
[-C--:B------:R-:W-:Y:S01]  /*05b0*/  ISETP.GE.AND P6, PT, R0, R5.reuse, PT ;  /* 0x000000050000720c */ /* 0x080fe20003fc6270 */
[----:B------:R-:W-:Y:S02]  /*05c0*/  IMAD.MOV.U32 R34, RZ, RZ, 0x7fffffff ;  /* 0x7fffffffff227424 */ /* 0x000fe400078e00ff */
[----:B------:R-:W-:Y:S01]  /*05d0*/  VIADD R0, R10, 0x1a0 ;  /* 0x000001a00a007836 */ /* 0x000fe20000000000 */
[----:B------:R1:W5:Y:S01]  /*05e0*/  @!P4 LDG.E R30, desc[UR6][R8.64+0x100] ;  /* 0x00010006081ec981 */ /* 0x000362000c1e1900 */
[----:B------:R-:W-:Y:S01]  /*05f0*/  ISETP.GE.AND P4, PT, R6, R5, PT ;  /* 0x000000050600720c */ /* 0x000fe20003f86270 */
[----:B------:R-:W-:-:S02]  /*0600*/  IMAD.MOV.U32 R33, RZ, RZ, 0x7fffffff ;  /* 0x7fffffffff217424 */ /* 0x000fc400078e00ff */
[----:B------:R1:W5:Y:S01]  /*0610*/  @!P1 LDG.E R34, desc[UR6][R8.64+0x300] ;  /* 0x0003000608229981 */ /* 0x000362000c1e1900 */
[----:B------:R-:W-:Y:S01]  /*0620*/  IMAD.MOV.U32 R35, RZ, RZ, 0x7fffffff ;  /* 0x7fffffffff237424 */ /* 0x000fe200078e00ff */
[-C--:B------:R-:W-:Y:S01]  /*0630*/  ISETP.GE.AND P1, PT, R0, R5.reuse, PT ;  /* 0x000000050000720c */ /* 0x080fe20003f26270 */
[C---:B------:R-:W-:Y:S01]  /*0640*/  VIADD R6, R10.reuse, 0x180 ;  /* 0x000001800a067836 */ /* 0x040fe20000000000 */
[----:B------:R1:W5:Y:S01]  /*0650*/  @!P0 LDG.E R33, desc[UR6][R8.64+0x280] ;  /* 0x0002800608218981 */ /* 0x000362000c1e1900 */
[----:B------:R-:W-:Y:S02]  /*0660*/  VIADD R0, R10, 0x1c0 ;  /* 0x000001c00a007836 */ /* 0x000fe40000000000 */
[----:B------:R-:W-:Y:S01]  /*0670*/  IMAD.MOV.U32 R36, RZ, RZ, 0x7fffffff ;  /* 0x7fffffffff247424 */ /* 0x000fe200078e00ff */
[----:B------:R1:W5:Y:S01]  /*0680*/  @!P2 LDG.E R35, desc[UR6][R8.64+0x380] ;  /* 0x000380060823a981 */ /* 0x000362000c1e1900 */
[----:B------:R-:W-:Y:S01]  /*0690*/  IMAD.MOV.U32 R37, RZ, RZ, 0x7fffffff ;  /* 0x7fffffffff257424 */ /* 0x000fe200078e00ff */
[-C--:B------:R-:W-:Y:S01]  /*06a0*/  ISETP.GE.AND P0, PT, R6, R5.reuse, PT ;  /* 0x000000050600720c */ /* 0x080fe20003f06270 */
[----:B------:R-:W-:Y:S01]  /*06b0*/  VIADD R6, R10, 0x1e0 ;  /* 0x000001e00a067836 */ /* 0x000fe20000000000 */
[-C--:B------:R-:W-:Y:S01]  /*06c0*/  ISETP.GE.AND P2, PT, R0, R5.reuse, PT ;  /* 0x000000050000720c */ /* 0x080fe20003f46270 */
[----:B------:R-:W-:Y:S01]  /*06d0*/  VIADD R0, R10, 0x200 ;  /* 0x000002000a007836 */ /* 0x000fe20000000000 */
[----:B------:R1:W5:Y:S02]  /*06e0*/  @!P3 LDG.E R36, desc[UR6][R8.64+0x400] ;  /* 0x000400060824b981 */ /* 0x000364000c1e1900 */
[----:B------:R-:W-:-:S02]  /*06f0*/  ISETP.GE.AND P3, PT, R6, R5, PT ;  /* 0x000000050600720c */ /* 0x000fc40003f66270 */
[----:B------:R1:W5:Y:S01]  /*0700*/  @!P4 LDG.E R37, desc[UR6][R8.64+0x480] ;  /* 0x000480060825c981 */ /* 0x000362000c1e1900 */
[----:B------:R-:W-:Y:S01]  /*0710*/  ISETP.GE.AND P4, PT, R0, R5, PT ;  /* 0x000000050000720c */ /* 0x000fe20003f86270 */
[----:B------:R-:W-:Y:S02]  /*0720*/  IMAD.MOV.U32 R38, RZ, RZ, 0x7fffffff ;  /* 0x7fffffffff267424 */ /* 0x000fe400078e00ff */
[----:B------:R-:W-:Y:S02]  /*0730*/  IMAD.MOV.U32 R39, RZ, RZ, 0x7fffffff ;  /* 0x7fffffffff277424 */ /* 0x000fe400078e00ff */
[----:B------:R-:W-:Y:S02]  /*0740*/  IMAD.MOV.U32 R40, RZ, RZ, 0x7fffffff ;  /* 0x7fffffffff287424 */ /* 0x000fe400078e00ff */
[----:B------:R-:W-:Y:S01]  /*0750*/  IMAD.MOV.U32 R43, RZ, RZ, 0x7fffffff ;  /* 0x7fffffffff2b7424 */ /* 0x000fe200078e00ff */
[----:B------:R1:W5:Y:S01]  /*0760*/  @!P5 LDG.E R38, desc[UR6][R8.64+0x500] ;  /* 0x000500060826d981 */ /* 0x000362000c1e1900 */
[----:B------:R-:W-:-:S02]  /*0770*/  IMAD.MOV.U32 R44, RZ, RZ, 0x7fffffff ;  /* 0x7fffffffff2c7424 */ /* 0x000fc400078e00ff */
[----:B------:R-:W-:Y:S01]  /*0780*/  IMAD.MOV.U32 R45, RZ, RZ, 0x7fffffff ;  /* 0x7fffffffff2d7424 */ /* 0x000fe200078e00ff */
[----:B------:R1:W5:Y:S01]  /*0790*/  @!P6 LDG.E R39, desc[UR6][R8.64+0x580] ;  /* 0x000580060827e981 */ /* 0x000362000c1e1900 */
[----:B------:R-:W-:-:S03]  /*07a0*/  IMAD.MOV.U32 R46, RZ, RZ, 0x7fffffff ;  /* 0x7fffffffff2e7424 */ /* 0x000fc600078e00ff */
[----:B------:R1:W5:Y:S04]  /*07b0*/  @!P0 LDG.E R40, desc[UR6][R8.64+0x600] ;  /* 0x0006000608288981 */ /* 0x000368000c1e1900 */
[----:B------:R1:W5:Y:S04]  /*07c0*/  @!P1 LDG.E R43, desc[UR6][R8.64+0x680] ;  /* 0x00068006082b9981 */ /* 0x000368000c1e1900 */
[----:B------:R1:W5:Y:S04]  /*07d0*/  @!P2 LDG.E R44, desc[UR6][R8.64+0x700] ;  /* 0x00070006082ca981 */ /* 0x000368000c1e1900 */
[----:B------:R1:W5:Y:S04]  /*07e0*/  @!P3 LDG.E R45, desc[UR6][R8.64+0x780] ;  /* 0x00078006082db981 */ /* 0x000368000c1e1900 */
[----:B------:R1:W5:Y:S02]  /*07f0*/  @!P4 LDG.E R46, desc[UR6][R8.64+0x800] ;  /* 0x00080006082ec981 */ /* 0x000364000c1e1900 */
.L_x_3:
[----:B------:R-:W-:Y:S01]  /*0800*/  VIMNMX R5, PT, PT, R24, 0xe0, !PT ;  /* 0x000000e018057848 */ /* 0x000fe20007fe0100 */
[----:B------:R-:W2:Y:S01]  /*0810*/  LDCU UR4, c[0x0][0x3c8] ;  /* 0x00007900ff0477ac */ /* 0x000ea20008000800 */
[----:B------:R-:W-:Y:S01]  /*0820*/  SHF.R.U32.HI R0, RZ, 0x5, R3 ;  /* 0x00000005ff007819 */ /* 0x000fe20000011603 */
[----:B------:R-:W-:Y:S01]  /*0830*/  BSSY.RECONVERGENT B0, `(.L_x_4) ;  /* 0x0000025000007945 */ /* 0x000fe20003800200 */
[--C-:B------:R-:W-:Y:S01]  /*0840*/  IADD3 R5, PT, PT, R5, 0x1f, -R24.reuse ;  /* 0x0000001f05057810 */ /* 0x100fe20007ffe818 */
[----:B------:R-:W-:Y:S01]  /*0850*/  UMOV UR5, 0xffffffff ;  /* 0xffffffff00057882 */ /* 0x000fe20000000000 */
[----:B01----:R-:W-:Y:S02]  /*0860*/  IMAD.MOV.U32 R8, RZ, RZ, R24 ;  /* 0x000000ffff087224 */ /* 0x003fe400078e0018 */
[C---:B------:R-:W-:Y:S01]  /*0870*/  ISETP.GE.U32.AND P0, PT, R5.reuse, 0x1e0, PT ;  /* 0x000001e00500780c */ /* 0x040fe20003f06070 */
[----:B------:R-:W-:Y:S01]  /*0880*/  IMAD.SHL.U32 R0, R0, 0x400, RZ ;  /* 0x0000040000007824 */ /* 0x000fe200078e00ff */
[----:B------:R-:W-:-:S04]  /*0890*/  LEA.HI R6, R5, 0x1, RZ, 0x1b ;  /* 0x0000000105067811 */ /* 0x000fc800078fd8ff */
[----:B------:R-:W-:-:S04]  /*08a0*/  LOP3.LUT R9, R6, 0xf, RZ, 0xc0, !PT ;  /* 0x0000000f06097812 */ /* 0x000fc800078ec0ff */
[----:B------:R-:W-:Y:S01]  /*08b0*/  ISETP.NE.AND P1, PT, R9, RZ, PT ;  /* 0x000000ff0900720c */ /* 0x000fe20003f25270 */
[----:B--2---:R-:W-:Y:S02]  /*08c0*/  USHF.L.U32 UR4, UR5, UR4, URZ ;  /* 0x0000000405047299 */ /* 0x004fe400080006ff */
[----:B------:R-:W-:Y:S10]  /*08d0*/  @!P0 BRA `(.L_x_5) ;  /* 0x0000000000688947 */ /* 0x000ff40003800000 */
[----:B------:R-:W-:Y:S01]  /*08e0*/  IMAD R10, R24, 0x4, R0 ;  /* 0x00000004180a7824 */ /* 0x000fe200078e0200 */
[----:B------:R-:W-:Y:S01]  /*08f0*/  LOP3.LUT R5, R6, 0xffffff0, RZ, 0xc0, !PT ;  /* 0x0ffffff006057812 */ /* 0x000fe200078ec0ff */
[----:B------:R-:W-:-:S03]  /*0900*/  IMAD.MOV.U32 R8, RZ, RZ, R24 ;  /* 0x000000ffff087224 */ /* 0x000fc600078e0018 */
[----:B------:R-:W-:Y:S01]  /*0910*/  IADD3 R10, PT, PT, R10, 0x400, R7 ;  /* 0x000004000a0a7810 */ /* 0x000fe20007ffe007 */
[----:B------:R-:W-:-:S07]  /*0920*/  IMAD.MOV R5, RZ, RZ, -R5 ;  /* 0x000000ffff057224 */ /* 0x000fce00078e0a05 */
.L_x_6:
[----:B------:R-:W-:Y:S01]  /*0930*/  VIADD R5, R5, 0x10 ;  /* 0x0000001005057836 */ /* 0x000fe20000000000 */
[----:B------:R-:W-:Y:S01]  /*0940*/  STS [R10+-0x400], RZ ;  /* 0xfffc00ff0a007388 */ /* 0x000fe20000000800 */
[----:B------:R-:W-:-:S03]  /*0950*/  VIADD R8, R8, 0x200 ;  /* 0x0000020008087836 */ /* 0x000fc60000000000 */
[----:B------:R-:W-:Y:S01]  /*0960*/  ISETP.NE.AND P0, PT, R5, RZ, PT ;  /* 0x000000ff0500720c */ /* 0x000fe20003f05270 */
[----:B------:R-:W-:Y:S04]  /*0970*/  STS [R10+-0x380], RZ ;  /* 0xfffc80ff0a007388 */ /* 0x000fe80000000800 */
[----:B------:R-:W-:Y:S04]  /*0980*/  STS [R10+-0x300], RZ ;  /* 0xfffd00ff0a007388 */ /* 0x000fe80000000800 */
[----:B------:R-:W-:Y:S04]  /*0990*/  STS [R10+-0x280], RZ ;  /* 0xfffd80ff0a007388 */ /* 0x000fe80000000800 */
[----:B------:R-:W-:Y:S04]  /*09a0*/  STS [R10+-0x200], RZ ;  /* 0xfffe00ff0a007388 */ /* 0x000fe80000000800 */
[----:B------:R-:W-:Y:S04]  /*09b0*/  STS [R10+-0x180], RZ ;  /* 0xfffe80ff0a007388 */ /* 0x000fe80000000800 */
[----:B------:R-:W-:Y:S04]  /*09c0*/  STS [R10+-0x100], RZ ;  /* 0xffff00ff0a007388 */ /* 0x000fe80000000800 */
[----:B------:R-:W-:Y:S04]  /*09d0*/  STS [R10+-0x80], RZ ;  /* 0xffff80ff0a007388 */ /* 0x000fe80000000800 */
[----:B------:R-:W-:Y:S04]  /*09e0*/  STS [R10], RZ ;  /* 0x000000ff0a007388 */ /* 0x000fe80000000800 */
[----:B------:R-:W-:Y:S04]  /*09f0*/  STS [R10+0x80], RZ ;  /* 0x000080ff0a007388 */ /* 0x000fe80000000800 */
[----:B------:R-:W-:Y:S04]  /*0a00*/  STS [R10+0x100], RZ ;  /* 0x000100ff0a007388 */ /* 0x000fe80000000800 */
[----:B------:R-:W-:Y:S04]  /*0a10*/  STS [R10+0x180], RZ ;  /* 0x000180ff0a007388 */ /* 0x000fe80000000800 */
[----:B------:R-:W-:Y:S04]  /*0a20*/  STS [R10+0x200], RZ ;  /* 0x000200ff0a007388 */ /* 0x000fe80000000800 */
[----:B------:R-:W-:Y:S04]  /*0a30*/  STS [R10+0x280], RZ ;  /* 0x000280ff0a007388 */ /* 0x000fe80000000800 */
[----:B------:R-:W-:Y:S04]  /*0a40*/  STS [R10+0x300], RZ ;  /* 0x000300ff0a007388 */ /* 0x000fe80000000800 */
[----:B------:R0:W-:Y:S02]  /*0a50*/  STS [R10+0x380], RZ ;  /* 0x000380ff0a007388 */ /* 0x0001e40000000800 */
[----:B0-----:R-:W-:Y:S01]  /*0a60*/  VIADD R10, R10, 0x800 ;  /* 0x000008000a0a7836 */ /* 0x001fe20000000000 */
[----:B------:R-:W-:Y:S06]  /*0a70*/  @P0 BRA `(.L_x_6) ;  /* 0xfffffffc00ac0947 */ /* 0x000fec000383ffff */
.L_x_5:
[----:B------:R-:W-:Y:S05]  /*0a80*/  BSYNC.RECONVERGENT B0 ;  /* 0x0000000000007941 */ /* 0x000fea0003800200 */
.L_x_4:
[----:B------:R-:W-:Y:S01]  /*0a90*/  BSSY.RECONVERGENT B0, `(.L_x_7) ;  /* 0x0000026000007945 */ /* 0x000fe20003800200 */
[----:B------:R-:W-:-:S03]  /*0aa0*/  IMAD.IADD R5, R7, 0x1, R0 ;  /* 0x0000000107057824 */ /* 0x000fc600078e0200 */
[----:B------:R-:W-:Y:S05]  /*0ab0*/  @!P1 BRA `(.L_x_8) ;  /* 0x00000000008c9947 */ /* 0x000fea0003800000 */
[----:B------:R-:W-:Y:S01]  /*0ac0*/  ISETP.GE.U32.AND P0, PT, R9, 0x8, PT ;  /* 0x000000080900780c */ /* 0x000fe20003f06070 */
[----:B------:R-:W-:Y:S01]  /*0ad0*/  BSSY.RECONVERGENT B1, `(.L_x_9) ;  /* 0x000000e000017945 */ /* 0x000fe20003800200 */
[----:B------:R-:W-:-:S04]  /*0ae0*/  LOP3.LUT R10, R6, 0x7, RZ, 0xc0, !PT ;  /* 0x00000007060a7812 */ /* 0x000fc800078ec0ff */
[----:B------:R-:W-:-:S07]  /*0af0*/  ISETP.NE.AND P1, PT, R10, RZ, PT ;  /* 0x000000ff0a00720c */ /* 0x000fce0003f25270 */
[----:B------:R-:W-:Y:S06]  /*0b00*/  @!P0 BRA `(.L_x_10) ;  /* 0x0000000000288947 */ /* 0x000fec0003800000 */
[C---:B------:R-:W-:Y:S02]  /*0b10*/  IMAD R9, R8.reuse, 0x4, R5 ;  /* 0x0000000408097824 */ /* 0x040fe400078e0205 */
[----:B------:R-:W-:-:S03]  /*0b20*/  VIADD R8, R8, 0x100 ;  /* 0x0000010008087836 */ /* 0x000fc60000000000 */
[----:B------:R0:W-:Y:S04]  /*0b30*/  STS [R9], RZ ;  /* 0x000000ff09007388 */ /* 0x0001e80000000800 */
[----:B------:R0:W-:Y:S04]  /*0b40*/  STS [R9+0x80], RZ ;  /* 0x000080ff09007388 */ /* 0x0001e80000000800 */
[----:B------:R0:W-:Y:S04]  /*0b50*/  STS [R9+0x100], RZ ;  /* 0x000100ff09007388 */ /* 0x0001e80000000800 */
[----:B------:R0:W-:Y:S04]  /*0b60*/  STS [R9+0x180], RZ ;  /* 0x000180ff09007388 */ /* 0x0001e80000000800 */
[----:B------:R0:W-:Y:S04]  /*0b70*/  STS [R9+0x200], RZ ;  /* 0x000200ff09007388 */ /* 0x0001e80000000800 */
[----:B------:R0:W-:Y:S04]  /*0b80*/  STS [R9+0x280], RZ ;  /* 0x000280ff09007388 */ /* 0x0001e80000000800 */
[----:B------:R0:W-:Y:S04]  /*0b90*/  STS [R9+0x300], RZ ;  /* 0x000300ff09007388 */ /* 0x0001e80000000800 */
[----:B------:R0:W-:Y:S02]  /*0ba0*/  STS [R9+0x380], RZ ;  /* 0x000380ff09007388 */ /* 0x0001e40000000800 */
.L_x_10:
[----:B------:R-:W-:Y:S05]  /*0bb0*/  BSYNC.RECONVERGENT B1 ;  /* 0x0000000000017941 */ /* 0x000fea0003800200 */
.L_x_9:
[----:B------:R-:W-:Y:S05]  /*0bc0*/  @!P1 BRA `(.L_x_8) ;  /* 0x0000000000489947 */ /* 0x000fea0003800000 */
[----:B------:R-:W-:Y:S02]  /*0bd0*/  ISETP.GE.U32.AND P0, PT, R10, 0x4, PT ;  /* 0x000000040a00780c */ /* 0x000fe40003f06070 */
[----:B------:R-:W-:-:S04]  /*0be0*/  LOP3.LUT R6, R6, 0x3, RZ, 0xc0, !PT ;  /* 0x0000000306067812 */ /* 0x000fc800078ec0ff */
[----:B------:R-:W-:-:S07]  /*0bf0*/  ISETP.NE.AND P1, PT, R6, RZ, PT ;  /* 0x000000ff0600720c */ /* 0x000fce0003f25270 */
[C---:B0-----:R-:W-:Y:S02]  /*0c00*/  @P0 IMAD R9, R8.reuse, 0x4, R5 ;  /* 0x0000000408090824 */ /* 0x041fe400078e0205 */
[----:B------:R-:W-:-:S03]  /*0c10*/  @P0 VIADD R8, R8, 0x80 ;  /* 0x0000008008080836 */ /* 0x000fc60000000000 */
[----:B------:R1:W-:Y:S04]  /*0c20*/  @P0 STS [R9], RZ ;  /* 0x000000ff09000388 */ /* 0x0003e80000000800 */
[----:B------:R1:W-:Y:S04]  /*0c30*/  @P0 STS [R9+0x80], RZ ;  /* 0x000080ff09000388 */ /* 0x0003e80000000800 */
[----:B------:R1:W-:Y:S04]  /*0c40*/  @P0 STS [R9+0x100], RZ ;  /* 0x000100ff09000388 */ /* 0x0003e80000000800 */
[----:B------:R1:W-:Y:S01]  /*0c50*/  @P0 STS [R9+0x180], RZ ;  /* 0x000180ff09000388 */ /* 0x0003e20000000800 */
[----:B------:R-:W-:Y:S05]  /*0c60*/  @!P1 BRA `(.L_x_8) ;  /* 0x0000000000209947 */ /* 0x000fea0003800000 */
[----:B------:R-:W-:Y:S02]  /*0c70*/  IMAD R0, R8, 0x4, R0 ;  /* 0x0000000408007824 */ /* 0x000fe400078e0200 */
[----:B------:R-:W-:Y:S02]  /*0c80*/  IMAD.MOV R6, RZ, RZ, -R6 ;  /* 0x000000ffff067224 */ /* 0x000fe400078e0a06 */
[----:B------:R-:W-:-:S07]  /*0c90*/  IMAD.IADD R0, R7, 0x1, R0 ;  /* 0x0000000107007824 */ /* 0x000fce00078e0200 */
.L_x_11:
[----:B------:R-:W-:Y:S01]  /*0ca0*/  VIADD R6, R6, 0x1 ;  /* 0x0000000106067836 */ /* 0x000fe20000000000 */
[----:B------:R0:W-:Y:S04]  /*0cb0*/  STS [R0], RZ ;  /* 0x000000ff00007388 */ /* 0x0001e80000000800 */
[----:B------:R-:W-:Y:S01]  /*0cc0*/  ISETP.NE.AND P0, PT, R6, RZ, PT ;  /* 0x000000ff0600720c */ /* 0x000fe20003f05270 */
[----:B0-----:R-:W-:-:S12]  /*0cd0*/  VIADD R0, R0, 0x80 ;  /* 0x0000008000007836 */ /* 0x001fd80000000000 */
[----:B------:R-:W-:Y:S05]  /*0ce0*/  @P0 BRA `(.L_x_11) ;  /* 0xfffffffc00ec0947 */ /* 0x000fea000383ffff */
.L_x_8:
[----:B------:R-:W-:Y:S05]  /*0cf0*/  BSYNC.RECONVERGENT B0 ;  /* 0x0000000000007941 */ /* 0x000fea0003800200 */
.L_x_7:
[----:B------:R-:W2:Y:S01]  /*0d00*/  LDCU UR5, c[0x0][0x3c4] ;  /* 0x00007880ff0577ac */ /* 0x000ea20008000800 */
[----:B-----5:R-:W-:Y:S01]  /*0d10*/  LOP3.LUT R27, R28, 0x80000000, RZ, 0x3c, !PT ;  /* 0x800000001c1b7812 */ /* 0x020fe200078e3cff */
[----:B------:R-:W-:Y:S01]  /*0d20*/  BSSY.RECONVERGENT B0, `(.L_x_12) ;  /* 0x0000080000007945 */ /* 0x000fe20003800200 */
[----:B------:R-:W-:Y:S02]  /*0d30*/  LOP3.LUT R22, R29, 0x80000000, RZ, 0x3c, !PT ;  /* 0x800000001d167812 */ /* 0x000fe400078e3cff */
[----:B------:R-:W-:Y:S02]  /*0d40*/  LOP3.LUT R21, R30, 0x80000000, RZ, 0x3c, !PT ;  /* 0x800000001e157812 */ /* 0x000fe400078e3cff */
[----:B------:R-:W-:Y:S02]  /*0d50*/  LOP3.LUT R18, R31, 0x80000000, RZ, 0x3c, !PT ;  /* 0x800000001f127812 */ /* 0x000fe400078e3cff */
[----:B------:R-:W-:Y:S02]  /*0d60*/  LOP3.LUT R20, R33, 0x80000000, RZ, 0x3c, !PT ;  /* 0x8000000021147812 */ /* 0x000fe400078e3cff */
[----:B------:R-:W-:-:S02]  /*0d70*/  LOP3.LUT R23, R32, 0x80000000, RZ, 0x3c, !PT ;  /* 0x8000000020177812 */ /* 0x000fc400078e3cff */
[----:B------:R-:W-:Y:S02]  /*0d80*/  LOP3.LUT R25, R34, 0x80000000, RZ, 0x3c, !PT ;  /* 0x8000000022197812 */ /* 0x000fe400078e3cff */
[----:B------:R-:W-:Y:S02]  /*0d90*/  LOP3.LUT R17, R36, 0x80000000, RZ, 0x3c, !PT ;  /* 0x8000000024117812 */ /* 0x000fe400078e3cff */
[----:B------:R-:W-:Y:S02]  /*0da0*/  LOP3.LUT R19, R38, 0x80000000, RZ, 0x3c, !PT ;  /* 0x8000000026137812 */ /* 0x000fe400078e3cff */
[----:B--2---:R-:W-:Y:S02]  /*0db0*/  SHF.R.U32.HI R49, RZ, UR5, R27 ;  /* 0x00000005ff317c19 */ /* 0x004fe4000801161b */
[----:B------:R-:W-:Y:S02]  /*0dc0*/  SHF.R.U32.HI R52, RZ, UR5, R22 ;  /* 0x00000005ff347c19 */ /* 0x000fe40008011616 */
[----:B------:R-:W-:-:S02]  /*0dd0*/  LOP3.LUT R49, R49, UR4, RZ, 0x30, !PT ;  /* 0x0000000431317c12 */ /* 0x000fc4000f8e30ff */
[----:B------:R-:W-:Y:S02]  /*0de0*/  LOP3.LUT R52, R52, UR4, RZ, 0x30, !PT ;  /* 0x0000000434347c12 */ /* 0x000fe4000f8e30ff */
[----:B------:R-:W-:Y:S01]  /*0df0*/  SHF.R.U32.HI R56, RZ, UR5, R21 ;  /* 0x00000005ff387c19 */ /* 0x000fe20008011615 */
[--C-:B------:R-:W-:Y:S01]  /*0e00*/  IMAD R0, R49, 0x4, R5.reuse ;  /* 0x0000000431007824 */ /* 0x100fe200078e0205 */
[----:B------:R-:W-:Y:S01]  /*0e10*/  SHF.R.U32.HI R48, RZ, UR5, R18 ;  /* 0x00000005ff307c19 */ /* 0x000fe20008011612 */
[----:B------:R-:W-:Y:S01]  /*0e20*/  IMAD R6, R52, 0x4, R5 ;  /* 0x0000000434067824 */ /* 0x000fe200078e0205 */
[----:B------:R-:W-:Y:S01]  /*0e30*/  LOP3.LUT R56, R56, UR4, RZ, 0x30, !PT ;  /* 0x0000000438387c12 */ /* 0x000fe2000f8e30ff */
[----:B------:R-:W-:Y:S01]  /*0e40*/  NOP ;  /* 0x0000000000007918 */ /* 0x000fe20000000000 */
[----:B01----:R-:W-:Y:S01]  /*0e50*/  SHF.R.U32.HI R9, RZ, UR5, R20 ;  /* 0x00000005ff097c19 */ /* 0x003fe20008011614 */
[----:B------:R0:W-:Y:S01]  /*0e60*/  ATOMS.POPC.INC.32 RZ, [R0+URZ] ;  /* 0x0000000000ff7f8c */ /* 0x0001e2000d8000ff */
[----:B------:R-:W-:-:S02]  /*0e70*/  LOP3.LUT R48, R48, UR4, RZ, 0x30, !PT ;  /* 0x0000000430307c12 */ /* 0x000fc4000f8e30ff */
[----:B------:R-:W-:Y:S01]  /*0e80*/  SHF.R.U32.HI R8, RZ, UR5, R23 ;  /* 0x00000005ff087c19 */ /* 0x000fe20008011617 */
[----:B------:R1:W-:Y:S01]  /*0e90*/  ATOMS.POPC.INC.32 RZ, [R6+URZ] ;  /* 0x0000000006ff7f8c */ /* 0x0003e2000d8000ff */
[----:B------:R-:W-:Y:S02]  /*0ea0*/  SHF.R.U32.HI R11, RZ, UR5, R25 ;  /* 0x00000005ff0b7c19 */ /* 0x000fe40008011619 */
[----:B------:R-:W-:Y:S01]  /*0eb0*/  LOP3.LUT R10, R9, UR4, RZ, 0x30, !PT ;  /* 0x00000004090a7c12 */ /* 0x000fe2000f8e30ff */
[--C-:B0-----:R-:W-:Y:S01]  /*0ec0*/  IMAD R0, R56, 0x4, R5.reuse ;  /* 0x0000000438007824 */ /* 0x101fe200078e0205 */
[----:B------:R-:W-:Y:S02]  /*0ed0*/  LOP3.LUT R8, R8, UR4, RZ, 0x30, !PT ;  /* 0x0000000408087c12 */ /* 0x000fe4000f8e30ff */
[----:B------:R-:W-:Y:S01]  /*0ee0*/  LOP3.LUT R12, R11, UR4, RZ, 0x30, !PT ;  /* 0x000000040b0c7c12 */ /* 0x000fe2000f8e30ff */
[--C-:B-1----:R-:W-:Y:S01]  /*0ef0*/  IMAD R6, R48, 0x4, R5.reuse ;  /* 0x0000000430067824 */ /* 0x102fe200078e0205 */
[----:B------:R0:W-:Y:S01]  /*0f00*/  ATOMS.POPC.INC.32 RZ, [R0+URZ] ;  /* 0x0000000000ff7f8c */ /* 0x0001e2000d8000ff */
[--C-:B------:R-:W-:Y:S01]  /*0f10*/  IMAD R9, R10, 0x4, R5.reuse ;  /* 0x000000040a097824 */ /* 0x100fe200078e0205 */
[----:B------:R-:W-:Y:S01]  /*0f20*/  LOP3.LUT R10, R35, 0x80000000, RZ, 0x3c, !PT ;  /* 0x80000000230a7812 */ /* 0x000fe200078e3cff */
[--C-:B------:R-:W-:Y:S01]  /*0f30*/  IMAD R8, R8, 0x4, R5.reuse ;  /* 0x0000000408087824 */ /* 0x100fe200078e0205 */
[----:B------:R1:W-:Y:S01]  /*0f40*/  ATOMS.POPC.INC.32 RZ, [R6+URZ] ;  /* 0x0000000006ff7f8c */ /* 0x0003e2000d8000ff */
[----:B------:R-:W-:Y:S01]  /*0f50*/  IMAD R11, R12, 0x4, R5 ;  /* 0x000000040c0b7824 */ /* 0x000fe200078e0205 */
[----:B------:R-:W-:-:S02]  /*0f60*/  LOP3.LUT R12, R37, 0x80000000, RZ, 0x3c, !PT ;  /* 0x80000000250c7812 */ /* 0x000fc400078e3cff */
[----:B------:R-:W-:Y:S01]  /*0f70*/  LOP3.LUT R16, R39, 0x80000000, RZ, 0x3c, !PT ;  /* 0x8000000027107812 */ /* 0x000fe200078e3cff */
[----:B------:R-:W-:Y:S01]  /*0f80*/  ATOMS.POPC.INC.32 RZ, [R8+URZ] ;  /* 0x0000000008ff7f8c */ /* 0x000fe2000d8000ff */
[----:B0-----:R-:W-:Y:S02]  /*0f90*/  SHF.R.U32.HI R0, RZ, UR5, R10 ;  /* 0x00000005ff007c19 */ /* 0x001fe4000801160a */
[----:B-1----:R-:W-:Y:S01]  /*0fa0*/  SHF.R.U32.HI R6, RZ, UR5, R17 ;  /* 0x00000005ff067c19 */ /* 0x002fe20008011611 */
[----:B------:R0:W-:Y:S01]  /*0fb0*/  ATOMS.POPC.INC.32 RZ, [R9+URZ] ;  /* 0x0000000009ff7f8c */ /* 0x0001e2000d8000ff */
[----:B------:R-:W-:Y:S02]  /*0fc0*/  SHF.R.U32.HI R14, RZ, UR5, R19 ;  /* 0x00000005ff0e7c19 */ /* 0x000fe40008011613 */
[----:B------:R-:W-:Y:S01]  /*0fd0*/  LOP3.LUT R6, R6, UR4, RZ, 0x30, !PT ;  /* 0x0000000406067c12 */ /* 0x000fe2000f8e30ff */
[----:B------:R1:W-:Y:S01]  /*0fe0*/  ATOMS.POPC.INC.32 RZ, [R11+URZ] ;  /* 0x000000000bff7f8c */ /* 0x0003e2000d8000ff */
[----:B------:R-:W-:-:S02]  /*0ff0*/  SHF.R.U32.HI R13, RZ, UR5, R12 ;  /* 0x00000005ff0d7c19 */ /* 0x000fc4000801160c */
[----:B------:R-:W-:Y:S02]  /*1000*/  LOP3.LUT R0, R0, UR4, RZ, 0x30, !PT ;  /* 0x0000000400007c12 */ /* 0x000fe4000f8e30ff */
[----:B0-----:R-:W-:Y:S02]  /*1010*/  SHF.R.U32.HI R9, RZ, UR5, R16 ;  /* 0x00000005ff097c19 */ /* 0x001fe40008011610 */
[----:B------:R-:W-:Y:S01]  /*1020*/  LOP3.LUT R50, R14, UR4, RZ, 0x30, !PT ;  /* 0x000000040e327c12 */ /* 0x000fe2000f8e30ff */
[--C-:B------:R-:W-:Y:S01]  /*1030*/  IMAD R14, R6, 0x4, R5.reuse ;  /* 0x00000004060e7824 */ /* 0x100fe200078e0205 */
[----:B------:R-:W-:Y:S01]  /*1040*/  LOP3.LUT R8, R13, UR4, RZ, 0x30, !PT ;  /* 0x000000040d087c12 */ /* 0x000fe2000f8e30ff */
[--C-:B------:R-:W-:Y:S01]  /*1050*/  IMAD R0, R0, 0x4, R5.reuse ;  /* 0x0000000400007824 */ /* 0x100fe200078e0205 */
[----:B------:R-:W-:Y:S01]  /*1060*/  LOP3.LUT R6, R9, UR4, RZ, 0x30, !PT ;  /* 0x0000000409067c12 */ /* 0x000fe2000f8e30ff */
[--C-:B------:R-:W-:Y:S01]  /*1070*/  IMAD R50, R50, 0x4, R5.reuse ;  /* 0x0000000432327824 */ /* 0x100fe200078e0205 */
[----:B------:R-:W-:Y:S01]  /*1080*/  LOP3.LUT R9, R40, 0x80000000, RZ, 0x3c, !PT ;  /* 0x8000000028097812 */ /* 0x000fe200078e3cff */
[--C-:B------:R-:W-:Y:S01]  /*1090*/  IMAD R26, R8, 0x4, R5.reuse ;  /* 0x00000004081a7824 */ /* 0x100fe200078e0205 */
[----:B------:R0:W-:Y:S01]  /*10a0*/  ATOMS.POPC.INC.32 RZ, [R0+URZ] ;  /* 0x0000000000ff7f8c */ /* 0x0001e2000d8000ff */
[----:B------:R-:W-:Y:S01]  /*10b0*/  IMAD R51, R6, 0x4, R5 ;  /* 0x0000000406337824 */ /* 0x000fe200078e0205 */
[----:B------:R-:W-:-:S02]  /*10c0*/  LOP3.LUT R6, R43, 0x80000000, RZ, 0x3c, !PT ;  /* 0x800000002b067812 */ /* 0x000fc400078e3cff */
[----:B-1----:R-:W-:Y:S01]  /*10d0*/  LOP3.LUT R11, R44, 0x80000000, RZ, 0x3c, !PT ;  /* 0x800000002c0b7812 */ /* 0x002fe200078e3cff */
[----:B------:R1:W-:Y:S01]  /*10e0*/  ATOMS.POPC.INC.32 RZ, [R14+URZ] ;  /* 0x000000000eff7f8c */ /* 0x0003e2000d8000ff */
[----:B------:R-:W-:Y:S02]  /*10f0*/  LOP3.LUT R8, R45, 0x80000000, RZ, 0x3c, !PT ;  /* 0x800000002d087812 */ /* 0x000fe400078e3cff */
[----:B------:R-:W-:Y:S01]  /*1100*/  LOP3.LUT R13, R46, 0x80000000, RZ, 0x3c, !PT ;  /* 0x800000002e0d7812 */ /* 0x000fe200078e3cff */
[----:B------:R2:W-:Y:S01]  /*1110*/  ATOMS.POPC.INC.32 RZ, [R26+URZ] ;  /* 0x000000001aff7f8c */ /* 0x0005e2000d8000ff */
[----:B0-----:R-:W-:Y:S02]  /*1120*/  SHF.R.U32.HI R0, RZ, UR5, R9 ;  /* 0x00000005ff007c19 */ /* 0x001fe40008011609 */
[----:B------:R-:W-:Y:S01]  /*1130*/  SHF.R.U32.HI R53, RZ, UR5, R11 ;  /* 0x00000005ff357c19 */ /* 0x000fe2000801160b */
[----:B-1----:R-:W0:Y:S01]  /*1140*/  LDC.64 R14, c[0x0][0x380] ;  /* 0x0000e000ff0e7b82 */ /* 0x002e220000000a00 */
[----:B------:R-:W-:Y:S01]  /*1150*/  SHF.R.U32.HI R55, RZ, UR5, R8 ;  /* 0x00000005ff377c19 */ /* 0x000fe20008011608 */
[----:B------:R1:W-:Y:S01]  /*1160*/  ATOMS.POPC.INC.32 RZ, [R50+URZ] ;  /* 0x0000000032ff7f8c */ /* 0x0003e2000d8000ff */
[----:B------:R-:W-:-:S02]  /*1170*/  SHF.R.U32.HI R57, RZ, UR5, R13 ;  /* 0x00000005ff397c19 */ /* 0x000fc4000801160d */
[----:B--2---:R-:W-:Y:S01]  /*1180*/  SHF.R.U32.HI R26, RZ, UR5, R6 ;  /* 0x00000005ff1a7c19 */ /* 0x004fe20008011606 */
[----:B------:R2:W-:Y:S01]  /*1190*/  ATOMS.POPC.INC.32 RZ, [R51+URZ] ;  /* 0x0000000033ff7f8c */ /* 0x0005e2000d8000ff */
[----:B------:R-:W-:Y:S02]  /*11a0*/  LOP3.LUT R0, R0, UR4, RZ, 0x30, !PT ;  /* 0x0000000400007c12 */ /* 0x000fe4000f8e30ff */
[----:B------:R-:W-:Y:S02]  /*11b0*/  LOP3.LUT R54, R26, UR4, RZ, 0x30, !PT ;  /* 0x000000041a367c12 */ /* 0x000fe4000f8e30ff */
[----:B------:R-:W-:Y:S01]  /*11c0*/  LOP3.LUT R58, R53, UR4, RZ, 0x30, !PT ;  /* 0x00000004353a7c12 */ /* 0x000fe2000f8e30ff */
[--C-:B------:R-:W-:Y:S01]  /*11d0*/  IMAD R53, R0, 0x4, R5.reuse ;  /* 0x0000000400357824 */ /* 0x100fe200078e0205 */
[----:B------:R-:W-:Y:S01]  /*11e0*/  ISETP.GT.U32.AND P2, PT, R3, 0xff, PT ;  /* 0x000000ff0300780c */ /* 0x000fe20003f44070 */
[--C-:B------:R-:W-:Y:S01]  /*11f0*/  IMAD R54, R54, 0x4, R5.reuse ;  /* 0x0000000436367824 */ /* 0x100fe200078e0205 */
[----:B------:R-:W-:Y:S01]  /*1200*/  LOP3.LUT R60, R55, UR4, RZ, 0x30, !PT ;  /* 0x00000004373c7c12 */ /* 0x000fe2000f8e30ff */
[--C-:B------:R-:W-:Y:S01]  /*1210*/  IMAD R58, R58, 0x4, R5.reuse ;  /* 0x000000043a3a7824 */ /* 0x100fe200078e0205 */
[----:B------:R-:W-:Y:S01]  /*1220*/  LOP3.LUT R26, R57, UR4, RZ, 0x30, !PT ;  /* 0x00000004391a7c12 */ /* 0x000fe2000f8e30ff */
[----:B------:R3:W-:Y:S01]  /*1230*/  ATOMS.POPC.INC.32 RZ, [R53+URZ] ;  /* 0x0000000035ff7f8c */ /* 0x0007e2000d8000ff */
[----:B-1----:R-:W-:Y:S01]  /*1240*/  P2R R50, PR, RZ, 0x4 ;  /* 0x00000004ff327803 */ /* 0x002fe20000000000 */
[----:B------:R-:W-:-:S02]  /*1250*/  IMAD R60, R60, 0x4, R5 ;  /* 0x000000043c3c7824 */ /* 0x000fc400078e0205 */
[----:B------:R-:W-:Y:S01]  /*1260*/  IMAD R5, R26, 0x4, R5 ;  /* 0x000000041a057824 */ /* 0x000fe200078e0205 */
[----:B------:R3:W-:Y:S01]  /*1270*/  ATOMS.POPC.INC.32 RZ, [R54+URZ] ;  /* 0x0000000036ff7f8c */ /* 0x0007e2000d8000ff */
[----:B--2---:R-:W-:Y:S02]  /*1280*/  IMAD R51, R3, 0x4, R7 ;  /* 0x0000000403337824 */ /* 0x004fe400078e0207 */
[----:B------:R-:W-:Y:S01]  /*1290*/  IMAD.MOV.U32 R0, RZ, RZ, RZ ;  /* 0x000000ffff007224 */ /* 0x000fe200078e00ff */
[----:B------:R3:W-:Y:S04]  /*12a0*/  ATOMS.POPC.INC.32 RZ, [R58+URZ] ;  /* 0x000000003aff7f8c */ /* 0x0007e8000d8000ff */
[----:B------:R3:W-:Y:S04]  /*12b0*/  ATOMS.POPC.INC.32 RZ, [R60+URZ] ;  /* 0x000000003cff7f8c */ /* 0x0007e8000d8000ff */
[----:B------:R3:W-:Y:S01]  /*12c0*/  ATOMS.POPC.INC.32 RZ, [R5+URZ] ;  /* 0x0000000005ff7f8c */ /* 0x0007e2000d8000ff */
[----:B------:R-:W-:Y:S06]  /*12d0*/  BAR.SYNC.DEFER_BLOCKING 0x0 ;  /* 0x0000000000007b1d */ /* 0x000fec0000010000 */
[----:B------:R-:W-:Y:S05]  /*12e0*/  @P2 BRA `(.L_x_13) ;  /* 0x00000000008c2947 */ /* 0x000fea0003800000 */
[----:B------:R-:W1:Y:S04]  /*12f0*/  LDS R0, [R51] ;  /* 0x0000000033007984 */ /* 0x000e680000000800 */
[----:B---3--:R-:W2:Y:S04]  /*1300*/  LDS R5, [R51+0x400] ;  /* 0x0004000033057984 */ /* 0x008ea80000000800 */
[----:B------:R-:W3:Y:S04]  /*1310*/  LDS R53, [R51+0x800] ;  /* 0x0008000033357984 */ /* 0x000ee80000000800 */
[----:B------:R-:W4:Y:S04]  /*1320*/  LDS R55, [R51+0xc00] ;  /* 0x000c000033377984 */ /* 0x000f280000000800 */
[----:B------:R-:W5:Y:S04]  /*1330*/  LDS R57, [R51+0x1000] ;  /* 0x0010000033397984 */ /* 0x000f680000000800 */
[----:B------:R-:W0:Y:S04]  /*1340*/  LDS R59, [R51+0x1400] ;  /* 0x00140000333b7984 */ /* 0x000e280000000800 */
[----:B------:R-:W-:Y:S04]  /*1350*/  LDS R61, [R51+0x2000] ;  /* 0x00200000333d7984 */ /* 0x000fe80000000800 */
[----:B------:R-:W-:Y:S04]  /*1360*/  LDS R63, [R51+0x2400] ;  /* 0x00240000333f7984 */ /* 0x000fe80000000800 */
[----:B------:R-:W-:Y:S04]  /*1370*/  LDS R65, [R51+0x2800] ;  /* 0x0028000033417984 */ /* 0x000fe80000000800 */
[----:B------:R-:W-:Y:S04]  /*1380*/  STS [R51], RZ ;  /* 0x000000ff33007388 */ /* 0x000fe80000000800 */
[----:B-1----:R-:W-:Y:S01]  /*1390*/  STS [R51+0x400], R0 ;  /* 0x0004000033007388 */ /* 0x002fe20000000800 */
[----:B--2---:R-:W-:-:S03]  /*13a0*/  IMAD.IADD R54, R0, 0x1, R5 ;  /* 0x0000000100367824 */ /* 0x004fc600078e0205 */
[----:B------:R-:W1:Y:S01]  /*13b0*/  LDS R5, [R51+0x1800] ;  /* 0x0018000033057984 */ /* 0x000e620000000800 */
[----:B---3--:R-:W-:-:S03]  /*13c0*/  IMAD.IADD R58, R54, 0x1, R53 ;  /* 0x00000001363a7824 */ /* 0x008fc600078e0235 */
[----:B------:R-:W2:Y:S01]  /*13d0*/  LDS R53, [R51+0x1c00] ;  /* 0x001c000033357984 */ /* 0x000ea20000000800 */
[----:B----4-:R-:W-:-:S03]  /*13e0*/  IMAD.IADD R60, R58, 0x1, R55 ;  /* 0x000000013a3c7824 */ /* 0x010fc600078e0237 */
[----:B------:R1:W-:Y:S01]  /*13f0*/  STS [R51+0x800], R54 ;  /* 0x0008003633007388 */ /* 0x0003e20000000800 */
[----:B-----5:R-:W-:-:S03]  /*1400*/  IMAD.IADD R62, R60, 0x1, R57 ;  /* 0x000000013c3e7824 */ /* 0x020fc600078e0239 */
[----:B------:R-:W3:Y:S01]  /*1410*/  LDS R55, [R51+0x2c00] ;  /* 0x002c000033377984 */ /* 0x000ee20000000800 */
[----:B0-----:R-:W-:-:S03]  /*1420*/  IMAD.IADD R64, R62, 0x1, R59 ;  /* 0x000000013e407824 */ /* 0x001fc600078e023b */
[----:B------:R0:W-:Y:S04]  /*1430*/  STS [R51+0xc00], R58 ;  /* 0x000c003a33007388 */ /* 0x0001e80000000800 */
[----:B------:R4:W-:Y:S04]  /*1440*/  STS [R51+0x1000], R60 ;  /* 0x0010003c33007388 */ /* 0x0009e80000000800 */
[----:B------:R4:W-:Y:S04]  /*1450*/  STS [R51+0x1400], R62 ;  /* 0x0014003e33007388 */ /* 0x0009e80000000800 */
[----:B------:R4:W-:Y:S01]  /*1460*/  STS [R51+0x1800], R64 ;  /* 0x0018004033007388 */ /* 0x0009e20000000800 */
[----:B-1----:R-:W-:-:S04]  /*1470*/  IMAD.IADD R54, R64, 0x1, R5 ;  /* 0x0000000140367824 */ /* 0x002fc800078e0205 */
[----:B--2---:R-:W-:Y:S01]  /*1480*/  IMAD.IADD R66, R54, 0x1, R53 ;  /* 0x0000000136427824 */ /* 0x004fe200078e0235 */
[----:B------:R4:W-:Y:S03]  /*1490*/  STS [R51+0x1c00], R54 ;  /* 0x001c003633007388 */ /* 0x0009e60000000800 */
[----:B------:R-:W-:Y:S01]  /*14a0*/  IMAD.IADD R68, R66, 0x1, R61 ;  /* 0x0000000142447824 */ /* 0x000fe200078e023d */
[----:B------:R4:W-:Y:S03]  /*14b0*/  STS [R51+0x2000], R66 ;  /* 0x0020004233007388 */ /* 0x0009e60000000800 */
[----:B------:R-:W-:Y:S01]  /*14c0*/  IMAD.IADD R70, R68, 0x1, R63 ;  /* 0x0000000144467824 */ /* 0x000fe200078e023f */
[----:B------:R4:W-:Y:S03]  /*14d0*/  STS [R51+0x2400], R68 ;  /* 0x0024004433007388 */ /* 0x0009e60000000800 */
[----:B0-----:R-:W-:Y:S01]  /*14e0*/  IMAD.IADD R58, R70, 0x1, R65 ;  /* 0x00000001463a7824 */ /* 0x001fe200078e0241 */
[----:B------:R4:W-:Y:S03]  /*14f0*/  STS [R51+0x2800], R70 ;  /* 0x0028004633007388 */ /* 0x0009e60000000800 */
[----:B---3--:R-:W-:Y:S01]  /*1500*/  IMAD.IADD R0, R58, 0x1, R55 ;  /* 0x000000013a007824 */ /* 0x008fe200078e0237 */
[----:B------:R4:W-:Y:S06]  /*1510*/  STS [R51+0x2c00], R58 ;  /* 0x002c003a33007388 */ /* 0x0009ec0000000800 */
.L_x_13:
[----:B------:R-:W-:Y:S05]  /*1520*/  BSYNC.RECONVERGENT B0 ;  /* 0x0000000000007941 */ /* 0x000fea0003800200 */
.L_x_12:
[----:B------:R-:W-:Y:S01]  /*1530*/  ISETP.NE.AND P0, PT, R0, 0x1980, PT ;  /* 0x000019800000780c */ /* 0x000fe20003f05270 */
[----:B---3--:R-:W-:Y:S01]  /*1540*/  IMAD R5, R42, 0x100, R3 ;  /* 0x000001002a057824 */ /* 0x008fe200078e0203 */
[----:B------:R-:W-:Y:S01]  /*1550*/  @!P2 LOP3.LUT R53, R0, 0x40000000, RZ, 0xfc, !PT ;  /* 0x400000000035a812 */ /* 0x000fe200078efcff */
[----:B------:R-:W-:Y:S01]  /*1560*/  IMAD R41, R41, 0x11, RZ ;  /* 0x0000001129297824 */ /* 0x000fe200078e02ff */
[----:B------:R-:W-:Y:S01]  /*1570*/  ISETP.LT.U32.AND P0, PT, R3, 0x100, !P0 ;  /* 0x000001000300780c */ /* 0x000fe20004701070 */
[----:B0-----:R-:W-:-:S03]  /*1580*/  IMAD.WIDE R14, R5, 0x4, R14 ;  /* 0x00000004050e7825 */ /* 0x001fc600078e020e */
[----:B------:R-:W-:Y:S01]  /*1590*/  LOP3.LUT R57, R41, R4, RZ, 0xfc, !PT ;  /* 0x0000000429397212 */ /* 0x000fe200078efcff */
[----:B----4-:R-:W-:Y:S01]  /*15a0*/  IMAD R54, R42, 0x1980, RZ ;  /* 0x000019802a367824 */ /* 0x010fe200078e02ff */
[----:B------:R0:W-:Y:S07]  /*15b0*/  @!P2 STG.E.STRONG.SYS desc[UR6][R14.64], R53 ;  /* 0x000000350e00a986 */ /* 0x0001ee000c115906 */
[----:B------:R-:W-:Y:S06]  /*15c0*/  BAR.RED.OR.DEFER_BLOCKING 0x0, P0 ;  /* 0x0000000000007b1d */ /* 0x000fec0000014800 */
[----:B------:R-:W1:Y:S01]  /*15d0*/  B2R.RESULT RZ, P0 ;  /* 0x0000000000ff731c */ /* 0x000e620000004000 */
[----:B------:R-:W-:-:S04]  /*15e0*/  IADD3 R4, P1, PT, R54, R57, RZ ;  /* 0x0000003936047210 */ /* 0x000fc80007f3e0ff */
[----:B------:R-:W-:Y:S01]  /*15f0*/  LEA.HI.X.SX32 R55, R54, RZ, 0x1, P1 ;  /* 0x000000ff36377211 */ /* 0x000fe200008f0eff */
[----:B------:R-:W-:-:S03]  /*1600*/  IMAD.SHL.U32 R5, R4, 0x4, RZ ;  /* 0x0000000404057824 */ /* 0x000fc600078e00ff */
[----:B------:R-:W-:Y:S01]  /*1610*/  SHF.L.U64.HI R4, R4, 0x2, R55 ;  /* 0x0000000204047819 */ /* 0x000fe20000010237 */
[----:B01----:R-:W-:Y:S06]  /*1620*/  @!P0 BRA `(.L_x_14) ;  /* 0x0000001000b48947 */ /* 0x003fec0003800000 */
[----:B------:R-:W0:Y:S01]  /*1630*/  LDCU.64 UR8, c[0x0][0x3b8] ;  /* 0x00007700ff0877ac */ /* 0x000e220008000a00 */
[----:B------:R-:W-:Y:S01]  /*1640*/  BSSY B1, `(.L_x_15) ;  /* 0x0000032000017945 */ /* 0x000fe20003800000 */
[----:B------:R-:W-:Y:S01]  /*1650*/  IMAD R13, R3, 0x8, R7 ;  /* 0x00000008030d7824 */ /* 0x000fe200078e0207 */
[----:B0-----:R-:W-:-:S04]  /*1660*/  IADD3 R8, P0, PT, R5, UR8, RZ ;  /* 0x0000000805087c10 */ /* 0x001fc8000ff1e0ff */
[----:B------:R-:W-:Y:S01]  /*1670*/  IADD3.X R9, PT, PT, R4, UR9, RZ, P0, !PT ;  /* 0x0000000904097c10 */ /* 0x000fe200087fe4ff */
[----:B------:R-:W-:Y:S08]  /*1680*/  @P2 BRA `(.L_x_16) ;  /* 0x0000000000b42947 */ /* 0x000ff00003800000 */
[----:B------:R-:W0:Y:S02]  /*1690*/  LDCU.64 UR8, c[0x0][0x398] ;  /* 0x00007300ff0877ac */ /* 0x000e240008000a00 */
[----:B0-----:R-:W-:-:S04]  /*16a0*/  LEA R10, P0, R3, UR8, 0x3 ;  /* 0x00000008030a7c11 */ /* 0x001fc8000f8018ff */
[----:B------:R-:W-:-:S05]  /*16b0*/  LEA.HI.X R11, R3, UR9, RZ, 0x3, P0 ;  /* 0x00000009030b7c11 */ /* 0x000fca00080f1cff */
[----:B------:R-:W2:Y:S01]  /*16c0*/  LDG.E.64 R4, desc[UR6][R10.64] ;  /* 0x000000060a047981 */ /* 0x000ea2000c1e1b00 */
[----:B------:R-:W-:-:S04]  /*16d0*/  ISETP.GT.U32.AND P0, PT, R3, R49, PT ;  /* 0x000000310300720c */ /* 0x000fc80003f04070 */
[----:B------:R-:W-:-:S04]  /*16e0*/  SEL R17, RZ, 0x1980, !P0 ;  /* 0x00001980ff117807 */ /* 0x000fc80004000000 */
[----:B--2---:R-:W-:Y:S01]  /*16f0*/  IADD3 R4, P0, PT, R4, -R17, RZ ;  /* 0x8000001104047210 */ /* 0x004fe20007f1e0ff */
[----:B------:R-:W-:-:S03]  /*1700*/  IMAD.MOV.U32 R17, RZ, RZ, R0 ;  /* 0x000000ffff117224 */ /* 0x000fc600078e0000 */
[----:B------:R-:W-:Y:S02]  /*1710*/  IADD3.X R5, PT, PT, R5, -0x1, RZ, P0, !PT ;  /* 0xffffffff05057810 */ /* 0x000fe400007fe4ff */
[----:B------:R-:W-:-:S03]  /*1720*/  ISETP.GE.AND P0, PT, R42, 0x1, PT ;  /* 0x000000012a00780c */ /* 0x000fc60003f06270 */
[----:B------:R0:W-:Y:S10]  /*1730*/  STS.64 [R13+0x6600], R4 ;  /* 0x006600040d007388 */ /* 0x0001f40000000a00 */
[----:B------:R-:W-:Y:S05]  /*1740*/  @!P0 BRA `(.L_x_17) ;  /* 0x00000000006c8947 */ /* 0x000fea0003800000 */
[----:B------:R-:W-:Y:S01]  /*1750*/  BSSY B0, `(.L_x_18) ;  /* 0x0000019000007945 */ /* 0x000fe20003800000 */
[----:B------:R-:W-:Y:S02]  /*1760*/  IMAD.MOV.U32 R6, RZ, RZ, -0x1 ;  /* 0xffffffffff067424 */ /* 0x000fe400078e00ff */
[----:B------:R-:W-:Y:S02]  /*1770*/  IMAD.MOV.U32 R10, RZ, RZ, R42 ;  /* 0x000000ffff0a7224 */ /* 0x000fe400078e002a */
[----:B------:R-:W-:-:S07]  /*1780*/  IMAD.MOV.U32 R17, RZ, RZ, R0 ;  /* 0x000000ffff117224 */ /* 0x000fce00078e0000 */
.L_x_22:
[----:B0-----:R-:W0:Y:S01]  /*1790*/  LDC.64 R4, c[0x0][0x380] ;  /* 0x0000e000ff047b82 */ /* 0x001e220000000a00 */
[----:B------:R-:W-:Y:S01]  /*17a0*/  VIADD R19, R10, 0xffffffff ;  /* 0xffffffff0a137836 */ /* 0x000fe20000000000 */
[----:B------:R-:W-:Y:S03]  /*17b0*/  BSSY B2, `(.L_x_19) ;  /* 0x0000008000027945 */ /* 0x000fe60003800000 */
[----:B------:R-:W-:-:S04]  /*17c0*/  IMAD R11, R19, 0x100, R3 ;  /* 0x00000100130b7824 */ /* 0x000fc800078e0203 */
[----:B0-----:R-:W-:-:S07]  /*17d0*/  IMAD.WIDE R4, R11, 0x4, R4 ;  /* 0x000000040b047825 */ /* 0x001fce00078e0204 */
.L_x_20:
[----:B------:R-:W-:Y:S05]  /*17e0*/  YIELD ;  /* 0x0000000000007946 */ /* 0x000fea0003800000 */
[----:B------:R0:W-:Y:S06]  /*17f0*/  MEMBAR.SC.CTA ;  /* 0x0000000000007992 */ /* 0x0001ec0000000000 */
[----:B0-----:R-:W2:Y:S02]  /*1800*/  LDG.E.STRONG.SYS R11, desc[UR6][R4.64] ;  /* 0x00000006040b7981 */ /* 0x001ea4000c1f5900 */
[----:B--2---:R-:W-:-:S13]  /*1810*/  ISETP.NE.AND P0, PT, R11, RZ, PT ;  /* 0x000000ff0b00720c */ /* 0x004fda0003f05270 */
[----:B------:R-:W-:Y:S05]  /*1820*/  @!P0 BRA `(.L_x_20) ;  /* 0xfffffffc00ec8947 */ /* 0x000fea000383ffff */
[----:B------:R-:W-:Y:S05]  /*1830*/  BSYNC B2 ;  /* 0x0000000000027941 */ /* 0x000fea0003800000 */
.L_x_19:
[----:B------:R-:W-:Y:S01]  /*1840*/  BSSY.RECONVERGENT B2, `(.L_x_21) ;  /* 0x0000006000027945 */ /* 0x000fe20003800200 */
[C---:B------:R-:W-:Y:S02]  /*1850*/  ISETP.GT.AND P0, PT, R11.reuse, -0x1, PT ;  /* 0xffffffff0b00780c */ /* 0x040fe40003f04270 */
[----:B------:R-:W-:Y:S01]  /*1860*/  LOP3.LUT R4, R11, 0x3fffffff, RZ, 0xc0, !PT ;  /* 0x3fffffff0b047812 */ /* 0x000fe200078ec0ff */
[----:B------:R-:W-:Y:S05]  /*1870*/  WARPSYNC.EXCLUSIVE R6 ;  /* 0x0000000006007348 */ /* 0x000fea0003a00000 */
[----:B------:R-:W-:-:S05]  /*1880*/  IMAD.IADD R17, R4, 0x1, R17 ;  /* 0x0000000104117824 */ /* 0x000fca00078e0211 */
[----:B------:R-:W-:-:S07]  /*1890*/  VOTE.ANY R6, PT, P0 ;  /* 0x0000000000067806 */ /* 0x000fce00000e0100 */
[----:B------:R-:W-:Y:S05]  /*18a0*/  BSYNC.RECONVERGENT B2 ;  /* 0x0000000000027941 */ /* 0x000fea0003800200 */
.L_x_21:
[----:B------:R-:W-:Y:S01]  /*18b0*/  ISETP.GT.U32.AND P1, PT, R10, 0x1, PT ;  /* 0x000000010a00780c */ /* 0x000fe20003f24070 */
[----:B------:R-:W-:-:S12]  /*18c0*/  IMAD.MOV.U32 R10, RZ, RZ, R19 ;  /* 0x000000ffff0a7224 */ /* 0x000fd800078e0013 */
[----:B------:R-:W-:Y:S05]  /*18d0*/  @P0 BRA P1, `(.L_x_22) ;  /* 0xfffffffc00ac0947 */ /* 0x000fea000083ffff */
[----:B------:R-:W-:Y:S05]  /*18e0*/  BSYNC B0 ;  /* 0x0000000000007941 */ /* 0x000fea0003800000 */
.L_x_18:
[----:B------:R1:W2:Y:S02]  /*18f0*/  LDS.64 R4, [R13+0x6600] ;  /* 0x006600000d047984 */ /* 0x0002a40000000a00 */
.L_x_17:
[C---:B------:R-:W-:Y:S01]  /*1900*/  IMAD.IADD R19, R17.reuse, 0x1, -R0 ;  /* 0x0000000111137824 */ /* 0x040fe200078e0a00 */
[----:B------:R-:W-:-:S04]  /*1910*/  LOP3.LUT R11, R17, 0x80000000, RZ, 0xfc, !PT ;  /* 0x80000000110b7812 */ /* 0x000fc800078efcff */
[C---:B0-2---:R-:W-:Y:S01]  /*1920*/  IADD3 R4, P0, PT, R19.reuse, R4, RZ ;  /* 0x0000000413047210 */ /* 0x045fe20007f1e0ff */
[----:B------:R0:W-:Y:S03]  /*1930*/  STG.E.STRONG.SYS desc[UR6][R14.64], R11 ;  /* 0x0000000b0e007986 */ /* 0x0001e6000c115906 */
[----:B------:R-:W-:-:S05]  /*1940*/  LEA.HI.X.SX32 R5, R19, R5, 0x1, P0 ;  /* 0x0000000513057211 */ /* 0x000fca00000f0eff */
[----:B------:R0:W-:Y:S04]  /*1950*/  STS.64 [R13+0x6600], R4 ;  /* 0x006600040d007388 */ /* 0x0001e80000000a00 */
.L_x_16:
[----:B------:R-:W-:Y:S05]  /*1960*/  BSYNC B1 ;  /* 0x0000000000017941 */ /* 0x000fea0003800000 */
.L_x_15:
[----:B0-----:R-:W0:Y:S01]  /*1970*/  LDC R5, c[0x0][0x3c0] ;  /* 0x0000f000ff057b82 */ /* 0x001e220000000800 */
[----:B------:R-:W-:-:S07]  /*1980*/  IMAD R4, R49, 0x8, R7 ;  /* 0x0000000831047824 */ /* 0x000fce00078e0207 */
[----:B------:R-:W2:Y:S01]  /*1990*/  LDC.64 R16, c[0x0][0x390] ;  /* 0x0000e400ff107b82 */ /* 0x000ea20000000a00 */
[----:B0-----:R-:W-:Y:S02]  /*19a0*/  ISETP.GE.AND P0, PT, R47, R5, PT ;  /* 0x000000052f00720c */ /* 0x001fe40003f06270 */
[----:B--2---:R-:W-:-:S04]  /*19b0*/  ISETP.EQ.U32.AND P1, PT, R16, RZ, PT ;  /* 0x000000ff1000720c */ /* 0x004fc80003f22070 */
[----:B------:R-:W-:-:S04]  /*19c0*/  ISETP.EQ.OR.EX P0, PT, R17, RZ, !P0, P1 ;  /* 0x000000ff1100720c */ /* 0x000fc80004702710 */
[----:B------:R-:W-:-:S13]  /*19d0*/  ISETP.GT.U32.OR P0, PT, R3, 0xff, P0 ;  /* 0x000000ff0300780c */ /* 0x000fda0000704470 */
[----:B------:R-:W-:Y:S05]  /*19e0*/  @P0 BRA `(.L_x_23) ;  /* 0x0000000000240947 */ /* 0x000fea0003800000 */
[----:B------:R-:W0:Y:S01]  /*19f0*/  LDS.64 R10, [R13+0x6600] ;  /* 0x006600000d0a7984 */ /* 0x000e220000000a00 */
[C---:B------:R-:W-:Y:S02]  /*1a00*/  ISETP.GT.U32.AND P0, PT, R3.reuse, R49, PT ;  /* 0x000000310300720c */ /* 0x040fe40003f04070 */
[C---:B------:R-:W-:Y:S02]  /*1a10*/  LEA R6, P2, R3.reuse, R16, 0x3 ;  /* 0x0000001003067211 */ /* 0x040fe400078418ff */
[----:B------:R-:W-:Y:S02]  /*1a20*/  SEL R7, RZ, 0x1980, !P0 ;  /* 0x00001980ff077807 */ /* 0x000fe40004000000 */
[--C-:B------:R-:W-:Y:S02]  /*1a30*/  SHF.R.S32.HI R15, RZ, 0x1f, R0.reuse ;  /* 0x0000001fff0f7819 */ /* 0x100fe40000011400 */
[----:B0-----:R-:W-:Y:S02]  /*1a40*/  IADD3 R2, P0, P1, R10, R7, R0 ;  /* 0x000000070a027210 */ /* 0x001fe4000791e000 */
[----:B------:R-:W-:-:S02]  /*1a50*/  LEA.HI.X R7, R3, R17, RZ, 0x3, P2 ;  /* 0x0000001103077211 */ /* 0x000fc400010f1cff */
[----:B------:R-:W-:-:S05]  /*1a60*/  IADD3.X R3, PT, PT, R11, RZ, R15, P0, P1 ;  /* 0x000000ff0b037210 */ /* 0x000fca00007e240f */
[----:B------:R0:W-:Y:S04]  /*1a70*/  STG.E.64 desc[UR6][R6.64], R2 ;  /* 0x0000000206007986 */ /* 0x0001e8000c101b06 */
.L_x_23:
[----:B------:R-:W-:Y:S05]  /*1a80*/  WARPSYNC.ALL ;  /* 0x0000000000007948 */ /* 0x000fea0003800000 */
[----:B------:R-:W-:Y:S01]  /*1a90*/  BAR.SYNC.DEFER_BLOCKING 0x0 ;  /* 0x0000000000007b1d */ /* 0x000fe20000010000 */
[----:B------:R-:W-:-:S05]  /*1aa0*/  ISETP.GT.AND P0, PT, R47, R5, PT ;  /* 0x000000052f00720c */ /* 0x000fca0003f04270 */
[----:B0-----:R0:W2:Y:S08]  /*1ab0*/  LDS.64 R2, [R4+0x6600] ;  /* 0x0066000004027984 */ /* 0x0010b00000000a00 */
[----:B0-----:R-:W-:Y:S05]  /*1ac0*/  @P0 BRA `(.L_x_24) ;  /* 0x00000000005c0947 */ /* 0x001fea0003800000 */
[----:B------:R-:W0:Y:S01]  /*1ad0*/  LDCU.64 UR4, c[0x0][0x3a0] ;  /* 0x00007400ff0477ac */ /* 0x000e220008000a00 */
[----:B--2---:R-:W-:-:S05]  /*1ae0*/  IADD3 R0, P1, PT, R57, R2, RZ ;  /* 0x0000000239007210 */ /* 0x004fca0007f3e0ff */
[----:B------:R-:W-:Y:S01]  /*1af0*/  IMAD.X R7, RZ, RZ, R3, P1 ;  /* 0x000000ffff077224 */ /* 0x000fe200008e0603 */
[----:B0-----:R-:W-:-:S04]  /*1b00*/  LEA R2, P1, R0, UR4, 0x2 ;  /* 0x0000000400027c11 */ /* 0x001fc8000f8210ff */
[----:B------:R-:W-:-:S05]  /*1b10*/  LEA.HI.X R3, R0, UR5, R7, 0x2, P1 ;  /* 0x0000000500037c11 */ /* 0x000fca00088f1407 */
[----:B------:R2:W-:Y:S04]  /*1b20*/  STG.E desc[UR6][R2.64], R28 ;  /* 0x0000001c02007986 */ /* 0x0005e8000c101906 */
        /* <DEDUP_REMOVED lines=15> */
[----:B------:R2:W-:Y:S01]  /*1c20*/  STG.E desc[UR6][R2.64+0x800], R46 ;  /* 0x0008002e02007986 */ /* 0x0005e2000c101906 */
[----:B------:R-:W-:Y:S05]  /*1c30*/  BRA `(.L_x_25) ;  /* 0x0000000000e07947 */ /* 0x000fea0003800000 */
.L_x_24:
[----:B------:R-:W0:Y:S01]  /*1c40*/  LDCU.64 UR4, c[0x0][0x3a0] ;  /* 0x00007400ff0477ac */ /* 0x000e220008000a00 */
[----:B------:R-:W-:Y:S01]  /*1c50*/  IMAD R4, R42, -0x1980, R5 ;  /* 0xffffe6802a047824 */ /* 0x000fe200078e0205 */
[C---:B--2---:R-:W-:Y:S01]  /*1c60*/  IADD3 R0, P1, PT, R57.reuse, R2, RZ ;  /* 0x0000000239007210 */ /* 0x044fe20007f3e0ff */
[C---:B------:R-:W-:Y:S02]  /*1c70*/  VIADD R11, R57.reuse, 0x20 ;  /* 0x00000020390b7836 */ /* 0x040fe40000000000 */
[C---:B-1----:R-:W-:Y:S01]  /*1c80*/  VIADD R13, R57.reuse, 0x40 ;  /* 0x00000040390d7836 */ /* 0x042fe20000000000 */
[-C--:B------:R-:W-:Y:S01]  /*1c90*/  ISETP.GE.AND P5, PT, R57, R4.reuse, PT ;  /* 0x000000043900720c */ /* 0x080fe20003fa6270 */
[----:B------:R-:W-:Y:S01]  /*1ca0*/  IMAD.X R7, RZ, RZ, R3, P1 ;  /* 0x000000ffff077224 */ /* 0x000fe200008e0603 */
[-C--:B------:R-:W-:Y:S01]  /*1cb0*/  ISETP.GE.AND P4, PT, R11, R4.reuse, PT ;  /* 0x000000040b00720c */ /* 0x080fe20003f86270 */
[----:B------:R-:W-:Y:S01]  /*1cc0*/  VIADD R11, R57, 0x60 ;  /* 0x00000060390b7836 */ /* 0x000fe20000000000 */
[----:B------:R-:W-:Y:S01]  /*1cd0*/  ISETP.GE.AND P3, PT, R13, R4, PT ;  /* 0x000000040d00720c */ /* 0x000fe20003f66270 */
[----:B------:R-:W-:-:S02]  /*1ce0*/  VIADD R13, R57, 0x80 ;  /* 0x00000080390d7836 */ /* 0x000fc40000000000 */
[----:B------:R-:W-:Y:S01]  /*1cf0*/  VIADD R15, R57, 0xa0 ;  /* 0x000000a0390f7836 */ /* 0x000fe20000000000 */
[-C--:B------:R-:W-:Y:S01]  /*1d00*/  ISETP.GE.AND P2, PT, R11, R4.reuse, PT ;  /* 0x000000040b00720c */ /* 0x080fe20003f46270 */
[----:B------:R-:W-:Y:S01]  /*1d10*/  VIADD R11, R57, 0xc0 ;  /* 0x000000c0390b7836 */ /* 0x000fe20000000000 */
[C---:B0-----:R-:W-:Y:S02]  /*1d20*/  LEA R2, P1, R0.reuse, UR4, 0x2 ;  /* 0x0000000400027c11 */ /* 0x041fe4000f8210ff */
[-C--:B------:R-:W-:Y:S02]  /*1d30*/  ISETP.GE.AND P6, PT, R15, R4.reuse, PT ;  /* 0x000000040f00720c */ /* 0x080fe40003fc6270 */
[----:B------:R-:W-:Y:S02]  /*1d40*/  LEA.HI.X R3, R0, UR5, R7, 0x2, P1 ;  /* 0x0000000500037c11 */ /* 0x000fe400088f1407 */
[----:B------:R-:W-:Y:S01]  /*1d50*/  ISETP.GE.AND P1, PT, R13, R4, PT ;  /* 0x000000040d00720c */ /* 0x000fe20003f26270 */
[----:B------:R-:W-:-:S02]  /*1d60*/  VIADD R13, R57, 0xe0 ;  /* 0x000000e0390d7836 */ /* 0x000fc40000000000 */
[----:B------:R0:W-:Y:S01]  /*1d70*/  @!P5 STG.E desc[UR6][R2.64], R28 ;  /* 0x0000001c0200d986 */ /* 0x0001e2000c101906 */
[-C--:B------:R-:W-:Y:S01]  /*1d80*/  ISETP.GE.AND P5, PT, R11, R4.reuse, PT ;  /* 0x000000040b00720c */ /* 0x080fe20003fa6270 */
[----:B------:R-:W-:Y:S02]  /*1d90*/  VIADD R11, R57, 0x100 ;  /* 0x00000100390b7836 */ /* 0x000fe40000000000 */
[----:B------:R0:W-:Y:S01]  /*1da0*/  @!P4 STG.E desc[UR6][R2.64+0x80], R29 ;  /* 0x0000801d0200c986 */ /* 0x0001e2000c101906 */
[-C--:B------:R-:W-:Y:S01]  /*1db0*/  ISETP.GE.AND P4, PT, R13, R4.reuse, PT ;  /* 0x000000040d00720c */ /* 0x080fe20003f86270 */
[----:B------:R-:W-:Y:S02]  /*1dc0*/  VIADD R13, R57, 0x120 ;  /* 0x00000120390d7836 */ /* 0x000fe40000000000 */
[----:B------:R0:W-:Y:S01]  /*1dd0*/  @!P3 STG.E desc[UR6][R2.64+0x100], R30 ;  /* 0x0001001e0200b986 */ /* 0x0001e2000c101906 */
        /* <DEDUP_REMOVED lines=21> */
[----:B------:R-:W-:-:S03]  /*1f30*/  ISETP.GE.AND P2, PT, R13, R4, PT ;  /* 0x000000040d00720c */ /* 0x000fc60003f46270 */
[----:B------:R0:W-:Y:S01]  /*1f40*/  @!P1 STG.E desc[UR6][R2.64+0x500], R38 ;  /* 0x0005002602009986 */ /* 0x0001e2000c101906 */
[----:B------:R-:W-:-:S03]  /*1f50*/  ISETP.GE.AND P1, PT, R11, R4, PT ;  /* 0x000000040b00720c */ /* 0x000fc60003f26270 */
[----:B------:R0:W-:Y:S04]  /*1f60*/  @!P6 STG.E desc[UR6][R2.64+0x580], R39 ;  /* 0x000580270200e986 */ /* 0x0001e8000c101906 */
[----:B------:R0:W-:Y:S04]  /*1f70*/  @!P5 STG.E desc[UR6][R2.64+0x600], R40 ;  /* 0x000600280200d986 */ /* 0x0001e8000c101906 */
[----:B------:R0:W-:Y:S04]  /*1f80*/  @!P4 STG.E desc[UR6][R2.64+0x680], R43 ;  /* 0x0006802b0200c986 */ /* 0x0001e8000c101906 */
[----:B------:R0:W-:Y:S04]  /*1f90*/  @!P3 STG.E desc[UR6][R2.64+0x700], R44 ;  /* 0x0007002c0200b986 */ /* 0x0001e8000c101906 */
[----:B------:R0:W-:Y:S04]  /*1fa0*/  @!P2 STG.E desc[UR6][R2.64+0x780], R45 ;  /* 0x0007802d0200a986 */ /* 0x0001e8000c101906 */
[----:B------:R0:W-:Y:S02]  /*1fb0*/  @!P1 STG.E desc[UR6][R2.64+0x800], R46 ;  /* 0x0008002e02009986 */ /* 0x0001e4000c101906 */
.L_x_25:
[----:B------:R-:W-:Y:S05]  /*1fc0*/  @P0 BRA `(.L_x_26) ;  /* 0x0000000000480947 */ /* 0x000fea0003800000 */
[----:B------:R3:W5:Y:S04]  /*1fd0*/  LDG.E R11, desc[UR6][R8.64] ;  /* 0x00000006080b7981 */ /* 0x000768000c1e1900 */
[----:B-1----:R3:W5:Y:S04]  /*1fe0*/  LDG.E R13, desc[UR6][R8.64+0x80] ;  /* 0x00008006080d7981 */ /* 0x002768000c1e1900 */
[----:B------:R3:W5:Y:S04]  /*1ff0*/  LDG.E R15, desc[UR6][R8.64+0x100] ;  /* 0x00010006080f7981 */ /* 0x000768000c1e1900 */
[----:B------:R3:W5:Y:S04]  /*2000*/  LDG.E R17, desc[UR6][R8.64+0x180] ;  /* 0x0001800608117981 */ /* 0x000768000c1e1900 */
[----:B------:R3:W5:Y:S04]  /*2010*/  LDG.E R19, desc[UR6][R8.64+0x200] ;  /* 0x0002000608137981 */ /* 0x000768000c1e1900 */
[----:B------:R3:W5:Y:S04]  /*2020*/  LDG.E R21, desc[UR6][R8.64+0x280] ;  /* 0x0002800608157981 */ /* 0x000768000c1e1900 */
[----:B------:R3:W5:Y:S04]  /*2030*/  LDG.E R23, desc[UR6][R8.64+0x300] ;  /* 0x0003000608177981 */ /* 0x000768000c1e1900 */
[----:B------:R3:W5:Y:S04]  /*2040*/  LDG.E R25, desc[UR6][R8.64+0x380] ;  /* 0x0003800608197981 */ /* 0x000768000c1e1900 */
[----:B------:R3:W5:Y:S04]  /*2050*/  LDG.E R27, desc[UR6][R8.64+0x400] ;  /* 0x00040006081b7981 */ /* 0x000768000c1e1900 */
[----:B0-2---:R3:W5:Y:S04]  /*2060*/  LDG.E R29, desc[UR6][R8.64+0x480] ;  /* 0x00048006081d7981 */ /* 0x005768000c1e1900 */
        /* <DEDUP_REMOVED lines=8> */
.L_x_26:
[----:B------:R-:W-:Y:S02]  /*20f0*/  IMAD.IADD R54, R5, 0x1, -R54 ;  /* 0x0000000105367824 */ /* 0x000fe400078e0a36 */
[C---:B0-2---:R-:W-:Y:S02]  /*2100*/  VIADD R3, R57.reuse, 0x20 ;  /* 0x0000002039037836 */ /* 0x045fe40000000000 */
[C---:B------:R-:W-:Y:S01]  /*2110*/  VIADD R45, R57.reuse, 0x40 ;  /* 0x00000040392d7836 */ /* 0x040fe20000000000 */
[CC--:B------:R-:W-:Y:S01]  /*2120*/  ISETP.GE.AND P5, PT, R57.reuse, R54.reuse, PT ;  /* 0x000000363900720c */ /* 0x0c0fe20003fa6270 */
[----:B------:R-:W-:Y:S01]  /*2130*/  VIADD R47, R57, 0x80 ;  /* 0x00000080392f7836 */ /* 0x000fe20000000000 */
[-C--:B------:R-:W-:Y:S01]  /*2140*/  ISETP.GE.AND P4, PT, R3, R54.reuse, PT ;  /* 0x000000360300720c */ /* 0x080fe20003f86270 */
[----:B------:R-:W-:Y:S01]  /*2150*/  VIADD R3, R57, 0x60 ;  /* 0x0000006039037836 */ /* 0x000fe20000000000 */
[-C--:B------:R-:W-:Y:S01]  /*2160*/  ISETP.GE.AND P3, PT, R45, R54.reuse, PT ;  /* 0x000000362d00720c */ /* 0x080fe20003f66270 */
[----:B------:R-:W-:Y:S01]  /*2170*/  VIADD R45, R57, 0xa0 ;  /* 0x000000a0392d7836 */ /* 0x000fe20000000000 */
[----:B------:R-:W-:-:S02]  /*2180*/  ISETP.GE.AND P1, PT, R47, R54, PT ;  /* 0x000000362f00720c */ /* 0x000fc40003f26270 */
[-C--:B------:R-:W-:Y:S01]  /*2190*/  ISETP.GE.AND P2, PT, R3, R54.reuse, PT ;  /* 0x000000360300720c */ /* 0x080fe20003f46270 */
[----:B------:R-:W-:Y:S01]  /*21a0*/  VIADD R3, R57, 0xc0 ;  /* 0x000000c039037836 */ /* 0x000fe20000000000 */
[-C--:B------:R-:W-:Y:S01]  /*21b0*/  ISETP.GE.AND P6, PT, R45, R54.reuse, PT ;  /* 0x000000362d00720c */ /* 0x080fe20003fc6270 */
[----:B------:R-:W-:Y:S02]  /*21c0*/  VIADD R45, R57, 0xe0 ;  /* 0x000000e0392d7836 */ /* 0x000fe40000000000 */
[----:B------:R0:W5:Y:S01]  /*21d0*/  @!P5 LDG.E R11, desc[UR6][R8.64] ;  /* 0x00000006080bd981 */ /* 0x000162000c1e1900 */
[-C--:B------:R-:W-:Y:S01]  /*21e0*/  ISETP.GE.AND P5, PT, R3, R54.reuse, PT ;  /* 0x000000360300720c */ /* 0x080fe20003fa6270 */
[----:B------:R-:W-:Y:S02]  /*21f0*/  VIADD R3, R57, 0x100 ;  /* 0x0000010039037836 */ /* 0x000fe40000000000 */
[----:B-1----:R0:W5:Y:S01]  /*2200*/  @!P4 LDG.E R13, desc[UR6][R8.64+0x80] ;  /* 0x00008006080dc981 */ /* 0x002162000c1e1900 */
[----:B------:R-:W-:Y:S01]  /*2210*/  ISETP.GE.AND P4, PT, R45, R54, PT ;  /* 0x000000362d00720c */ /* 0x000fe20003f86270 */
[----:B------:R-:W-:-:S02]  /*2220*/  VIADD R45, R57, 0x120 ;  /* 0x00000120392d7836 */ /* 0x000fc40000000000 */
[----:B------:R0:W5:Y:S01]  /*2230*/  @!P3 LDG.E R15, desc[UR6][R8.64+0x100] ;  /* 0x00010006080fb981 */ /* 0x000162000c1e1900 */
[-C--:B------:R-:W-:Y:S01]  /*2240*/  ISETP.GE.AND P3, PT, R3, R54.reuse, PT ;  /* 0x000000360300720c */ /* 0x080fe20003f66270 */
[----:B------:R-:W-:Y:S02]  /*2250*/  VIADD R3, R57, 0x140 ;  /* 0x0000014039037836 */ /* 0x000fe40000000000 */
[----:B------:R0:W5:Y:S01]  /*2260*/  @!P2 LDG.E R17, desc[UR6][R8.64+0x180] ;  /* 0x000180060811a981 */ /* 0x000162000c1e1900 */
[-C--:B------:R-:W-:Y:S01]  /*2270*/  ISETP.GE.AND P2, PT, R45, R54.reuse, PT ;  /* 0x000000362d00720c */ /* 0x080fe20003f46270 */
[----:B------:R-:W-:Y:S02]  /*2280*/  VIADD R45, R57, 0x160 ;  /* 0x00000160392d7836 */ /* 0x000fe40000000000 */
[----:B------:R0:W5:Y:S01]  /*2290*/  @!P1 LDG.E R19, desc[UR6][R8.64+0x200] ;  /* 0x0002000608139981 */ /* 0x000162000c1e1900 */
        /* <DEDUP_REMOVED lines=15> */
[----:B------:R-:W-:-:S03]  /*2390*/  ISETP.GE.AND P2, PT, R45, R54, PT ;  /* 0x000000362d00720c */ /* 0x000fc60003f46270 */
[----:B------:R0:W5:Y:S01]  /*23a0*/  @!P1 LDG.E R31, desc[UR6][R8.64+0x500] ;  /* 0x00050006081f9981 */ /* 0x000162000c1e1900 */
[----:B------:R-:W-:-:S03]  /*23b0*/  ISETP.GE.AND P1, PT, R3, R54, PT ;  /* 0x000000360300720c */ /* 0x000fc60003f26270 */
[----:B------:R0:W5:Y:S04]  /*23c0*/  @!P6 LDG.E R33, desc[UR6][R8.64+0x580] ;  /* 0x000580060821e981 */ /* 0x000168000c1e1900 */
[----:B------:R0:W5:Y:S04]  /*23d0*/  @!P5 LDG.E R35, desc[UR6][R8.64+0x600] ;  /* 0x000600060823d981 */ /* 0x000168000c1e1900 */
[----:B------:R0:W5:Y:S04]  /*23e0*/  @!P4 LDG.E R37, desc[UR6][R8.64+0x680] ;  /* 0x000680060825c981 */ /* 0x000168000c1e1900 */
[----:B------:R0:W5:Y:S04]  /*23f0*/  @!P3 LDG.E R39, desc[UR6][R8.64+0x700] ;  /* 0x000700060827b981 */ /* 0x000168000c1e1900 */
[----:B------:R0:W5:Y:S04]  /*2400*/  @!P2 LDG.E R41, desc[UR6][R8.64+0x780] ;  /* 0x000780060829a981 */ /* 0x000168000c1e1900 */
[----:B------:R0:W5:Y:S02]  /*2410*/  @!P1 LDG.E R43, desc[UR6][R8.64+0x800] ;  /* 0x00080006082b9981 */ /* 0x000164000c1e1900 */
.L_x_27:
[----:B------:R-:W-:Y:S05]  /*2420*/  @P0 BRA `(.L_x_28) ;  /* 0x0000000000540947 */ /* 0x000fea0003800000 */
[----:B------:R-:W1:Y:S02]  /*2430*/  LDCU.64 UR4, c[0x0][0x3b0] ;  /* 0x00007600ff0477ac */ /* 0x000e640008000a00 */
[----:B-1----:R-:W-:-:S04]  /*2440*/  LEA R2, P0, R0, UR4, 0x2 ;  /* 0x0000000400027c11 */ /* 0x002fc8000f8010ff */
[----:B------:R-:W-:-:S05]  /*2450*/  LEA.HI.X R3, R0, UR5, R7, 0x2, P0 ;  /* 0x0000000500037c11 */ /* 0x000fca00080f1407 */
[----:B-----5:R-:W-:Y:S04]  /*2460*/  STG.E desc[UR6][R2.64], R11 ;  /* 0x0000000b02007986 */ /* 0x020fe8000c101906 */
[----:B------:R-:W-:Y:S04]  /*2470*/  STG.E desc[UR6][R2.64+0x80], R13 ;  /* 0x0000800d02007986 */ /* 0x000fe8000c101906 */
        /* <DEDUP_REMOVED lines=14> */
[----:B------:R-:W-:Y:S01]  /*2560*/  STG.E desc[UR6][R2.64+0x800], R43 ;  /* 0x0008002b02007986 */ /* 0x000fe2000c101906 */
[----:B------:R-:W-:Y:S05]  /*2570*/  EXIT ;  /* 0x000000000000794d */ /* 0x000fea0003800000 */
.L_x_28:
[----:B------:R-:W1:Y:S01]  /*2580*/  LDCU.64 UR4, c[0x0][0x3b0] ;  /* 0x00007600ff0477ac */ /* 0x000e620008000a00 */
[----:B------:R-:W-:Y:S02]  /*2590*/  IMAD R42, R42, -0x1980, R5 ;  /* 0xffffe6802a2a7824 */ /* 0x000fe400078e0205 */
[C---:B------:R-:W-:Y:S02]  /*25a0*/  VIADD R5, R57.reuse, 0x40 ;  /* 0x0000004039057836 */ /* 0x040fe40000000000 */
[C---:B------:R-:W-:Y:S01]  /*25b0*/  VIADD R3, R57.reuse, 0x20 ;  /* 0x0000002039037836 */ /* 0x040fe20000000000 */
[CC--:B------:R-:W-:Y:S01]  /*25c0*/  ISETP.GE.AND P3, PT, R57.reuse, R42.reuse, PT ;  /* 0x0000002a3900720c */ /* 0x0c0fe20003f66270 */
[----:B0--3--:R-:W-:Y:S01]  /*25d0*/  VIADD R9, R57, 0x60 ;  /* 0x0000006039097836 */ /* 0x009fe20000000000 */
[-C--:B------:R-:W-:Y:S01]  /*25e0*/  ISETP.GE.AND P1, PT, R5, R42.reuse, PT ;  /* 0x0000002a0500720c */ /* 0x080fe20003f26270 */
[----:B------:R-:W-:Y:S01]  /*25f0*/  VIADD R5, R57, 0x80 ;  /* 0x0000008039057836 */ /* 0x000fe20000000000 */
[-C--:B------:R-:W-:Y:S01]  /*2600*/  ISETP.GE.AND P2, PT, R3, R42.reuse, PT ;  /* 0x0000002a0300720c */ /* 0x080fe20003f46270 */
[----:B------:R-:W-:Y:S01]  /*2610*/  VIADD R45, R57, 0xc0 ;  /* 0x000000c0392d7836 */ /* 0x000fe20000000000 */
[-C--:B------:R-:W-:Y:S01]  /*2620*/  ISETP.GE.AND P0, PT, R9, R42.reuse, PT ;  /* 0x0000002a0900720c */ /* 0x080fe20003f06270 */
[----:B------:R-:W-:Y:S01]  /*2630*/  VIADD R9, R57, 0xa0 ;  /* 0x000000a039097836 */ /* 0x000fe20000000000 */
[----:B------:R-:W-:Y:S01]  /*2640*/  ISETP.GE.AND P6, PT, R5, R42, PT ;  /* 0x0000002a0500720c */ /* 0x000fe20003fc6270 */
[----:B------:R-:W-:Y:S01]  /*2650*/  VIADD R5, R57, 0xe0 ;  /* 0x000000e039057836 */ /* 0x000fe20000000000 */
[----:B-1----:R-:W-:-:S02]  /*2660*/  LEA R2, P4, R0, UR4, 0x2 ;  /* 0x0000000400027c11 */ /* 0x002fc4000f8810ff */
[-C--:B------:R-:W-:Y:S02]  /*2670*/  ISETP.GE.AND P5, PT, R9, R42.reuse, PT ;  /* 0x0000002a0900720c */ /* 0x080fe40003fa6270 */
[----:B------:R-:W-:Y:S01]  /*2680*/  LEA.HI.X R3, R0, UR5, R7, 0x2, P4 ;  /* 0x0000000500037c11 */ /* 0x000fe2000a0f1407 */
[----:B------:R-:W-:Y:S01]  /*2690*/  VIADD R7, R57, 0x100 ;  /* 0x0000010039077836 */ /* 0x000fe20000000000 */
[----:B------:R-:W-:-:S03]  /*26a0*/  ISETP.GE.AND P4, PT, R45, R42, PT ;  /* 0x0000002a2d00720c */ /* 0x000fc60003f86270 */
[----:B-----5:R0:W-:Y:S01]  /*26b0*/  @!P3 STG.E desc[UR6][R2.64], R11 ;  /* 0x0000000b0200b986 */ /* 0x0201e2000c101906 */
        /* <DEDUP_REMOVED lines=19> */
[C---:B------:R-:W-:Y:S02]  /*27f0*/  VIADD R5, R57.reuse, 0x1e0 ;  /* 0x000001e039057836 */ /* 0x040fe40000000000 */
[----:B------:R-:W-:Y:S01]  /*2800*/  VIADD R57, R57, 0x200 ;  /* 0x0000020039397836 */ /* 0x000fe20000000000 */
[----:B------:R0:W-:Y:S01]  /*2810*/  @!P3 STG.E desc[UR6][R2.64+0x380], R25 ;  /* 0x000380190200b986 */ /* 0x0001e2000c101906 */
[----:B------:R-:W-:-:S03]  /*2820*/  ISETP.GE.AND P3, PT, R7, R42, PT ;  /* 0x0000002a0700720c */ /* 0x000fc60003f66270 */
        /* <DEDUP_REMOVED lines=9> */
[----:B------:R0:W-:Y:S01]  /*28c0*/  @!P2 STG.E desc[UR6][R2.64+0x780], R41 ;  /* 0x000780290200a986 */ /* 0x0001e2000c101906 */
[----:B------:R-:W-:Y:S05]  /*28d0*/  @P1 EXIT ;  /* 0x000000000000194d */ /* 0x000fea0003800000 */
[----:B------:R-:W-:Y:S01]  /*28e0*/  STG.E desc[UR6][R2.64+0x800], R43 ;  /* 0x0008002b02007986 */ /* 0x000fe2000c101906 */
[----:B------:R-:W-:Y:S05]  /*28f0*/  EXIT ;  /* 0x000000000000794d */ /* 0x000fea0003800000 */
.L_x_14:
[----:B------:R-:W-:Y:S01]  /*2900*/  IMAD.MOV.U32 R2, RZ, RZ, RZ ;  /* 0x000000ffff027224 */ /* 0x000fe200078e00ff */
[C---:B------:R-:W-:Y:S01]  /*2910*/  ISETP.GT.U32.AND P0, PT, R3.reuse, 0x1f, PT ;  /* 0x0000001f0300780c */ /* 0x040fe20003f04070 */
[----:B------:R-:W-:Y:S05]  /*2920*/  WARPSYNC.ALL ;  /* 0x0000000000007948 */ /* 0x000fea0003800000 */
[----:B------:R-:W-:-:S04]  /*2930*/  IMAD.HI.U32 R14, R3, 0x15555556, R2 ;  /* 0x15555556030e7827 */ /* 0x000fc800078e0002 */
[----:B------:R-:W-:-:S05]  /*2940*/  IMAD R15, R14, 0x4, R7 ;  /* 0x000000040e0f7824 */ /* 0x000fca00078e0207 */
[----:B------:R0:W-:Y:S01]  /*2950*/  STS [R15+0x3410], R0 ;  /* 0x003410000f007388 */ /* 0x0001e20000000800 */
[----:B------:R-:W-:Y:S06]  /*2960*/  BAR.SYNC.DEFER_BLOCKING 0x0 ;  /* 0x0000000000007b1d */ /* 0x000fec0000010000 */
[----:B------:R-:W-:Y:S05]  /*2970*/  @P0 BRA `(.L_x_29) ;  /* 0x0000000000dc0947 */ /* 0x000fea0003800000 */
[----:B------:R-:W-:Y:S01]  /*2980*/  IMAD R14, R3, 0x34, R7 ;  /* 0x00000034030e7824 */ /* 0x000fe200078e0207 */
[----:B------:R-:W-:-:S04]  /*2990*/  UMOV UR8, 0xffffffff ;  /* 0xffffffff00087882 */ /* 0x000fc80000000000 */
[----:B------:R-:W-:Y:S04]  /*29a0*/  LDS R28, [R14+0x3410] ;  /* 0x003410000e1c7984 */ /* 0x000fe80000000800 */
[----:B------:R-:W-:Y:S04]  /*29b0*/  LDS R29, [R14+0x3414] ;  /* 0x003414000e1d7984 */ /* 0x000fe80000000800 */
[----:B------:R-:W1:Y:S04]  /*29c0*/  LDS R30, [R14+0x3418] ;  /* 0x003418000e1e7984 */ /* 0x000e680000000800 */
[----:B------:R-:W-:Y:S04]  /*29d0*/  LDS R31, [R14+0x341c] ;  /* 0x00341c000e1f7984 */ /* 0x000fe80000000800 */
[----:B------:R-:W2:Y:S04]  /*29e0*/  LDS R32, [R14+0x3420] ;  /* 0x003420000e207984 */ /* 0x000ea80000000800 */
[----:B------:R-:W-:Y:S04]  /*29f0*/  LDS R33, [R14+0x3424] ;  /* 0x003424000e217984 */ /* 0x000fe80000000800 */
[----:B------:R-:W3:Y:S04]  /*2a00*/  LDS R34, [R14+0x3428] ;  /* 0x003428000e227984 */ /* 0x000ee80000000800 */
[----:B------:R-:W-:Y:S04]  /*2a10*/  LDS R35, [R14+0x342c] ;  /* 0x00342c000e237984 */ /* 0x000fe80000000800 */
[----:B------:R-:W4:Y:S04]  /*2a20*/  LDS R36, [R14+0x3430] ;  /* 0x003430000e247984 */ /* 0x000f280000000800 */
[----:B------:R-:W-:Y:S04]  /*2a30*/  LDS R37, [R14+0x3434] ;  /* 0x003434000e257984 */ /* 0x000fe80000000800 */
[----:B------:R-:W5:Y:S04]  /*2a40*/  LDS R38, [R14+0x3438] ;  /* 0x003438000e267984 */ /* 0x000f680000000800 */
[----:B------:R-:W0:Y:S01]  /*2a50*/  LDS R39, [R14+0x343c] ;  /* 0x00343c000e277984 */ /* 0x000e220000000800 */
[----:B-1----:R-:W-:-:S04]  /*2a60*/  IADD3 R40, PT, PT, R30, R29, R28 ;  /* 0x0000001d1e287210 */ /* 0x002fc80007ffe01c */
[----:B--2---:R-:W-:-:S04]  /*2a70*/  IADD3 R40, PT, PT, R32, R40, R31 ;  /* 0x0000002820287210 */ /* 0x004fc80007ffe01f */
[----:B---3--:R-:W-:-:S04]  /*2a80*/  IADD3 R40, PT, PT, R34, R40, R33 ;  /* 0x0000002822287210 */ /* 0x008fc80007ffe021 */
[----:B----4-:R-:W-:-:S04]  /*2a90*/  IADD3 R40, PT, PT, R36, R40, R35 ;  /* 0x0000002824287210 */ /* 0x010fc80007ffe023 */
[----:B-----5:R-:W-:-:S05]  /*2aa0*/  IADD3 R40, PT, PT, R38, R40, R37 ;  /* 0x0000002826287210 */ /* 0x020fca0007ffe025 */
[----:B0-----:R-:W-:Y:S01]  /*2ab0*/  IMAD.IADD R39, R39, 0x1, R40 ;  /* 0x0000000127277824 */ /* 0x001fe200078e0228 */
[----:B------:R-:W-:Y:S06]  /*2ac0*/  BRA.DIV UR8, `(.L_x_30) ;  /* 0x0000007a08547947 */ /* 0x000fec000b800000 */
[----:B------:R-:W0:Y:S02]  /*2ad0*/  SHFL.UP P0, R40, R39, 0x1, RZ ;  /* 0x0420000027287989 */ /* 0x000e2400000000ff */
[----:B0-----:R-:W-:-:S05]  /*2ae0*/  @P0 IMAD.IADD R40, R39, 0x1, R40 ;  /* 0x0000000127280824 */ /* 0x001fca00078e0228 */
[----:B------:R-:W0:Y:S02]  /*2af0*/  SHFL.UP P0, R43, R40, 0x2, RZ ;  /* 0x04400000282b7989 */ /* 0x000e2400000000ff */
[----:B0-----:R-:W-:-:S05]  /*2b00*/  @P0 IMAD.IADD R43, R40, 0x1, R43 ;  /* 0x00000001282b0824 */ /* 0x001fca00078e022b */
[----:B------:R-:W0:Y:S02]  /*2b10*/  SHFL.UP P0, R44, R43, 0x4, RZ ;  /* 0x048000002b2c7989 */ /* 0x000e2400000000ff */
[----:B0-----:R-:W-:-:S05]  /*2b20*/  @P0 IMAD.IADD R44, R43, 0x1, R44 ;  /* 0x000000012b2c0824 */ /* 0x001fca00078e022c */
[----:B------:R-:W0:Y:S02]  /*2b30*/  SHFL.UP P0, R45, R44, 0x8, RZ ;  /* 0x050000002c2d7989 */ /* 0x000e2400000000ff */
[----:B0-----:R-:W-:-:S05]  /*2b40*/  @P0 IMAD.IADD R45, R44, 0x1, R45 ;  /* 0x000000012c2d0824 */ /* 0x001fca00078e022d */
[----:B------:R0:W1:Y:S02]  /*2b50*/  SHFL.UP P0, R46, R45, 0x10, RZ ;  /* 0x060000002d2e7989 */ /* 0x00006400000000ff */
.L_x_120:
[----:B-1----:R-:W-:-:S04]  /*2b60*/  @P0 IMAD.IADD R46, R45, 0x1, R46 ;  /* 0x000000012d2e0824 */ /* 0x002fc800078e022e */
[----:B------:R-:W-:-:S04]  /*2b70*/  IMAD.IADD R39, R46, 0x1, -R39 ;  /* 0x000000012e277824 */ /* 0x000fc800078e0a27 */
[----:B------:R-:W-:Y:S01]  /*2b80*/  IMAD.IADD R28, R28, 0x1, R39 ;  /* 0x000000011c1c7824 */ /* 0x000fe200078e0227 */
[----:B------:R1:W-:Y:S03]  /*2b90*/  STS [R14+0x3410], R39 ;  /* 0x003410270e007388 */ /* 0x0003e60000000800 */
        /* <DEDUP_REMOVED lines=19> */
[----:B------:R1:W-:Y:S04]  /*2cd0*/  STS [R14+0x3438], R37 ;  /* 0x003438250e007388 */ /* 0x0003e80000000800 */
[----:B------:R1:W-:Y:S02]  /*2ce0*/  STS [R14+0x343c], R43 ;  /* 0x00343c2b0e007388 */ /* 0x0003e40000000800 */
.L_x_29:
[----:B------:R-:W-:Y:S05]  /*2cf0*/  WARPSYNC.ALL ;  /* 0x0000000000007948 */ /* 0x000fea0003800000 */
[----:B------:R-:W-:Y:S01]  /*2d00*/  BAR.SYNC.DEFER_BLOCKING 0x0 ;  /* 0x0000000000007b1d */ /* 0x000fe20000010000 */
[----:B------:R-:W-:Y:S02]  /*2d10*/  ISETP.NE.AND P0, PT, R50, RZ, PT ;  /* 0x000000ff3200720c */ /* 0x000fe40003f05270 */
[----:B-1----:R-:W-:-:S03]  /*2d20*/  SHF.R.U32.HI R28, RZ, UR5, R27 ;  /* 0x00000005ff1c7c19 */ /* 0x002fc6000801161b */
[----:B------:R-:W-:Y:S01]  /*2d30*/  BSSY.RECONVERGENT B0, `(.L_x_31) ;  /* 0x0000028000007945 */ /* 0x000fe20003800200 */
[----:B------:R-:W-:Y:S01]  /*2d40*/  LOP3.LUT R28, R28, UR4, RZ, 0x30, !PT ;  /* 0x000000041c1c7c12 */ /* 0x000fe2000f8e30ff */
[----:B0-----:R-:W0:Y:S06]  /*2d50*/  LDS R15, [R15+0x3410] ;  /* 0x003410000f0f7984 */ /* 0x001e2c0000000800 */
[----:B------:R-:W-:Y:S05]  /*2d60*/  @P0 BRA `(.L_x_32) ;  /* 0x0000000000900947 */ /* 0x000fea0003800000 */
[----:B------:R-:W0:Y:S04]  /*2d70*/  LDS R14, [R51] ;  /* 0x00000000330e7984 */ /* 0x000e280000000800 */
[----:B------:R-:W1:Y:S04]  /*2d80*/  LDS R30, [R51+0x400] ;  /* 0x00040000331e7984 */ /* 0x000e680000000800 */
[----:B------:R-:W2:Y:S04]  /*2d90*/  LDS R32, [R51+0x800] ;  /* 0x0008000033207984 */ /* 0x000ea80000000800 */
[----:B------:R-:W3:Y:S04]  /*2da0*/  LDS R34, [R51+0xc00] ;  /* 0x000c000033227984 */ /* 0x000ee80000000800 */
[----:B------:R-:W4:Y:S04]  /*2db0*/  LDS R36, [R51+0x1000] ;  /* 0x0010000033247984 */ /* 0x000f280000000800 */
[----:B------:R-:W5:Y:S04]  /*2dc0*/  LDS R38, [R51+0x1400] ;  /* 0x0014000033267984 */ /* 0x000f680000000800 */
[----:B------:R-:W5:Y:S04]  /*2dd0*/  LDS R40, [R51+0x1800] ;  /* 0x0018000033287984 */ /* 0x000f680000000800 */
[----:B------:R-:W5:Y:S04]  /*2de0*/  LDS R44, [R51+0x1c00] ;  /* 0x001c0000332c7984 */ /* 0x000f680000000800 */
[----:B------:R-:W5:Y:S04]  /*2df0*/  LDS R46, [R51+0x2000] ;  /* 0x00200000332e7984 */ /* 0x000f680000000800 */
[----:B------:R-:W5:Y:S04]  /*2e00*/  LDS R58, [R51+0x2400] ;  /* 0x00240000333a7984 */ /* 0x000f680000000800 */
[----:B------:R-:W5:Y:S01]  /*2e10*/  LDS R60, [R51+0x2800] ;  /* 0x00280000333c7984 */ /* 0x000f620000000800 */
[----:B0-----:R-:W-:-:S03]  /*2e20*/  IMAD.IADD R14, R15, 0x1, R14 ;  /* 0x000000010f0e7824 */ /* 0x001fc600078e020e */
[----:B------:R-:W0:Y:S01]  /*2e30*/  LDS R62, [R51+0x2c00] ;  /* 0x002c0000333e7984 */ /* 0x000e220000000800 */
[C---:B-1----:R-:W-:Y:S02]  /*2e40*/  IMAD.IADD R30, R15.reuse, 0x1, R30 ;  /* 0x000000010f1e7824 */ /* 0x042fe400078e021e */
[C---:B--2---:R-:W-:Y:S01]  /*2e50*/  IMAD.IADD R32, R15.reuse, 0x1, R32 ;  /* 0x000000010f207824 */ /* 0x044fe200078e0220 */
[----:B------:R1:W-:Y:S01]  /*2e60*/  STS [R51], R14 ;  /* 0x0000000e33007388 */ /* 0x0003e20000000800 */
[----:B---3--:R-:W-:-:S03]  /*2e70*/  IMAD.IADD R34, R15, 0x1, R34 ;  /* 0x000000010f227824 */ /* 0x008fc600078e0222 */
[----:B------:R1:W-:Y:S01]  /*2e80*/  STS [R51+0x400], R30 ;  /* 0x0004001e33007388 */ /* 0x0003e20000000800 */
[----:B----4-:R-:W-:-:S03]  /*2e90*/  IMAD.IADD R36, R15, 0x1, R36 ;  /* 0x000000010f247824 */ /* 0x010fc600078e0224 */
[----:B------:R1:W-:Y:S01]  /*2ea0*/  STS [R51+0x800], R32 ;  /* 0x0008002033007388 */ /* 0x0003e20000000800 */
[----:B-----5:R-:W-:-:S03]  /*2eb0*/  IMAD.IADD R38, R15, 0x1, R38 ;  /* 0x000000010f267824 */ /* 0x020fc600078e0226 */
[----:B------:R1:W-:Y:S01]  /*2ec0*/  STS [R51+0xc00], R34 ;  /* 0x000c002233007388 */ /* 0x0003e20000000800 */
[----:B------:R-:W-:-:S03]  /*2ed0*/  IMAD.IADD R40, R15, 0x1, R40 ;  /* 0x000000010f287824 */ /* 0x000fc600078e0228 */
        /* <DEDUP_REMOVED lines=9> */
[----:B0-----:R-:W-:-:S03]  /*2f70*/  IMAD.IADD R62, R15, 0x1, R62 ;  /* 0x000000010f3e7824 */ /* 0x001fc600078e023e */
[----:B------:R1:W-:Y:S04]  /*2f80*/  STS [R51+0x2400], R58 ;  /* 0x0024003a33007388 */ /* 0x0003e80000000800 */
[----:B------:R1:W-:Y:S04]  /*2f90*/  STS [R51+0x2800], R60 ;  /* 0x0028003c33007388 */ /* 0x0003e80000000800 */
[----:B------:R1:W-:Y:S02]  /*2fa0*/  STS [R51+0x2c00], R62 ;  /* 0x002c003e33007388 */ /* 0x0003e40000000800 */
.L_x_32:
[----:B------:R-:W-:Y:S05]  /*2fb0*/  BSYNC.RECONVERGENT B0 ;  /* 0x0000000000007941 */ /* 0x000fea0003800200 */
.L_x_31:
[----:B------:R-:W-:Y:S01]  /*2fc0*/  BAR.SYNC.DEFER_BLOCKING 0x0 ;  /* 0x0000000000007b1d */ /* 0x000fe20000010000 */
[----:B------:R-:W-:Y:S01]  /*2fd0*/  R2P PR, R28, 0x7f ;  /* 0x0000007f1c007804 */ /* 0x000fe20000000000 */
[----:B------:R-:W-:-:S04]  /*2fe0*/  IMAD.MOV.U32 R47, RZ, RZ, RZ ;  /* 0x000000ffff2f7224 */ /* 0x000fc800078e00ff */
[----:B------:R-:W-:Y:S08]  /*2ff0*/  BSSY.RECONVERGENT B0, `(.L_x_33) ;  /* 0x0000024000007945 */ /* 0x000ff00003800200 */
[----:B-1----:R-:W-:Y:S02]  /*3000*/  VOTE.ANY R14, PT, P0 ;  /* 0x00000000000e7806 */ /* 0x002fe400000e0100 */
[----:B------:R-:W-:-:S02]  /*3010*/  VOTE.ANY R29, PT, P1 ;  /* 0x00000000001d7806 */ /* 0x000fc400008e0100 */
[----:B------:R-:W-:Y:S02]  /*3020*/  @!P0 LOP3.LUT R14, RZ, R14, RZ, 0x33, !PT ;  /* 0x0000000eff0e8212 */ /* 0x000fe400078e33ff */
[----:B------:R-:W-:Y:S02]  /*3030*/  VOTE.ANY R31, PT, P2 ;  /* 0x00000000001f7806 */ /* 0x000fe400010e0100 */
[----:B------:R-:W-:Y:S02]  /*3040*/  @!P1 LOP3.LUT R29, RZ, R29, RZ, 0x33, !PT ;  /* 0x0000001dff1d9212 */ /* 0x000fe400078e33ff */
[----:B------:R-:W-:Y:S02]  /*3050*/  VOTE.ANY R33, PT, P3 ;  /* 0x0000000000217806 */ /* 0x000fe400018e0100 */
[----:B------:R-:W-:Y:S02]  /*3060*/  @!P2 LOP3.LUT R31, RZ, R31, RZ, 0x33, !PT ;  /* 0x0000001fff1fa212 */ /* 0x000fe400078e33ff */
[----:B------:R-:W-:-:S02]  /*3070*/  LOP3.LUT R14, R29, R14, RZ, 0xc0, !PT ;  /* 0x0000000e1d0e7212 */ /* 0x000fc400078ec0ff */
[----:B------:R-:W-:Y:S02]  /*3080*/  @!P3 LOP3.LUT R33, RZ, R33, RZ, 0x33, !PT ;  /* 0x00000021ff21b212 */ /* 0x000fe400078e33ff */
[----:B------:R-:W-:Y:S02]  /*3090*/  LOP3.LUT R14, R31, R14, RZ, 0xc0, !PT ;  /* 0x0000000e1f0e7212 */ /* 0x000fe400078ec0ff */
[----:B------:R-:W-:Y:S02]  /*30a0*/  VOTE.ANY R29, PT, P4 ;  /* 0x00000000001d7806 */ /* 0x000fe400020e0100 */
[----:B------:R-:W-:Y:S02]  /*30b0*/  LOP3.LUT R14, R33, R14, RZ, 0xc0, !PT ;  /* 0x0000000e210e7212 */ /* 0x000fe400078ec0ff */
[----:B------:R-:W-:Y:S02]  /*30c0*/  @!P4 LOP3.LUT R29, RZ, R29, RZ, 0x33, !PT ;  /* 0x0000001dff1dc212 */ /* 0x000fe400078e33ff */
[----:B------:R-:W-:-:S02]  /*30d0*/  VOTE.ANY R31, PT, P5 ;  /* 0x00000000001f7806 */ /* 0x000fc400028e0100 */
[----:B------:R-:W-:Y:S01]  /*30e0*/  LOP3.LUT R14, R29, R14, RZ, 0xc0, !PT ;  /* 0x0000000e1d0e7212 */ /* 0x000fe200078ec0ff */
[----:B------:R-:W-:Y:S01]  /*30f0*/  IMAD.SHL.U32 R29, R3, 0x20, RZ ;  /* 0x00000020031d7824 */ /* 0x000fe200078e00ff */
[----:B------:R-:W-:Y:S02]  /*3100*/  LOP3.LUT P0, RZ, R28, 0x80, RZ, 0xc0, !PT ;  /* 0x000000801cff7812 */ /* 0x000fe4000780c0ff */
[----:B------:R-:W-:Y:S02]  /*3110*/  @!P5 LOP3.LUT R31, RZ, R31, RZ, 0x33, !PT ;  /* 0x0000001fff1fd212 */ /* 0x000fe400078e33ff */
[----:B------:R-:W-:Y:S02]  /*3120*/  VOTE.ANY R30, PT, P6 ;  /* 0x00000000001e7806 */ /* 0x000fe400030e0100 */
[----:B------:R-:W-:Y:S02]  /*3130*/  LOP3.LUT R31, R31, R14, RZ, 0xc0, !PT ;  /* 0x0000000e1f1f7212 */ /* 0x000fe400078ec0ff */
[----:B------:R-:W1:Y:S01]  /*3140*/  S2R R14, SR_LEMASK ;  /* 0x00000000000e7919 */ /* 0x000e620000003a00 */
[----:B------:R-:W-:-:S04]  /*3150*/  @!P6 LOP3.LUT R30, RZ, R30, RZ, 0x33, !PT ;  /* 0x0000001eff1ee212 */ /* 0x000fc800078e33ff */
[----:B------:R-:W-:Y:S02]  /*3160*/  VOTE.ANY R32, PT, P0 ;  /* 0x0000000000207806 */ /* 0x000fe400000e0100 */
[----:B------:R-:W-:Y:S02]  /*3170*/  LOP3.LUT R31, R30, R31, RZ, 0xc0, !PT ;  /* 0x0000001f1e1f7212 */ /* 0x000fe400078ec0ff */
[----:B------:R-:W-:Y:S02]  /*3180*/  @!P0 LOP3.LUT R32, RZ, R32, RZ, 0x33, !PT ;  /* 0x00000020ff208212 */ /* 0x000fe400078e33ff */
[----:B------:R-:W-:Y:S02]  /*3190*/  LOP3.LUT R30, R29, 0x7c00, RZ, 0xc0, !PT ;  /* 0x00007c001d1e7812 */ /* 0x000fe400078ec0ff */
[----:B------:R-:W-:-:S03]  /*31a0*/  LOP3.LUT R31, R32, R31, RZ, 0xc0, !PT ;  /* 0x0000001f201f7212 */ /* 0x000fc600078ec0ff */
[----:B------:R-:W-:Y:S01]  /*31b0*/  IMAD.IADD R29, R7, 0x1, R30 ;  /* 0x00000001071d7824 */ /* 0x000fe200078e021e */
[----:B------:R-:W2:Y:S01]  /*31c0*/  FLO.U32 R32, R31 ;  /* 0x0000001f00207300 */ /* 0x000ea200000e0000 */
[----:B-1----:R-:W-:Y:S02]  /*31d0*/  LOP3.LUT R44, R14, R31, RZ, 0xc0, !PT ;  /* 0x0000001f0e2c7212 */ /* 0x002fe400078ec0ff */
[----:B--2---:R-:W-:-:S05]  /*31e0*/  ISETP.NE.AND P0, PT, R24, R32, PT ;  /* 0x000000201800720c */ /* 0x004fca0003f05270 */
[----:B------:R-:W1:Y:S08]  /*31f0*/  POPC R44, R44 ;  /* 0x0000002c002c7309 */ /* 0x000e700000000000 */
[----:B------:R-:W-:Y:S05]  /*3200*/  @P0 BRA `(.L_x_34) ;  /* 0x0000000000080947 */ /* 0x000fea0003800000 */
[----:B------:R-:W-:-:S06]  /*3210*/  IMAD R47, R28, 0x4, R29 ;  /* 0x000000041c2f7824 */ /* 0x000fcc00078e021d */
[----:B-1----:R2:W3:Y:S02]  /*3220*/  ATOMS.ADD R47, [R47], R44 ;  /* 0x0000002c2f2f738c */ /* 0x0024e40000000000 */
.L_x_34:
[----:B------:R-:W-:Y:S05]  /*3230*/  BSYNC.RECONVERGENT B0 ;  /* 0x0000000000007941 */ /* 0x000fea0003800200 */
.L_x_33:
[----:B------:R-:W-:Y:S01]  /*3240*/  R2P PR, R52, 0x7f ;  /* 0x0000007f34007804 */ /* 0x000fe20000000000 */
[----:B---3--:R3:W4:Y:S01]  /*3250*/  SHFL.IDX PT, R47, R47, R32, 0x1f ;  /* 0x00001f202f2f7589 */ /* 0x00872200000e0000 */
[----:B------:R-:W-:Y:S01]  /*3260*/  BSSY.RECONVERGENT B0, `(.L_x_35) ;  /* 0x0000021000007945 */ /* 0x000fe20003800200 */
[----:B------:R-:W-:-:S10]  /*3270*/  IMAD.MOV.U32 R49, RZ, RZ, RZ ;  /* 0x000000ffff317224 */ /* 0x000fd400078e00ff */
[----:B------:R-:W-:Y:S02]  /*3280*/  VOTE.ANY R28, PT, P0 ;  /* 0x00000000001c7806 */ /* 0x000fe400000e0100 */
[----:B------:R-:W-:Y:S02]  /*3290*/  VOTE.ANY R31, PT, P1 ;  /* 0x00000000001f7806 */ /* 0x000fe400008e0100 */
[----:B------:R-:W-:Y:S02]  /*32a0*/  @!P0 LOP3.LUT R28, RZ, R28, RZ, 0x33, !PT ;  /* 0x0000001cff1c8212 */ /* 0x000fe400078e33ff */
[----:B------:R-:W-:Y:S02]  /*32b0*/  VOTE.ANY R33, PT, P2 ;  /* 0x0000000000217806 */ /* 0x000fe400010e0100 */
[----:B------:R-:W-:Y:S02]  /*32c0*/  @!P1 LOP3.LUT R31, RZ, R31, RZ, 0x33, !PT ;  /* 0x0000001fff1f9212 */ /* 0x000fe400078e33ff */
[----:B------:R-:W-:-:S02]  /*32d0*/  @!P2 LOP3.LUT R33, RZ, R33, RZ, 0x33, !PT ;  /* 0x00000021ff21a212 */ /* 0x000fc400078e33ff */
[----:B------:R-:W-:Y:S02]  /*32e0*/  LOP3.LUT R28, R31, R28, RZ, 0xc0, !PT ;  /* 0x0000001c1f1c7212 */ /* 0x000fe400078ec0ff */
[----:B------:R-:W-:Y:S02]  /*32f0*/  VOTE.ANY R31, PT, P3 ;  /* 0x00000000001f7806 */ /* 0x000fe400018e0100 */
[----:B------:R-:W-:Y:S02]  /*3300*/  LOP3.LUT R28, R33, R28, RZ, 0xc0, !PT ;  /* 0x0000001c211c7212 */ /* 0x000fe400078ec0ff */
[----:B------:R-:W-:Y:S02]  /*3310*/  LOP3.LUT P0, RZ, R52, 0x80, RZ, 0xc0, !PT ;  /* 0x0000008034ff7812 */ /* 0x000fe4000780c0ff */
[----:B------:R-:W-:Y:S02]  /*3320*/  VOTE.ANY R33, PT, P4 ;  /* 0x0000000000217806 */ /* 0x000fe400020e0100 */
[----:B------:R-:W-:-:S02]  /*3330*/  @!P3 LOP3.LUT R31, RZ, R31, RZ, 0x33, !PT ;  /* 0x0000001fff1fb212 */ /* 0x000fc400078e33ff */
[----:B------:R-:W-:Y:S02]  /*3340*/  @!P4 LOP3.LUT R33, RZ, R33, RZ, 0x33, !PT ;  /* 0x00000021ff21c212 */ /* 0x000fe400078e33ff */
[----:B------:R-:W-:Y:S02]  /*3350*/  LOP3.LUT R28, R31, R28, RZ, 0xc0, !PT ;  /* 0x0000001c1f1c7212 */ /* 0x000fe400078ec0ff */
[----:B------:R-:W-:Y:S02]  /*3360*/  VOTE.ANY R31, PT, P5 ;  /* 0x00000000001f7806 */ /* 0x000fe400028e0100 */
[----:B------:R-:W-:Y:S02]  /*3370*/  LOP3.LUT R28, R33, R28, RZ, 0xc0, !PT ;  /* 0x0000001c211c7212 */ /* 0x000fe400078ec0ff */
[----:B------:R-:W-:Y:S02]  /*3380*/  VOTE.ANY R33, PT, P6 ;  /* 0x0000000000217806 */ /* 0x000fe400030e0100 */
[----:B------:R-:W-:-:S02]  /*3390*/  @!P5 LOP3.LUT R31, RZ, R31, RZ, 0x33, !PT ;  /* 0x0000001fff1fd212 */ /* 0x000fc400078e33ff */
[----:B------:R-:W-:Y:S02]  /*33a0*/  VOTE.ANY R35, PT, P0 ;  /* 0x0000000000237806 */ /* 0x000fe400000e0100 */
[----:B------:R-:W-:Y:S02]  /*33b0*/  @!P6 LOP3.LUT R33, RZ, R33, RZ, 0x33, !PT ;  /* 0x00000021ff21e212 */ /* 0x000fe400078e33ff */
[----:B------:R-:W-:Y:S02]  /*33c0*/  LOP3.LUT R28, R31, R28, RZ, 0xc0, !PT ;  /* 0x0000001c1f1c7212 */ /* 0x000fe400078ec0ff */
[----:B------:R-:W-:Y:S02]  /*33d0*/  @!P0 LOP3.LUT R35, RZ, R35, RZ, 0x33, !PT ;  /* 0x00000023ff238212 */ /* 0x000fe400078e33ff */
[----:B------:R-:W-:-:S04]  /*33e0*/  LOP3.LUT R28, R33, R28, RZ, 0xc0, !PT ;  /* 0x0000001c211c7212 */ /* 0x000fc800078ec0ff */
[----:B------:R-:W-:-:S04]  /*33f0*/  LOP3.LUT R35, R35, R28, RZ, 0xc0, !PT ;  /* 0x0000001c23237212 */ /* 0x000fc800078ec0ff */
[----:B------:R-:W5:Y:S01]  /*3400*/  FLO.U32 R30, R35 ;  /* 0x00000023001e7300 */ /* 0x000f6200000e0000 */
[----:B------:R-:W-:-:S07]  /*3410*/  LOP3.LUT R46, R14, R35, RZ, 0xc0, !PT ;  /* 0x000000230e2e7212 */ /* 0x000fce00078ec0ff */
[----:B------:R-:W0:Y:S01]  /*3420*/  POPC R46, R46 ;  /* 0x0000002e002e7309 */ /* 0x000e220000000000 */
[----:B-----5:R-:W-:-:S13]  /*3430*/  ISETP.NE.AND P0, PT, R24, R30, PT ;  /* 0x0000001e1800720c */ /* 0x020fda0003f05270 */
[----:B0--34-:R-:W-:Y:S05]  /*3440*/  @P0 BRA `(.L_x_36) ;  /* 0x0000000000080947 */ /* 0x019fea0003800000 */
[----:B------:R-:W-:-:S06]  /*3450*/  IMAD R49, R52, 0x4, R29 ;  /* 0x0000000434317824 */ /* 0x000fcc00078e021d */
[----:B------:R0:W3:Y:S02]  /*3460*/  ATOMS.ADD R49, [R49], R46 ;  /* 0x0000002e3131738c */ /* 0x0000e40000000000 */
.L_x_36:
[----:B------:R-:W-:Y:S05]  /*3470*/  BSYNC.RECONVERGENT B0 ;  /* 0x0000000000007941 */ /* 0x000fea0003800200 */
.L_x_35:
        /* <DEDUP_REMOVED lines=35> */
.L_x_38:
[----:B------:R-:W-:Y:S05]  /*36b0*/  BSYNC.RECONVERGENT B0 ;  /* 0x0000000000007941 */ /* 0x000fea0003800200 */
.L_x_37:
        /* <DEDUP_REMOVED lines=27> */
[----:B------:R-:W-:Y:S02]  /*3870*/  LOP3.LUT R35, R35, R28, RZ, 0xc0, !PT ;  /* 0x0000001c23237212 */ /* 0x000fe400078ec0ff */
[----:B------:R-:W-:Y:S02]  /*3880*/  SHF.R.U32.HI R28, RZ, UR5, R23 ;  /* 0x00000005ff1c7c19 */ /* 0x000fe40008011617 */
[----:B------:R-:W5:Y:S01]  /*3890*/  FLO.U32 R39, R35 ;  /* 0x0000002300277300 */ /* 0x000f6200000e0000 */
[----:B------:R-:W-:Y:S02]  /*38a0*/  LOP3.LUT R53, R14, R35, RZ, 0xc0, !PT ;  /* 0x000000230e357212 */ /* 0x000fe400078ec0ff */
[----:B------:R-:W-:-:S05]  /*38b0*/  LOP3.LUT R30, R28, UR4, RZ, 0x30, !PT ;  /* 0x000000041c1e7c12 */ /* 0x000fca000f8e30ff */
[----:B------:R-:W0:Y:S01]  /*38c0*/  POPC R53, R53 ;  /* 0x0000003500357309 */ /* 0x000e220000000000 */
[----:B-----5:R-:W-:-:S13]  /*38d0*/  ISETP.NE.AND P0, PT, R24, R39, PT ;  /* 0x000000271800720c */ /* 0x020fda0003f05270 */
[----:B0--34-:R-:W-:Y:S05]  /*38e0*/  @P0 BRA `(.L_x_40) ;  /* 0x0000000000080947 */ /* 0x019fea0003800000 */
[----:B------:R-:W-:-:S05]  /*38f0*/  IMAD R48, R48, 0x4, R29 ;  /* 0x0000000430307824 */ /* 0x000fca00078e021d */
[----:B------:R0:W3:Y:S02]  /*3900*/  ATOMS.ADD R56, [R48], R53 ;  /* 0x000000353038738c */ /* 0x0000e40000000000 */
.L_x_40:
[----:B------:R-:W-:Y:S05]  /*3910*/  BSYNC.RECONVERGENT B0 ;  /* 0x0000000000007941 */ /* 0x000fea0003800200 */
.L_x_39:
        /* <DEDUP_REMOVED lines=30> */
[----:B0-----:R-:W-:Y:S02]  /*3b00*/  LOP3.LUT R48, R14, R35, RZ, 0xc0, !PT ;  /* 0x000000230e307212 */ /* 0x001fe400078ec0ff */
[----:B------:R-:W-:-:S05]  /*3b10*/  LOP3.LUT R34, R28, UR4, RZ, 0x30, !PT ;  /* 0x000000041c227c12 */ /* 0x000fca000f8e30ff */
[----:B------:R-:W0:Y:S01]  /*3b20*/  POPC R48, R48 ;  /* 0x0000003000307309 */ /* 0x000e220000000000 */
[----:B-----5:R-:W-:-:S13]  /*3b30*/  ISETP.NE.AND P0, PT, R24, R32, PT ;  /* 0x000000201800720c */ /* 0x020fda0003f05270 */
[----:B0--34-:R-:W-:Y:S05]  /*3b40*/  @P0 BRA `(.L_x_42) ;  /* 0x0000000000080947 */ /* 0x019fea0003800000 */
[----:B------:R-:W-:-:S06]  /*3b50*/  IMAD R45, R30, 0x4, R29 ;  /* 0x000000041e2d7824 */ /* 0x000fcc00078e021d */
[----:B------:R0:W3:Y:S02]  /*3b60*/  ATOMS.ADD R45, [R45], R48 ;  /* 0x000000302d2d738c */ /* 0x0000e40000000000 */
.L_x_42:
[----:B------:R-:W-:Y:S05]  /*3b70*/  BSYNC.RECONVERGENT B0 ;  /* 0x0000000000007941 */ /* 0x000fea0003800200 */
.L_x_41:
        /* <DEDUP_REMOVED lines=35> */
[----:B------:R-:W-:-:S06]  /*3db0*/  IMAD R36, R34, 0x4, R29 ;  /* 0x0000000422247824 */ /* 0x000fcc00078e021d */
[----:B------:R0:W3:Y:S02]  /*3dc0*/  ATOMS.ADD R36, [R36], R37 ;  /* 0x000000252424738c */ /* 0x0000e40000000000 */
.L_x_44:
[----:B------:R-:W-:Y:S05]  /*3dd0*/  BSYNC.RECONVERGENT B0 ;  /* 0x0000000000007941 */ /* 0x000fea0003800200 */
.L_x_43:
        /* <DEDUP_REMOVED lines=37> */
.L_x_46:
[----:B------:R-:W-:Y:S05]  /*4030*/  BSYNC.RECONVERGENT B0 ;  /* 0x0000000000007941 */ /* 0x000fea0003800200 */
.L_x_45:
        /* <DEDUP_REMOVED lines=37> */
.L_x_48:
[----:B------:R-:W-:Y:S05]  /*4290*/  BSYNC.RECONVERGENT B0 ;  /* 0x0000000000007941 */ /* 0x000fea0003800200 */
.L_x_47:
[----:B------:R-:W-:Y:S01]  /*42a0*/  R2P PR, R40, 0x7f ;  /* 0x0000007f28007804 */ /* 0x000fe20000000000 */
[----:B---3--:R3:W4:Y:S01]  /*42b0*/  SHFL.IDX PT, R32, R32, R55, 0x1f ;  /* 0x00001f3720207589 */ /* 0x00872200000e0000 */
[----:B------:R-:W-:Y:S01]  /*42c0*/  SHF.R.U32.HI R38, RZ, UR5, R12 ;  /* 0x00000005ff267c19 */ /* 0x000fe2000801160c */
[----:B------:R-:W-:Y:S01]  /*42d0*/  BSSY.RECONVERGENT B0, `(.L_x_49) ;  /* 0x0000022000007945 */ /* 0x000fe20003800200 */
[----:B------:R-:W-:Y:S02]  /*42e0*/  IMAD.MOV.U32 R30, RZ, RZ, RZ ;  /* 0x000000ffff1e7224 */ /* 0x000fe400078e00ff */
[----:B------:R-:W-:-:S07]  /*42f0*/  LOP3.LUT R38, R38, UR4, RZ, 0x30, !PT ;  /* 0x0000000426267c12 */ /* 0x000fce000f8e30ff */
        /* <DEDUP_REMOVED lines=31> */
.L_x_50:
[----:B------:R-:W-:Y:S05]  /*44f0*/  BSYNC.RECONVERGENT B0 ;  /* 0x0000000000007941 */ /* 0x000fea0003800200 */
.L_x_49:
        /* <DEDUP_REMOVED lines=9> */
[----:B------:R-:W-:Y:S02]  /*4590*/  @!P1 LOP3.LUT R39, RZ, R39, RZ, 0x33, !PT ;  /* 0x00000027ff279212 */ /* 0x000fe400078e33ff */
[----:B------:R-:W-:Y:S02]  /*45a0*/  VOTE.ANY R55, PT, P2 ;  /* 0x0000000000377806 */ /* 0x000fe400010e0100 */
[----:B------:R-:W-:-:S02]  /*45b0*/  LOP3.LUT R28, R39, R28, RZ, 0xc0, !PT ;  /* 0x0000001c271c7212 */ /* 0x000fc400078ec0ff */
[----:B------:R-:W-:Y:S02]  /*45c0*/  VOTE.ANY R39, PT, P3 ;  /* 0x0000000000277806 */ /* 0x000fe400018e0100 */
[----:B------:R-:W-:Y:S02]  /*45d0*/  @!P2 LOP3.LUT R55, RZ, R55, RZ, 0x33, !PT ;  /* 0x00000037ff37a212 */ /* 0x000fe400078e33ff */
[----:B------:R-:W-:Y:S02]  /*45e0*/  @!P3 LOP3.LUT R39, RZ, R39, RZ, 0x33, !PT ;  /* 0x00000027ff27b212 */ /* 0x000fe400078e33ff */
[----:B------:R-:W-:Y:S02]  /*45f0*/  LOP3.LUT R28, R55, R28, RZ, 0xc0, !PT ;  /* 0x0000001c371c7212 */ /* 0x000fe400078ec0ff */
[----:B------:R-:W-:Y:S02]  /*4600*/  LOP3.LUT P0, RZ, R38, 0x80, RZ, 0xc0, !PT ;  /* 0x0000008026ff7812 */ /* 0x000fe4000780c0ff */
[----:B------:R-:W-:-:S02]  /*4610*/  VOTE.ANY R55, PT, P4 ;  /* 0x0000000000377806 */ /* 0x000fc400020e0100 */
[----:B------:R-:W-:Y:S02]  /*4620*/  LOP3.LUT R28, R39, R28, RZ, 0xc0, !PT ;  /* 0x0000001c271c7212 */ /* 0x000fe400078ec0ff */
[----:B------:R-:W-:Y:S02]  /*4630*/  VOTE.ANY R39, PT, P5 ;  /* 0x0000000000277806 */ /* 0x000fe400028e0100 */
[----:B------:R-:W-:Y:S02]  /*4640*/  @!P4 LOP3.LUT R55, RZ, R55, RZ, 0x33, !PT ;  /* 0x00000037ff37c212 */ /* 0x000fe400078e33ff */
[----:B------:R-:W-:Y:S02]  /*4650*/  @!P5 LOP3.LUT R39, RZ, R39, RZ, 0x33, !PT ;  /* 0x00000027ff27d212 */ /* 0x000fe400078e33ff */
[----:B------:R-:W-:Y:S02]  /*4660*/  LOP3.LUT R28, R55, R28, RZ, 0xc0, !PT ;  /* 0x0000001c371c7212 */ /* 0x000fe400078ec0ff */
[----:B------:R-:W-:-:S02]  /*4670*/  VOTE.ANY R55, PT, P6 ;  /* 0x0000000000377806 */ /* 0x000fc400030e0100 */
[----:B------:R-:W-:Y:S02]  /*4680*/  LOP3.LUT R28, R39, R28, RZ, 0xc0, !PT ;  /* 0x0000001c271c7212 */ /* 0x000fe400078ec0ff */
[----:B------:R-:W-:Y:S02]  /*4690*/  VOTE.ANY R39, PT, P0 ;  /* 0x0000000000277806 */ /* 0x000fe400000e0100 */
[----:B------:R-:W-:Y:S02]  /*46a0*/  @!P6 LOP3.LUT R55, RZ, R55, RZ, 0x33, !PT ;  /* 0x00000037ff37e212 */ /* 0x000fe400078e33ff */
        /* <DEDUP_REMOVED lines=8> */
[----:B------:R-:W-:-:S05]  /*4730*/  IMAD R43, R38, 0x4, R29 ;  /* 0x00000004262b7824 */ /* 0x000fca00078e021d */
[----:B------:R0:W3:Y:S02]  /*4740*/  ATOMS.ADD R60, [R43], R28 ;  /* 0x0000001c2b3c738c */ /* 0x0000e40000000000 */
.L_x_52:
[----:B------:R-:W-:Y:S05]  /*4750*/  BSYNC.RECONVERGENT B0 ;  /* 0x0000000000007941 */ /* 0x000fea0003800200 */
.L_x_51:
[----:B------:R-:W-:Y:S01]  /*4760*/  R2P PR, R40, 0x7f ;  /* 0x0000007f28007804 */ /* 0x000fe20000000000 */
[----:B---3--:R3:W4:Y:S01]  /*4770*/  SHFL.IDX PT, R39, R60, R39, 0x1f ;  /* 0x00001f273c277589 */ /* 0x00872200000e0000 */
[----:B------:R-:W-:Y:S01]  /*4780*/  SHF.R.U32.HI R58, RZ, UR5, R16 ;  /* 0x00000005ff3a7c19 */ /* 0x000fe20008011610 */
[----:B------:R-:W-:Y:S01]  /*4790*/  BSSY.RECONVERGENT B0, `(.L_x_53) ;  /* 0x0000022000007945 */ /* 0x000fe20003800200 */
[----:B------:R-:W-:Y:S02]  /*47a0*/  IMAD.MOV.U32 R64, RZ, RZ, RZ ;  /* 0x000000ffff407224 */ /* 0x000fe400078e00ff */
[----:B------:R-:W-:-:S07]  /*47b0*/  LOP3.LUT R58, R58, UR4, RZ, 0x30, !PT ;  /* 0x000000043a3a7c12 */ /* 0x000fce000f8e30ff */
[----:B------:R-:W-:Y:S02]  /*47c0*/  VOTE.ANY R38, PT, P0 ;  /* 0x0000000000267806 */ /* 0x000fe400000e0100 */
[----:B0-----:R-:W-:Y:S02]  /*47d0*/  VOTE.ANY R43, PT, P1 ;  /* 0x00000000002b7806 */ /* 0x001fe400008e0100 */
[----:B------:R-:W-:Y:S02]  /*47e0*/  @!P0 LOP3.LUT R38, RZ, R38, RZ, 0x33, !PT ;  /* 0x00000026ff268212 */ /* 0x000fe400078e33ff */
[----:B------:R-:W-:Y:S02]  /*47f0*/  @!P1 LOP3.LUT R43, RZ, R43, RZ, 0x33, !PT ;  /* 0x0000002bff2b9212 */ /* 0x000fe400078e33ff */
[----:B------:R-:W-:Y:S02]  /*4800*/  LOP3.LUT P0, RZ, R40, 0x80, RZ, 0xc0, !PT ;  /* 0x0000008028ff7812 */ /* 0x000fe4000780c0ff */
[----:B------:R-:W-:-:S02]  /*4810*/  LOP3.LUT R38, R43, R38, RZ, 0xc0, !PT ;  /* 0x000000262b267212 */ /* 0x000fc400078ec0ff */
[----:B------:R-:W-:-:S04]  /*4820*/  VOTE.ANY R43, PT, P2 ;  /* 0x00000000002b7806 */ /* 0x000fc800010e0100 */
[----:B------:R-:W-:-:S04]  /*4830*/  @!P2 LOP3.LUT R43, RZ, R43, RZ, 0x33, !PT ;  /* 0x0000002bff2ba212 */ /* 0x000fc800078e33ff */
[----:B------:R-:W-:Y:S02]  /*4840*/  LOP3.LUT R38, R43, R38, RZ, 0xc0, !PT ;  /* 0x000000262b267212 */ /* 0x000fe400078ec0ff */
        /* <DEDUP_REMOVED lines=14> */
[----:B------:R-:W-:-:S04]  /*4930*/  LOP3.LUT R55, R43, R38, RZ, 0xc0, !PT ;  /* 0x000000262b377212 */ /* 0x000fc800078ec0ff */
[----:B------:R-:W0:Y:S01]  /*4940*/  FLO.U32 R43, R55 ;  /* 0x00000037002b7300 */ /* 0x000e2200000e0000 */
[----:B------:R-:W-:-:S07]  /*4950*/  LOP3.LUT R38, R14, R55, RZ, 0xc0, !PT ;  /* 0x000000370e267212 */ /* 0x000fce00078ec0ff */
[----:B------:R-:W1:Y:S01]  /*4960*/  POPC R38, R38 ;  /* 0x0000002600267309 */ /* 0x000e620000000000 */
[----:B0-----:R-:W-:-:S13]  /*4970*/  ISETP.NE.AND P0, PT, R24, R43, PT ;  /* 0x0000002b1800720c */ /* 0x001fda0003f05270 */
[----:B-1-34-:R-:W-:Y:S05]  /*4980*/  @P0 BRA `(.L_x_54) ;  /* 0x0000000000080947 */ /* 0x01afea0003800000 */
[----:B------:R-:W-:-:S05]  /*4990*/  IMAD R55, R40, 0x4, R29 ;  /* 0x0000000428377824 */ /* 0x000fca00078e021d */
[----:B------:R0:W1:Y:S02]  /*49a0*/  ATOMS.ADD R64, [R55], R38 ;  /* 0x000000263740738c */ /* 0x0000640000000000 */
.L_x_54:
[----:B------:R-:W-:Y:S05]  /*49b0*/  BSYNC.RECONVERGENT B0 ;  /* 0x0000000000007941 */ /* 0x000fea0003800200 */
.L_x_53:
[----:B------:R-:W-:Y:S01]  /*49c0*/  R2P PR, R58, 0x7f ;  /* 0x0000007f3a007804 */ /* 0x000fe20000000000 */
[----:B-1----:R1:W3:Y:S01]  /*49d0*/  SHFL.IDX PT, R43, R64, R43, 0x1f ;  /* 0x00001f2b402b7589 */ /* 0x0022e200000e0000 */
        /* <DEDUP_REMOVED lines=30> */
[----:B------:R-:W4:Y:S01]  /*4bc0*/  POPC R40, R40 ;  /* 0x0000002800287309 */ /* 0x000f220000000000 */
[----:B0-----:R-:W-:-:S13]  /*4bd0*/  ISETP.NE.AND P0, PT, R24, R55, PT ;  /* 0x000000371800720c */ /* 0x001fda0003f05270 */
[----:B-1-34-:R-:W-:Y:S05]  /*4be0*/  @P0 BRA `(.L_x_56) ;  /* 0x0000000000080947 */ /* 0x01afea0003800000 */
[----:B------:R-:W-:-:S05]  /*4bf0*/  IMAD R59, R58, 0x4, R29 ;  /* 0x000000043a3b7824 */ /* 0x000fca00078e021d */
[----:B------:R0:W1:Y:S02]  /*4c00*/  ATOMS.ADD R62, [R59], R40 ;  /* 0x000000283b3e738c */ /* 0x0000640000000000 */
.L_x_56:
[----:B------:R-:W-:Y:S05]  /*4c10*/  BSYNC.RECONVERGENT B0 ;  /* 0x0000000000007941 */ /* 0x000fea0003800200 */
.L_x_55:
[----:B------:R-:W-:Y:S01]  /*4c20*/  R2P PR, R60, 0x7f ;  /* 0x0000007f3c007804 */ /* 0x000fe20000000000 */
[----:B--2---:R-:W-:Y:S01]  /*4c30*/  IMAD.IADD R44, R44, 0x1, R47 ;  /* 0x000000012c2c7824 */ /* 0x004fe200078e022f */
[----:B------:R-:W-:Y:S01]  /*4c40*/  BSSY.RECONVERGENT B0, `(.L_x_57) ;  /* 0x0000025000007945 */ /* 0x000fe20003800200 */
[----:B------:R-:W-:Y:S02]  /*4c50*/  IMAD.IADD R46, R46, 0x1, R49 ;  /* 0x000000012e2e7824 */ /* 0x000fe400078e0231 */
[----:B-1----:R1:W2:Y:S01]  /*4c60*/  SHFL.IDX PT, R49, R62, R55, 0x1f ;  /* 0x00001f373e317589 */ /* 0x0022a200000e0000 */
[----:B------:R-:W-:-:S07]  /*4c70*/  IMAD.MOV.U32 R64, RZ, RZ, RZ ;  /* 0x000000ffff407224 */ /* 0x000fce00078e00ff */
[----:B------:R-:W-:Y:S02]  /*4c80*/  VOTE.ANY R58, PT, P0 ;  /* 0x00000000003a7806 */ /* 0x000fe400000e0100 */
[----:B------:R-:W-:Y:S02]  /*4c90*/  VOTE.ANY R47, PT, P1 ;  /* 0x00000000002f7806 */ /* 0x000fe400008e0100 */
        /* <DEDUP_REMOVED lines=22> */
[----:B------:R-:W-:Y:S02]  /*4e00*/  SHF.R.U32.HI R58, RZ, UR5, R6 ;  /* 0x00000005ff3a7c19 */ /* 0x000fe40008011606 */
[----:B0-----:R-:W0:Y:S01]  /*4e10*/  FLO.U32 R59, R61 ;  /* 0x0000003d003b7300 */ /* 0x001e2200000e0000 */
[----:B------:R-:W-:Y:S02]  /*4e20*/  LOP3.LUT R47, R14, R61, RZ, 0xc0, !PT ;  /* 0x0000003d0e2f7212 */ /* 0x000fe400078ec0ff */
[----:B------:R-:W-:-:S05]  /*4e30*/  LOP3.LUT R58, R58, UR4, RZ, 0x30, !PT ;  /* 0x000000043a3a7c12 */ /* 0x000fca000f8e30ff */
[----:B------:R-:W3:Y:S01]  /*4e40*/  POPC R47, R47 ;  /* 0x0000002f002f7309 */ /* 0x000ee20000000000 */
[----:B0-----:R-:W-:-:S13]  /*4e50*/  ISETP.NE.AND P0, PT, R24, R59, PT ;  /* 0x0000003b1800720c */ /* 0x001fda0003f05270 */
[----:B-123--:R-:W-:Y:S05]  /*4e60*/  @P0 BRA `(.L_x_58) ;  /* 0x0000000000080947 */ /* 0x00efea0003800000 */
[----:B------:R-:W-:-:S05]  /*4e70*/  IMAD R60, R60, 0x4, R29 ;  /* 0x000000043c3c7824 */ /* 0x000fca00078e021d */
[----:B------:R0:W1:Y:S02]  /*4e80*/  ATOMS.ADD R64, [R60], R47 ;  /* 0x0000002f3c40738c */ /* 0x0000640000000000 */
.L_x_58:
[----:B------:R-:W-:Y:S05]  /*4e90*/  BSYNC.RECONVERGENT B0 ;  /* 0x0000000000007941 */ /* 0x000fea0003800200 */
.L_x_57:
[----:B------:R-:W-:Y:S01]  /*4ea0*/  R2P PR, R58, 0x7f ;  /* 0x0000007f3a007804 */ /* 0x000fe20000000000 */
[----:B------:R-:W-:Y:S01]  /*4eb0*/  IMAD.IADD R52, R51, 0x1, R52 ;  /* 0x0000000133347824 */ /* 0x000fe200078e0234 */
[----:B-1----:R1:W2:Y:S01]  /*4ec0*/  SHFL.IDX PT, R64, R64, R59, 0x1f ;  /* 0x00001f3b40407589 */ /* 0x0022a200000e0000 */
[----:B------:R-:W-:Y:S01]  /*4ed0*/  BSSY.RECONVERGENT B0, `(.L_x_59) ;  /* 0x0000024000007945 */ /* 0x000fe20003800200 */
[----:B------:R-:W-:Y:S02]  /*4ee0*/  IMAD.IADD R56, R53, 0x1, R56 ;  /* 0x0000000135387824 */ /* 0x000fe400078e0238 */
[----:B------:R-:W-:-:S07]  /*4ef0*/  IMAD.MOV.U32 R62, RZ, RZ, RZ ;  /* 0x000000ffff3e7224 */ /* 0x000fce00078e00ff */
        /* <DEDUP_REMOVED lines=25> */
[----:B------:R-:W0:Y:S01]  /*5090*/  FLO.U32 R55, R61 ;  /* 0x0000003d00377300 */ /* 0x000e2200000e0000 */
[----:B------:R-:W-:Y:S02]  /*50a0*/  LOP3.LUT R51, R14, R61, RZ, 0xc0, !PT ;  /* 0x0000003d0e337212 */ /* 0x000fe400078ec0ff */
[----:B------:R-:W-:-:S05]  /*50b0*/  LOP3.LUT R60, R60, UR4, RZ, 0x30, !PT ;  /* 0x000000043c3c7c12 */ /* 0x000fca000f8e30ff */
[----:B------:R-:W3:Y:S01]  /*50c0*/  POPC R51, R51 ;  /* 0x0000003300337309 */ /* 0x000ee20000000000 */
[----:B0-----:R-:W-:-:S13]  /*50d0*/  ISETP.NE.AND P0, PT, R24, R55, PT ;  /* 0x000000371800720c */ /* 0x001fda0003f05270 */
[----:B-123--:R-:W-:Y:S05]  /*50e0*/  @P0 BRA `(.L_x_60) ;  /* 0x0000000000080947 */ /* 0x00efea0003800000 */
[----:B------:R-:W-:-:S05]  /*50f0*/  IMAD R58, R58, 0x4, R29 ;  /* 0x000000043a3a7824 */ /* 0x000fca00078e021d */
[----:B------:R0:W1:Y:S02]  /*5100*/  ATOMS.ADD R62, [R58], R51 ;  /* 0x000000333a3e738c */ /* 0x0000640000000000 */
.L_x_60:
[----:B------:R-:W-:Y:S05]  /*5110*/  BSYNC.RECONVERGENT B0 ;  /* 0x0000000000007941 */ /* 0x000fea0003800200 */
.L_x_59:
[----:B------:R-:W-:Y:S01]  /*5120*/  R2P PR, R60, 0x7f ;  /* 0x0000007f3c007804 */ /* 0x000fe20000000000 */
[----:B------:R-:W-:Y:S01]  /*5130*/  IMAD.IADD R48, R48, 0x1, R45 ;  /* 0x0000000130307824 */ /* 0x000fe200078e022d */
[----:B-1----:R1:W2:Y:S01]  /*5140*/  SHFL.IDX PT, R62, R62, R55, 0x1f ;  /* 0x00001f373e3e7589 */ /* 0x0022a200000e0000 */
[----:B------:R-:W-:Y:S01]  /*5150*/  BSSY.RECONVERGENT B0, `(.L_x_61) ;  /* 0x0000024000007945 */ /* 0x000fe20003800200 */
[----:B------:R-:W-:-:S09]  /*5160*/  IMAD.MOV.U32 R66, RZ, RZ, RZ ;  /* 0x000000ffff427224 */ /* 0x000fd200078e00ff */
        /* <DEDUP_REMOVED lines=23> */
[----:B------:R-:W-:Y:S01]  /*52e0*/  LOP3.LUT R53, R58, R53, RZ, 0xc0, !PT ;  /* 0x000000353a357212 */ /* 0x000fe200078ec0ff */
[----:B------:R-:W-:Y:S01]  /*52f0*/  IMAD.IADD R58, R37, 0x1, R36 ;  /* 0x00000001253a7824 */ /* 0x000fe200078e0224 */
        /* <DEDUP_REMOVED lines=9> */
.L_x_62:
[----:B------:R-:W-:Y:S05]  /*5390*/  BSYNC.RECONVERGENT B0 ;  /* 0x0000000000007941 */ /* 0x000fea0003800200 */
.L_x_61:
[----:B------:R-:W-:Y:S01]  /*53a0*/  R2P PR, R36, 0x7f ;  /* 0x0000007f24007804 */ /* 0x000fe20000000000 */
[----:B------:R-:W-:Y:S01]  /*53b0*/  IMAD.IADD R34, R35, 0x1, R34 ;  /* 0x0000000123227824 */ /* 0x000fe200078e0222 */
[----:B------:R-:W-:Y:S01]  /*53c0*/  BSSY.RECONVERGENT B0, `(.L_x_63) ;  /* 0x0000022000007945 */ /* 0x000fe20003800200 */
[----:B------:R-:W-:-:S10]  /*53d0*/  IMAD.MOV.U32 R55, RZ, RZ, RZ ;  /* 0x000000ffff377224 */ /* 0x000fd400078e00ff */
        /* <DEDUP_REMOVED lines=24> */
[----:B-1----:R0:W1:Y:S02]  /*5560*/  SHFL.IDX PT, R60, R66, R45, 0x1f ;  /* 0x00001f2d423c7589 */ /* 0x00206400000e0000 */
[----:B------:R-:W2:Y:S01]  /*5570*/  FLO.U32 R59, R53 ;  /* 0x00000035003b7300 */ /* 0x000ea200000e0000 */
[----:B------:R-:W-:-:S07]  /*5580*/  LOP3.LUT R35, R14, R53, RZ, 0xc0, !PT ;  /* 0x000000350e237212 */ /* 0x000fce00078ec0ff */
[----:B------:R-:W3:Y:S01]  /*5590*/  POPC R35, R35 ;  /* 0x0000002300237309 */ /* 0x000ee20000000000 */
[----:B--2---:R-:W-:-:S13]  /*55a0*/  ISETP.NE.AND P0, PT, R24, R59, PT ;  /* 0x0000003b1800720c */ /* 0x004fda0003f05270 */
[----:B01-3--:R-:W-:Y:S05]  /*55b0*/  @P0 BRA `(.L_x_64) ;  /* 0x0000000000080947 */ /* 0x00bfea0003800000 */
[----:B------:R-:W-:-:S05]  /*55c0*/  IMAD R36, R36, 0x4, R29 ;  /* 0x0000000424247824 */ /* 0x000fca00078e021d */
[----:B------:R0:W1:Y:S02]  /*55d0*/  ATOMS.ADD R55, [R36], R35 ;  /* 0x000000232437738c */ /* 0x0000640000000000 */
.L_x_64:
[----:B------:R-:W-:Y:S05]  /*55e0*/  BSYNC.RECONVERGENT B0 ;  /* 0x0000000000007941 */ /* 0x000fea0003800200 */
.L_x_63:
[----:B------:R-:W-:Y:S01]  /*55f0*/  R2P PR, R26, 0x7f ;  /* 0x0000007f1a007804 */ /* 0x000fe20000000000 */
[----:B01----:R0:W1:Y:S01]  /*5600*/  SHFL.IDX PT, R36, R55, R59, 0x1f ;  /* 0x00001f3b37247589 */ /* 0x00306200000e0000 */
[----:B------:R-:W-:Y:S11]  /*5610*/  BSSY.RECONVERGENT B0, `(.L_x_65) ;  /* 0x0000021000007945 */ /* 0x000ff60003800200 */
[----:B------:R-:W-:-:S02]  /*5620*/  VOTE.ANY R45, PT, P0 ;  /* 0x00000000002d7806 */ /* 0x000fc400000e0100 */
[----:B------:R-:W-:Y:S02]  /*5630*/  VOTE.ANY R66, PT, P1 ;  /* 0x0000000000427806 */ /* 0x000fe400008e0100 */
[----:B------:R-:W-:Y:S02]  /*5640*/  @!P0 LOP3.LUT R45, RZ, R45, RZ, 0x33, !PT ;  /* 0x0000002dff2d8212 */ /* 0x000fe400078e33ff */
[----:B------:R-:W-:Y:S02]  /*5650*/  @!P1 LOP3.LUT R66, RZ, R66, RZ, 0x33, !PT ;  /* 0x00000042ff429212 */ /* 0x000fe400078e33ff */
[----:B------:R-:W-:Y:S02]  /*5660*/  LOP3.LUT P0, RZ, R26, 0x80, RZ, 0xc0, !PT ;  /* 0x000000801aff7812 */ /* 0x000fe4000780c0ff */
        /* <DEDUP_REMOVED lines=19> */
[----:B------:R-:W2:Y:S01]  /*57a0*/  FLO.U32 R53, R45 ;  /* 0x0000002d00357300 */ /* 0x000ea200000e0000 */
[----:B------:R-:W-:-:S07]  /*57b0*/  LOP3.LUT R14, R14, R45, RZ, 0xc0, !PT ;  /* 0x0000002d0e0e7212 */ /* 0x000fce00078ec0ff */
[----:B0-----:R0:W3:Y:S01]  /*57c0*/  POPC R55, R14 ;  /* 0x0000000e00377309 */ /* 0x0010e20000000000 */
[----:B--2---:R-:W-:Y:S01]  /*57d0*/  ISETP.NE.AND P0, PT, R24, R53, PT ;  /* 0x000000351800720c */ /* 0x004fe20003f05270 */
[----:B------:R-:W-:-:S12]  /*57e0*/  IMAD.MOV.U32 R24, RZ, RZ, RZ ;  /* 0x000000ffff187224 */ /* 0x000fd800078e00ff */
[----:B01-3--:R-:W-:Y:S05]  /*57f0*/  @P0 BRA `(.L_x_66) ;  /* 0x0000000000080947 */ /* 0x00bfea0003800000 */
[----:B------:R-:W-:-:S06]  /*5800*/  IMAD R24, R26, 0x4, R29 ;  /* 0x000000041a187824 */ /* 0x000fcc00078e021d */
[----:B------:R0:W1:Y:S02]  /*5810*/  ATOMS.ADD R24, [R24], R55 ;  /* 0x000000371818738c */ /* 0x0000640000000000 */
.L_x_66:
[----:B------:R-:W-:Y:S05]  /*5820*/  BSYNC.RECONVERGENT B0 ;  /* 0x0000000000007941 */ /* 0x000fea0003800200 */
.L_x_65:
[----:B------:R-:W-:Y:S01]  /*5830*/  BAR.SYNC.DEFER_BLOCKING 0x0 ;  /* 0x0000000000007b1d */ /* 0x000fe20000010000 */
[----:B------:R-:W-:Y:S01]  /*5840*/  IMAD.IADD R26, R40, 0x1, R49 ;  /* 0x00000001281a7824 */ /* 0x000fe200078e0231 */
[----:B------:R-:W-:Y:S01]  /*5850*/  ISETP.NE.AND P0, PT, R50, RZ, PT ;  /* 0x000000ff3200720c */ /* 0x000fe20003f05270 */
[----:B------:R-:W-:Y:S02]  /*5860*/  IMAD.IADD R28, R28, 0x1, R39 ;  /* 0x000000011c1c7824 */ /* 0x000fe400078e0227 */
[----:B------:R-:W-:Y:S01]  /*5870*/  IMAD R40, R44, 0x4, R7 ;  /* 0x000000042c287824 */ /* 0x000fe200078e0207 */
[----:B------:R-:W-:Y:S01]  /*5880*/  BSSY B1, `(.L_x_67) ;  /* 0x000005c000017945 */ /* 0x000fe20003800000 */
[----:B------:R-:W-:Y:S01]  /*5890*/  IMAD.IADD R14, R38, 0x1, R43 ;  /* 0x00000001260e7824 */ /* 0x000fe200078e022b */
[----:B-1----:R-:W1:Y:S01]  /*58a0*/  SHFL.IDX PT, R24, R24, R53, 0x1f ;  /* 0x00001f3518187589 */ /* 0x002e6200000e0000 */
[----:B------:R-:W-:Y:S02]  /*58b0*/  IMAD R39, R46, 0x4, R7 ;  /* 0x000000042e277824 */ /* 0x000fe400078e0207 */
[----:B------:R-:W-:-:S02]  /*58c0*/  IMAD.IADD R60, R37, 0x1, R60 ;  /* 0x00000001253c7824 */ /* 0x000fc400078e023c */
[--C-:B------:R-:W-:Y:S02]  /*58d0*/  IMAD R38, R52, 0x4, R7.reuse ;  /* 0x0000000434267824 */ /* 0x100fe400078e0207 */
[----:B------:R-:W-:Y:S02]  /*58e0*/  IMAD.IADD R32, R33, 0x1, R32 ;  /* 0x0000000121207824 */ /* 0x000fe400078e0220 */
[----:B------:R-:W-:Y:S02]  /*58f0*/  IMAD.IADD R44, R35, 0x1, R36 ;  /* 0x00000001232c7824 */ /* 0x000fe400078e0224 */
[--C-:B------:R-:W-:Y:S02]  /*5900*/  IMAD R37, R56, 0x4, R7.reuse ;  /* 0x0000000438257824 */ /* 0x100fe400078e0207 */
[----:B------:R-:W-:Y:S02]  /*5910*/  IMAD.IADD R30, R31, 0x1, R30 ;  /* 0x000000011f1e7824 */ /* 0x000fe400078e021e */
[--C-:B------:R-:W-:Y:S01]  /*5920*/  IMAD R36, R48, 0x4, R7.reuse ;  /* 0x0000000430247824 */ /* 0x100fe200078e0207 */
[----:B------:R2:W-:Y:S01]  /*5930*/  STS [R40+-0x4], R27 ;  /* 0xfffffc1b28007388 */ /* 0x0005e20000000800 */
[----:B------:R-:W-:-:S02]  /*5940*/  IMAD R35, R58, 0x4, R7 ;  /* 0x000000043a237824 */ /* 0x000fc400078e0207 */
[--C-:B------:R-:W-:Y:S01]  /*5950*/  IMAD R34, R34, 0x4, R7.reuse ;  /* 0x0000000422227824 */ /* 0x100fe200078e0207 */
[----:B------:R-:W-:Y:S01]  /*5960*/  STS [R39+-0x4], R22 ;  /* 0xfffffc1627007388 */ /* 0x000fe20000000800 */
[--C-:B------:R-:W-:Y:S02]  /*5970*/  IMAD R33, R32, 0x4, R7.reuse ;  /* 0x0000000420217824 */ /* 0x100fe400078e0207 */
[----:B------:R-:W-:Y:S01]  /*5980*/  IMAD.IADD R64, R47, 0x1, R64 ;  /* 0x000000012f407824 */ /* 0x000fe200078e0240 */
[----:B------:R-:W-:Y:S01]  /*5990*/  STS [R38+-0x4], R21 ;  /* 0xfffffc1526007388 */ /* 0x000fe20000000800 */
[--C-:B------:R-:W-:Y:S02]  /*59a0*/  IMAD R32, R30, 0x4, R7.reuse ;  /* 0x000000041e207824 */ /* 0x100fe400078e0207 */
[----:B------:R-:W-:Y:S01]  /*59b0*/  IMAD.IADD R62, R51, 0x1, R62 ;  /* 0x00000001333e7824 */ /* 0x000fe200078e023e */
[----:B------:R-:W-:Y:S01]  /*59c0*/  STS [R37+-0x4], R18 ;  /* 0xfffffc1225007388 */ /* 0x000fe20000000800 */
[----:B------:R-:W-:-:S02]  /*59d0*/  IMAD R31, R28, 0x4, R7 ;  /* 0x000000041c1f7824 */ /* 0x000fc400078e0207 */
[--C-:B------:R-:W-:Y:S01]  /*59e0*/  IMAD R30, R14, 0x4, R7.reuse ;  /* 0x000000040e1e7824 */ /* 0x100fe200078e0207 */
[----:B------:R-:W-:Y:S01]  /*59f0*/  STS [R36+-0x4], R23 ;  /* 0xfffffc1724007388 */ /* 0x000fe20000000800 */
[--C-:B------:R-:W-:Y:S02]  /*5a00*/  IMAD R29, R26, 0x4, R7.reuse ;  /* 0x000000041a1d7824 */ /* 0x100fe400078e0207 */
[----:B-1----:R-:W-:Y:S01]  /*5a10*/  IMAD.IADD R24, R55, 0x1, R24 ;  /* 0x0000000137187824 */ /* 0x002fe200078e0218 */
[----:B------:R-:W-:Y:S01]  /*5a20*/  STS [R35+-0x4], R20 ;  /* 0xfffffc1423007388 */ /* 0x000fe20000000800 */
[--C-:B------:R-:W-:Y:S02]  /*5a30*/  IMAD R28, R64, 0x4, R7.reuse ;  /* 0x00000004401c7824 */ /* 0x100fe400078e0207 */
[--C-:B--2---:R-:W-:Y:S01]  /*5a40*/  IMAD R27, R62, 0x4, R7.reuse ;  /* 0x000000043e1b7824 */ /* 0x104fe200078e0207 */
[----:B------:R1:W-:Y:S01]  /*5a50*/  STS [R34+-0x4], R25 ;  /* 0xfffffc1922007388 */ /* 0x0003e20000000800 */
[----:B------:R-:W-:-:S02]  /*5a60*/  IMAD R26, R60, 0x4, R7 ;  /* 0x000000043c1a7824 */ /* 0x000fc400078e0207 */
[--C-:B------:R-:W-:Y:S01]  /*5a70*/  IMAD R24, R24, 0x4, R7.reuse ;  /* 0x0000000418187824 */ /* 0x100fe200078e0207 */
[----:B------:R-:W-:Y:S04]  /*5a80*/  STS [R33+-0x4], R10 ;  /* 0xfffffc0a21007388 */ /* 0x000fe80000000800 */
[----:B------:R-:W-:Y:S01]  /*5a90*/  STS [R32+-0x4], R17 ;  /* 0xfffffc1120007388 */ /* 0x000fe20000000800 */
[----:B-1----:R-:W-:-:S03]  /*5aa0*/  IMAD R25, R44, 0x4, R7 ;  /* 0x000000042c197824 */ /* 0x002fc600078e0207 */
[----:B------:R-:W-:Y:S04]  /*5ab0*/  STS [R31+-0x4], R12 ;  /* 0xfffffc0c1f007388 */ /* 0x000fe80000000800 */
[----:B------:R1:W-:Y:S04]  /*5ac0*/  STS [R30+-0x4], R19 ;  /* 0xfffffc131e007388 */ /* 0x0003e80000000800 */
[----:B------:R2:W-:Y:S04]  /*5ad0*/  STS [R29+-0x4], R16 ;  /* 0xfffffc101d007388 */ /* 0x0005e80000000800 */
[----:B------:R2:W-:Y:S01]  /*5ae0*/  STS [R28+-0x4], R9 ;  /* 0xfffffc091c007388 */ /* 0x0005e20000000800 */
[----:B-1----:R-:W-:-:S03]  /*5af0*/  IMAD R19, R3, 0x8, R7 ;  /* 0x0000000803137824 */ /* 0x002fc600078e0207 */
[----:B------:R2:W-:Y:S04]  /*5b00*/  STS [R27+-0x4], R6 ;  /* 0xfffffc061b007388 */ /* 0x0005e80000000800 */
[----:B------:R2:W-:Y:S04]  /*5b10*/  STS [R26+-0x4], R11 ;  /* 0xfffffc0b1a007388 */ /* 0x0005e80000000800 */
[----:B------:R2:W-:Y:S04]  /*5b20*/  STS [R25+-0x4], R8 ;  /* 0xfffffc0819007388 */ /* 0x0005e80000000800 */
[----:B------:R2:W-:Y:S01]  /*5b30*/  STS [R24+-0x4], R13 ;  /* 0xfffffc0d18007388 */ /* 0x0005e20000000800 */
[----:B------:R-:W-:Y:S05]  /*5b40*/  @P0 BRA `(.L_x_68) ;  /* 0x0000000000bc0947 */ /* 0x000fea0003800000 */
[----:B------:R-:W1:Y:S02]  /*5b50*/  LDCU.64 UR8, c[0x0][0x398] ;  /* 0x00007300ff0877ac */ /* 0x000e640008000a00 */
[----:B-1----:R-:W-:-:S04]  /*5b60*/  LEA R10, P0, R3, UR8, 0x3 ;  /* 0x00000008030a7c11 */ /* 0x002fc8000f8018ff */
[----:B--2---:R-:W-:-:S05]  /*5b70*/  LEA.HI.X R11, R3, UR9, RZ, 0x3, P0 ;  /* 0x00000009030b7c11 */ /* 0x004fca00080f1cff */
[----:B------:R-:W2:Y:S01]  /*5b80*/  LDG.E.64 R8, desc[UR6][R10.64] ;  /* 0x000000060a087981 */ /* 0x000ea2000c1e1b00 */
[----:B------:R-:W-:Y:S02]  /*5b90*/  SHF.R.S32.HI R13, RZ, 0x1f, R15 ;  /* 0x0000001fff0d7819 */ /* 0x000fe4000001140f */
[----:B--2---:R-:W-:-:S05]  /*5ba0*/  IADD3 R8, P0, PT, -R15, R8, RZ ;  /* 0x000000080f087210 */ /* 0x004fca0007f1e1ff */
[----:B------:R-:W-:Y:S01]  /*5bb0*/  IMAD.X R9, R9, 0x1, ~R13, P0 ;  /* 0x0000000109097824 */ /* 0x000fe200000e0e0d */
[----:B------:R-:W-:Y:S01]  /*5bc0*/  ISETP.GE.AND P0, PT, R42, 0x1, PT ;  /* 0x000000012a00780c */ /* 0x000fe20003f06270 */
[----:B------:R-:W-:-:S03]  /*5bd0*/  IMAD.MOV.U32 R13, RZ, RZ, R0 ;  /* 0x000000ffff0d7224 */ /* 0x000fc600078e0000 */
[----:B------:R1:W-:Y:S09]  /*5be0*/  STS.64 [R19+0x6600], R8 ;  /* 0x0066000813007388 */ /* 0x0003f20000000a00 */
[----:B------:R-:W-:Y:S05]  /*5bf0*/  @!P0 BRA `(.L_x_69) ;  /* 0x00000000006c8947 */ /* 0x000fea0003800000 */
[----:B------:R-:W-:Y:S01]  /*5c00*/  BSSY B0, `(.L_x_70) ;  /* 0x0000019000007945 */ /* 0x000fe20003800000 */
[----:B------:R-:W-:Y:S02]  /*5c10*/  IMAD.MOV.U32 R6, RZ, RZ, -0x1 ;  /* 0xffffffffff067424 */ /* 0x000fe400078e00ff */
[----:B------:R-:W-:Y:S02]  /*5c20*/  IMAD.MOV.U32 R10, RZ, RZ, R42 ;  /* 0x000000ffff0a7224 */ /* 0x000fe400078e002a */
[----:B------:R-:W-:-:S07]  /*5c30*/  IMAD.MOV.U32 R13, RZ, RZ, R0 ;  /* 0x000000ffff0d7224 */ /* 0x000fce00078e0000 */
.L_x_74:
[----:B-1----:R-:W1:Y:S01]  /*5c40*/  LDC.64 R8, c[0x0][0x380] ;  /* 0x0000e000ff087b82 */ /* 0x002e620000000a00 */
[----:B------:R-:W-:Y:S01]  /*5c50*/  VIADD R17, R10, 0xffffffff ;  /* 0xffffffff0a117836 */ /* 0x000fe20000000000 */
[----:B------:R-:W-:Y:S03]  /*5c60*/  BSSY B2, `(.L_x_71) ;  /* 0x0000008000027945 */ /* 0x000fe60003800000 */
[----:B------:R-:W-:-:S04]  /*5c70*/  IMAD R11, R17, 0x100, R3 ;  /* 0x00000100110b7824 */ /* 0x000fc800078e0203 */
[----:B-1----:R-:W-:-:S07]  /*5c80*/  IMAD.WIDE R8, R11, 0x4, R8 ;  /* 0x000000040b087825 */ /* 0x002fce00078e0208 */
.L_x_72:
[----:B------:R-:W-:Y:S05]  /*5c90*/  YIELD ;  /* 0x0000000000007946 */ /* 0x000fea0003800000 */
[----:B------:R1:W-:Y:S06]  /*5ca0*/  MEMBAR.SC.CTA ;  /* 0x0000000000007992 */ /* 0x0003ec0000000000 */
[----:B-1----:R-:W2:Y:S02]  /*5cb0*/  LDG.E.STRONG.SYS R11, desc[UR6][R8.64] ;  /* 0x00000006080b7981 */ /* 0x002ea4000c1f5900 */
[----:B--2---:R-:W-:-:S13]  /*5cc0*/  ISETP.NE.AND P0, PT, R11, RZ, PT ;  /* 0x000000ff0b00720c */ /* 0x004fda0003f05270 */
[----:B------:R-:W-:Y:S05]  /*5cd0*/  @!P0 BRA `(.L_x_72) ;  /* 0xfffffffc00ec8947 */ /* 0x000fea000383ffff */
[----:B------:R-:W-:Y:S05]  /*5ce0*/  BSYNC B2 ;  /* 0x0000000000027941 */ /* 0x000fea0003800000 */
.L_x_71:
[----:B------:R-:W-:Y:S01]  /*5cf0*/  BSSY.RECONVERGENT B2, `(.L_x_73) ;  /* 0x0000006000027945 */ /* 0x000fe20003800200 */
[C---:B------:R-:W-:Y:S02]  /*5d00*/  ISETP.GT.AND P0, PT, R11.reuse, -0x1, PT ;  /* 0xffffffff0b00780c */ /* 0x040fe40003f04270 */
[----:B------:R-:W-:Y:S01]  /*5d10*/  LOP3.LUT R8, R11, 0x3fffffff, RZ, 0xc0, !PT ;  /* 0x3fffffff0b087812 */ /* 0x000fe200078ec0ff */
[----:B------:R-:W-:Y:S05]  /*5d20*/  WARPSYNC.EXCLUSIVE R6 ;  /* 0x0000000006007348 */ /* 0x000fea0003a00000 */
[----:B------:R-:W-:-:S05]  /*5d30*/  IMAD.IADD R13, R8, 0x1, R13 ;  /* 0x00000001080d7824 */ /* 0x000fca00078e020d */
[----:B------:R-:W-:-:S07]  /*5d40*/  VOTE.ANY R6, PT, P0 ;  /* 0x0000000000067806 */ /* 0x000fce00000e0100 */
[----:B------:R-:W-:Y:S05]  /*5d50*/  BSYNC.RECONVERGENT B2 ;  /* 0x0000000000027941 */ /* 0x000fea0003800200 */
.L_x_73:
[----:B------:R-:W-:Y:S01]  /*5d60*/  ISETP.GT.U32.AND P1, PT, R10, 0x1, PT ;  /* 0x000000010a00780c */ /* 0x000fe20003f24070 */
[----:B------:R-:W-:-:S12]  /*5d70*/  IMAD.MOV.U32 R10, RZ, RZ, R17 ;  /* 0x000000ffff0a7224 */ /* 0x000fd800078e0011 */
[----:B------:R-:W-:Y:S05]  /*5d80*/  @P0 BRA P1, `(.L_x_74) ;  /* 0xfffffffc00ac0947 */ /* 0x000fea000083ffff */
[----:B------:R-:W-:Y:S05]  /*5d90*/  BSYNC B0 ;  /* 0x0000000000007941 */ /* 0x000fea0003800000 */
.L_x_70:
[----:B------:R2:W3:Y:S02]  /*5da0*/  LDS.64 R8, [R19+0x6600] ;  /* 0x0066000013087984 */ /* 0x0004e40000000a00 */
.L_x_69:
[----:B------:R-:W4:Y:S01]  /*5db0*/  LDC.64 R10, c[0x0][0x380] ;  /* 0x0000e000ff0a7b82 */ /* 0x000f220000000a00 */
[C---:B------:R-:W-:Y:S01]  /*5dc0*/  IMAD.IADD R17, R13.reuse, 0x1, -R0 ;  /* 0x000000010d117824 */ /* 0x040fe200078e0a00 */
[----:B------:R-:W-:Y:S01]  /*5dd0*/  LOP3.LUT R13, R13, 0x80000000, RZ, 0xfc, !PT ;  /* 0x800000000d0d7812 */ /* 0x000fe200078efcff */
[----:B------:R-:W-:-:S03]  /*5de0*/  IMAD R21, R42, 0x100, R3 ;  /* 0x000001002a157824 */ /* 0x000fc600078e0203 */
[----:B-1-3--:R-:W-:-:S04]  /*5df0*/  IADD3 R8, P0, PT, R17, R8, RZ ;  /* 0x0000000811087210 */ /* 0x00afc80007f1e0ff */
[----:B------:R-:W-:-:S05]  /*5e00*/  LEA.HI.X.SX32 R9, R17, R9, 0x1, P0 ;  /* 0x0000000911097211 */ /* 0x000fca00000f0eff */
[----:B------:R1:W-:Y:S01]  /*5e10*/  STS.64 [R19+0x6600], R8 ;  /* 0x0066000813007388 */ /* 0x0003e20000000a00 */
[----:B----4-:R-:W-:-:S05]  /*5e20*/  IMAD.WIDE R10, R21, 0x4, R10 ;  /* 0x00000004150a7825 */ /* 0x010fca00078e020a */
[----:B------:R1:W-:Y:S02]  /*5e30*/  STG.E.STRONG.SYS desc[UR6][R10.64], R13 ;  /* 0x0000000d0a007986 */ /* 0x0003e4000c115906 */
.L_x_68:
[----:B------:R-:W-:Y:S05]  /*5e40*/  BSYNC B1 ;  /* 0x0000000000017941 */ /* 0x000fea0003800000 */
.L_x_67:
[----:B------:R-:W3:Y:S01]  /*5e50*/  LDC R23, c[0x0][0x3c0] ;  /* 0x0000f000ff177b82 */ /* 0x000ee20000000800 */
[----:B--2---:R-:W-:-:S07]  /*5e60*/  VIADD R6, R54, 0x1980 ;  /* 0x0000198036067836 */ /* 0x004fce0000000000 */
[----:B-1----:R-:W1:Y:S01]  /*5e70*/  LDC.64 R10, c[0x0][0x390] ;  /* 0x0000e400ff0a7b82 */ /* 0x002e620000000a00 */
[----:B---3--:R-:W-:Y:S02]  /*5e80*/  ISETP.GE.AND P0, PT, R6, R23, PT ;  /* 0x000000170600720c */ /* 0x008fe40003f06270 */
[----:B-1----:R-:W-:-:S04]  /*5e90*/  ISETP.EQ.U32.AND P1, PT, R10, RZ, PT ;  /* 0x000000ff0a00720c */ /* 0x002fc80003f22070 */
[----:B------:R-:W-:-:S04]  /*5ea0*/  ISETP.EQ.OR.EX P0, PT, R11, RZ, !P0, P1 ;  /* 0x000000ff0b00720c */ /* 0x000fc80004702710 */
[----:B------:R-:W-:-:S13]  /*5eb0*/  ISETP.GT.U32.OR P0, PT, R3, 0xff, P0 ;  /* 0x000000ff0300780c */ /* 0x000fda0000704470 */
[----:B------:R-:W-:Y:S05]  /*5ec0*/  @P0 BRA `(.L_x_75) ;  /* 0x0000000000200947 */ /* 0x000fea0003800000 */
[----:B------:R-:W1:Y:S01]  /*5ed0*/  LDS.64 R8, [R19+0x6600] ;  /* 0x0066000013087984 */ /* 0x000e620000000a00 */
[C---:B------:R-:W-:Y:S02]  /*5ee0*/  LEA R10, P2, R3.reuse, R10, 0x3 ;  /* 0x0000000a030a7211 */ /* 0x040fe400078418ff */
[--C-:B------:R-:W-:Y:S02]  /*5ef0*/  SHF.R.S32.HI R13, RZ, 0x1f, R0.reuse ;  /* 0x0000001fff0d7819 */ /* 0x100fe40000011400 */
[----:B------:R-:W-:Y:S02]  /*5f00*/  LEA.HI.X R11, R3, R11, RZ, 0x3, P2 ;  /* 0x0000000b030b7211 */ /* 0x000fe400010f1cff */
[----:B-1----:R-:W-:Y:S02]  /*5f10*/  IADD3 R8, P0, P1, R8, R15, R0 ;  /* 0x0000000f08087210 */ /* 0x002fe4000791e000 */
[----:B------:R-:W-:-:S04]  /*5f20*/  SHF.R.S32.HI R15, RZ, 0x1f, R15 ;  /* 0x0000001fff0f7819 */ /* 0x000fc8000001140f */
[----:B------:R-:W-:-:S05]  /*5f30*/  IADD3.X R9, PT, PT, R9, R15, R13, P0, P1 ;  /* 0x0000000f09097210 */ /* 0x000fca00007e240d */
[----:B------:R1:W-:Y:S02]  /*5f40*/  STG.E.64 desc[UR6][R10.64], R8 ;  /* 0x000000080a007986 */ /* 0x0003e4000c101b06 */
.L_x_75:
[----:B------:R-:W-:Y:S01]  /*5f50*/  ISETP.GT.AND P0, PT, R6, R23, PT ;  /* 0x000000170600720c */ /* 0x000fe20003f04270 */
[----:B------:R-:W-:Y:S05]  /*5f60*/  WARPSYNC.ALL ;  /* 0x0000000000007948 */ /* 0x000fea0003800000 */
[----:B------:R-:W-:Y:S01]  /*5f70*/  BAR.SYNC.DEFER_BLOCKING 0x0 ;  /* 0x0000000000007b1d */ /* 0x000fe20000010000 */
[----:B------:R-:W-:-:S06]  /*5f80*/  IMAD R22, R3, 0x4, R7 ;  /* 0x0000000403167824 */ /* 0x000fcc00078e0207 */
[----:B------:R-:W-:Y:S05]  /*5f90*/  @P0 BRA `(.L_x_76) ;  /* 0x0000000c003c0947 */ /* 0x000fea0003800000 */
[----:B------:R-:W2:Y:S01]  /*5fa0*/  LDS R0, [R22] ;  /* 0x0000000016007984 */ /* 0x000ea20000000800 */
[----:B------:R-:W2:Y:S01]  /*5fb0*/  LDCU UR5, c[0x0][0x3c4] ;  /* 0x00007880ff0577ac */ /* 0x000ea20008000800 */
[----:B------:R-:W3:Y:S01]  /*5fc0*/  LDCU.64 UR8, c[0x0][0x3a0] ;  /* 0x00007400ff0877ac */ /* 0x000ee20008000a00 */
[----:B--2---:R-:W-:Y:S02]  /*5fd0*/  SHF.R.U32.HI R6, RZ, UR5, R0 ;  /* 0x00000005ff067c19 */ /* 0x004fe40008011600 */
[----:B------:R-:W-:Y:S02]  /*5fe0*/  LOP3.LUT R15, R0, 0x80000000, RZ, 0x3c, !PT ;  /* 0x80000000000f7812 */ /* 0x000fe400078e3cff */
[----:B------:R-:W-:-:S05]  /*5ff0*/  LOP3.LUT R6, R6, UR4, RZ, 0x30, !PT ;  /* 0x0000000406067c12 */ /* 0x000fca000f8e30ff */
[----:B-1----:R-:W-:-:S06]  /*6000*/  IMAD R8, R6, 0x8, R7 ;  /* 0x0000000806087824 */ /* 0x002fcc00078e0207 */
[----:B------:R-:W1:Y:S02]  /*6010*/  LDS.64 R8, [R8+0x6600] ;  /* 0x0066000008087984 */ /* 0x000e640000000a00 */
[----:B-1----:R-:W-:-:S05]  /*6020*/  IADD3 R6, P1, PT, R8, R3, RZ ;  /* 0x0000000308067210 */ /* 0x002fca0007f3e0ff */
[----:B------:R-:W-:Y:S01]  /*6030*/  IMAD.X R9, RZ, RZ, R9, P1 ;  /* 0x000000ffff097224 */ /* 0x000fe200008e0609 */
[----:B---3--:R-:W-:-:S04]  /*6040*/  LEA R10, P1, R6, UR8, 0x2 ;  /* 0x00000008060a7c11 */ /* 0x008fc8000f8210ff */
[----:B------:R-:W-:-:S05]  /*6050*/  LEA.HI.X R11, R6, UR9, R9, 0x2, P1 ;  /* 0x00000009060b7c11 */ /* 0x000fca00088f1409 */
[----:B------:R-:W-:Y:S01]  /*6060*/  STG.E desc[UR6][R10.64], R15 ;  /* 0x0000000f0a007986 */ /* 0x000fe2000c101906 */
[----:B------:R-:W-:-:S03]  /*6070*/  NOP ;  /* 0x0000000000007918 */ /* 0x000fc60000000000 */
[----:B------:R-:W1:Y:S02]  /*6080*/  LDS R0, [R22+0x600] ;  /* 0x0006000016007984 */ /* 0x000e640000000800 */
[----:B-1----:R-:W-:Y:S02]  /*6090*/  SHF.R.U32.HI R6, RZ, UR5, R0 ;  /* 0x00000005ff067c19 */ /* 0x002fe40008011600 */
[----:B------:R-:W-:Y:S02]  /*60a0*/  LOP3.LUT R15, R0, 0x80000000, RZ, 0x3c, !PT ;  /* 0x80000000000f7812 */ /* 0x000fe400078e3cff */
[----:B------:R-:W-:-:S05]  /*60b0*/  LOP3.LUT R6, R6, UR4, RZ, 0x30, !PT ;  /* 0x0000000406067c12 */ /* 0x000fca000f8e30ff */
[----:B------:R-:W-:-:S06]  /*60c0*/  IMAD R8, R6, 0x8, R7 ;  /* 0x0000000806087824 */ /* 0x000fcc00078e0207 */
[----:B------:R-:W1:Y:S02]  /*60d0*/  LDS.64 R8, [R8+0x6600] ;  /* 0x0066000008087984 */ /* 0x000e640000000a00 */
[----:B-1----:R-:W-:-:S05]  /*60e0*/  IADD3 R6, P1, PT, R8, R3, RZ ;  /* 0x0000000308067210 */ /* 0x002fca0007f3e0ff */
[----:B------:R-:W-:Y:S01]  /*60f0*/  IMAD.X R9, RZ, RZ, R9, P1 ;  /* 0x000000ffff097224 */ /* 0x000fe200008e0609 */
[----:B------:R-:W-:-:S04]  /*6100*/  LEA R12, P1, R6, UR8, 0x2 ;  /* 0x00000008060c7c11 */ /* 0x000fc8000f8210ff */
        /* <DEDUP_REMOVED lines=163> */
[----:B------:R-:W-:-:S05]  /*6b40*/  IMAD R12, R6, 0x8, R7 ;  /* 0x00000008060c7824 */ /* 0x000fca00078e0207 */
        /* <DEDUP_REMOVED lines=17> */
[----:B------:R1:W-:Y:S01]  /*6c60*/  STG.E desc[UR6][R6.64+0x6000], R9 ;  /* 0x0060000906007986 */ /* 0x0003e2000c101906 */
[----:B------:R-:W-:Y:S01]  /*6c70*/  NOP ;  /* 0x0000000000007918 */ /* 0x000fe20000000000 */
[----:B------:R-:W-:Y:S05]  /*6c80*/  BRA `(.L_x_77) ;  /* 0x00000014000c7947 */ /* 0x000fea0003800000 */
.L_x_76:
[----:B-1----:R-:W-:Y:S01]  /*6c90*/  IMAD R9, R42, -0x1980, R23 ;  /* 0xffffe6802a097824 */ /* 0x002fe200078e0217 */
[----:B------:R-:W-:Y:S01]  /*6ca0*/  BSSY.RECONVERGENT B0, `(.L_x_78) ;  /* 0x000001b000007945 */ /* 0x000fe20003800200 */
[C---:B------:R-:W-:Y:S02]  /*6cb0*/  VIADD R0, R3.reuse, 0x180 ;  /* 0x0000018003007836 */ /* 0x040fe40000000000 */
[C---:B------:R-:W-:Y:S01]  /*6cc0*/  VIADD R6, R3.reuse, 0x300 ;  /* 0x0000030003067836 */ /* 0x040fe20000000000 */
[CC--:B------:R-:W-:Y:S01]  /*6cd0*/  ISETP.GE.AND P1, PT, R3.reuse, R9.reuse, PT ;  /* 0x000000090300720c */ /* 0x0c0fe20003f26270 */
[C---:B------:R-:W-:Y:S01]  /*6ce0*/  VIADD R8, R3.reuse, 0x480 ;  /* 0x0000048003087836 */ /* 0x040fe20000000000 */
[-C--:B------:R-:W-:Y:S01]  /*6cf0*/  ISETP.GE.AND P2, PT, R0, R9.reuse, PT ;  /* 0x000000090000720c */ /* 0x080fe20003f46270 */
[C---:B------:R-:W-:Y:S01]  /*6d00*/  VIADD R0, R3.reuse, 0x600 ;  /* 0x0000060003007836 */ /* 0x040fe20000000000 */
[-C--:B------:R-:W-:Y:S01]  /*6d10*/  ISETP.GE.AND P3, PT, R6, R9.reuse, PT ;  /* 0x000000090600720c */ /* 0x080fe20003f66270 */
[C---:B------:R-:W-:Y:S01]  /*6d20*/  VIADD R6, R3.reuse, 0x780 ;  /* 0x0000078003067836 */ /* 0x040fe20000000000 */
[-C--:B------:R-:W-:Y:S01]  /*6d30*/  ISETP.GE.AND P4, PT, R8, R9.reuse, PT ;  /* 0x000000090800720c */ /* 0x080fe20003f86270 */
[----:B------:R-:W-:Y:S01]  /*6d40*/  VIADD R8, R3, 0x900 ;  /* 0x0000090003087836 */ /* 0x000fe20000000000 */
[----:B------:R-:W-:-:S02]  /*6d50*/  ISETP.GE.AND P5, PT, R0, R9, PT ;  /* 0x000000090000720c */ /* 0x000fc40003fa6270 */
[----:B------:R-:W-:-:S03]  /*6d60*/  ISETP.GE.AND P6, PT, R6, R9, PT ;  /* 0x000000090600720c */ /* 0x000fc60003fc6270 */
[----:B------:R-:W-:Y:S10]  /*6d70*/  @P1 BRA `(.L_x_79) ;  /* 0x0000000000341947 */ /* 0x000ff40003800000 */
[----:B------:R-:W1:Y:S01]  /*6d80*/  LDS R0, [R22] ;  /* 0x0000000016007984 */ /* 0x000e620000000800 */
[----:B------:R-:W1:Y:S01]  /*6d90*/  LDCU UR5, c[0x0][0x3c4] ;  /* 0x00007880ff0577ac */ /* 0x000e620008000800 */
[----:B------:R-:W2:Y:S01]  /*6da0*/  LDCU.64 UR8, c[0x0][0x3a0] ;  /* 0x00007400ff0877ac */ /* 0x000ea20008000a00 */
[----:B-1----:R-:W-:Y:S02]  /*6db0*/  SHF.R.U32.HI R6, RZ, UR5, R0 ;  /* 0x00000005ff067c19 */ /* 0x002fe40008011600 */
[----:B------:R-:W-:Y:S02]  /*6dc0*/  LOP3.LUT R13, R0, 0x80000000, RZ, 0x3c, !PT ;  /* 0x80000000000d7812 */ /* 0x000fe400078e3cff */
[----:B------:R-:W-:-:S05]  /*6dd0*/  LOP3.LUT R6, R6, UR4, RZ, 0x30, !PT ;  /* 0x0000000406067c12 */ /* 0x000fca000f8e30ff */
[----:B------:R-:W-:-:S05]  /*6de0*/  IMAD R6, R6, 0x8, R7 ;  /* 0x0000000806067824 */ /* 0x000fca00078e0207 */
[----:B------:R-:W1:Y:S02]  /*6df0*/  LDS.64 R10, [R6+0x6600] ;  /* 0x00660000060a7984 */ /* 0x000e640000000a00 */
[----:B-1----:R-:W-:-:S05]  /*6e00*/  IADD3 R12, P1, PT, R10, R3, RZ ;  /* 0x000000030a0c7210 */ /* 0x002fca0007f3e0ff */
[----:B------:R-:W-:Y:S01]  /*6e10*/  IMAD.X R11, RZ, RZ, R11, P1 ;  /* 0x000000ffff0b7224 */ /* 0x000fe200008e060b */
[----:B--2---:R-:W-:-:S04]  /*6e20*/  LEA R10, P1, R12, UR8, 0x2 ;  /* 0x000000080c0a7c11 */ /* 0x004fc8000f8210ff */
[----:B------:R-:W-:-:S05]  /*6e30*/  LEA.HI.X R11, R12, UR9, R11, 0x2, P1 ;  /* 0x000000090c0b7c11 */ /* 0x000fca00088f140b */
[----:B------:R1:W-:Y:S04]  /*6e40*/  STG.E desc[UR6][R10.64], R13 ;  /* 0x0000000d0a007986 */ /* 0x0003e8000c101906 */
.L_x_79:
[----:B------:R-:W-:Y:S05]  /*6e50*/  BSYNC.RECONVERGENT B0 ;  /* 0x0000000000007941 */ /* 0x000fea0003800200 */
.L_x_78:
[----:B------:R-:W-:Y:S01]  /*6e60*/  NOP ;  /* 0x0000000000007918 */ /* 0x000fe20000000000 */
[----:B------:R-:W-:Y:S01]  /*6e70*/  BSSY.RECONVERGENT B0, `(.L_x_80) ;  /* 0x0000011000007945 */ /* 0x000fe20003800200 */
[----:B------:R-:W-:Y:S01]  /*6e80*/  ISETP.GE.AND P1, PT, R8, R9, PT ;  /* 0x000000090800720c */ /* 0x000fe20003f26270 */
[----:B------:R-:W-:Y:S02]  /*6e90*/  VIADD R8, R3, 0xa80 ;  /* 0x00000a8003087836 */ /* 0x000fe40000000000 */
[----:B------:R-:W-:Y:S10]  /*6ea0*/  @P2 BRA `(.L_x_81) ;  /* 0x0000000000342947 */ /* 0x000ff40003800000 */
[----:B------:R-:W2:Y:S01]  /*6eb0*/  LDS R0, [R22+0x600] ;  /* 0x0006000016007984 */ /* 0x000ea20000000800 */
[----:B------:R-:W2:Y:S01]  /*6ec0*/  LDCU UR5, c[0x0][0x3c4] ;  /* 0x00007880ff0577ac */ /* 0x000ea20008000800 */
[----:B------:R-:W3:Y:S01]  /*6ed0*/  LDCU.64 UR8, c[0x0][0x3a0] ;  /* 0x00007400ff0877ac */ /* 0x000ee20008000a00 */
[----:B--2---:R-:W-:Y:S02]  /*6ee0*/  SHF.R.U32.HI R6, RZ, UR5, R0 ;  /* 0x00000005ff067c19 */ /* 0x004fe40008011600 */
[----:B-1----:R-:W-:Y:S02]  /*6ef0*/  LOP3.LUT R13, R0, 0x80000000, RZ, 0x3c, !PT ;  /* 0x80000000000d7812 */ /* 0x002fe400078e3cff */
[----:B------:R-:W-:-:S05]  /*6f00*/  LOP3.LUT R6, R6, UR4, RZ, 0x30, !PT ;  /* 0x0000000406067c12 */ /* 0x000fca000f8e30ff */
[----:B------:R-:W-:-:S05]  /*6f10*/  IMAD R6, R6, 0x8, R7 ;  /* 0x0000000806067824 */ /* 0x000fca00078e0207 */
[----:B------:R-:W1:Y:S02]  /*6f20*/  LDS.64 R10, [R6+0x6600] ;  /* 0x00660000060a7984 */ /* 0x000e640000000a00 */
[----:B-1----:R-:W-:-:S05]  /*6f30*/  IADD3 R12, P2, PT, R10, R3, RZ ;  /* 0x000000030a0c7210 */ /* 0x002fca0007f5e0ff */
[----:B------:R-:W-:Y:S01]  /*6f40*/  IMAD.X R11, RZ, RZ, R11, P2 ;  /* 0x000000ffff0b7224 */ /* 0x000fe200010e060b */
[----:B---3--:R-:W-:-:S04]  /*6f50*/  LEA R10, P2, R12, UR8, 0x2 ;  /* 0x000000080c0a7c11 */ /* 0x008fc8000f8410ff */
[----:B------:R-:W-:-:S05]  /*6f60*/  LEA.HI.X R11, R12, UR9, R11, 0x2, P2 ;  /* 0x000000090c0b7c11 */ /* 0x000fca00090f140b */
[----:B------:R2:W-:Y:S04]  /*6f70*/  STG.E desc[UR6][R10.64+0x600], R13 ;  /* 0x0006000d0a007986 */ /* 0x0005e8000c101906 */
.L_x_81:
[----:B------:R-:W-:Y:S05]  /*6f80*/  BSYNC.RECONVERGENT B0 ;  /* 0x0000000000007941 */ /* 0x000fea0003800200 */
.L_x_80:
[----:B------:R-:W-:Y:S01]  /*6f90*/  NOP ;  /* 0x0000000000007918 */ /* 0x000fe20000000000 */
[----:B------:R-:W-:Y:S01]  /*6fa0*/  BSSY.RECONVERGENT B0, `(.L_x_82) ;  /* 0x0000011000007945 */ /* 0x000fe20003800200 */
[----:B------:R-:W-:Y:S02]  /*6fb0*/  ISETP.GE.AND P2, PT, R8, R9, PT ;  /* 0x000000090800720c */ /* 0x000fe40003f46270 */
[----:B------:R-:W-:Y:S01]  /*6fc0*/  LOP3.LUT R8, R3, 0xc00, RZ, 0xfc, !PT ;  /* 0x00000c0003087812 */ /* 0x000fe200078efcff */
[----:B------:R-:W-:Y:S10]  /*6fd0*/  @P3 BRA `(.L_x_83) ;  /* 0x0000000000343947 */ /* 0x000ff40003800000 */
[----:B------:R-:W3:Y:S01]  /*6fe0*/  LDS R0, [R22+0xc00] ;  /* 0x000c000016007984 */ /* 0x000ee20000000800 */
[----:B------:R-:W3:Y:S01]  /*6ff0*/  LDCU UR5, c[0x0][0x3c4] ;  /* 0x00007880ff0577ac */ /* 0x000ee20008000800 */
[----:B------:R-:W4:Y:S01]  /*7000*/  LDCU.64 UR8, c[0x0][0x3a0] ;  /* 0x00007400ff0877ac */ /* 0x000f220008000a00 */
[----:B---3--:R-:W-:Y:S02]  /*7010*/  SHF.R.U32.HI R6, RZ, UR5, R0 ;  /* 0x00000005ff067c19 */ /* 0x008fe40008011600 */
[----:B-12---:R-:W-:Y:S02]  /*7020*/  LOP3.LUT R13, R0, 0x80000000, RZ, 0x3c, !PT ;  /* 0x80000000000d7812 */ /* 0x006fe400078e3cff */
[----:B------:R-:W-:-:S05]  /*7030*/  LOP3.LUT R6, R6, UR4, RZ, 0x30, !PT ;  /* 0x0000000406067c12 */ /* 0x000fca000f8e30ff */
[----:B------:R-:W-:-:S05]  /*7040*/  IMAD R6, R6, 0x8, R7 ;  /* 0x0000000806067824 */ /* 0x000fca00078e0207 */
[----:B------:R-:W1:Y:S02]  /*7050*/  LDS.64 R10, [R6+0x6600] ;  /* 0x00660000060a7984 */ /* 0x000e640000000a00 */
[----:B-1----:R-:W-:-:S05]  /*7060*/  IADD3 R12, P3, PT, R10, R3, RZ ;  /* 0x000000030a0c7210 */ /* 0x002fca0007f7e0ff */
[----:B------:R-:W-:Y:S01]  /*7070*/  IMAD.X R11, RZ, RZ, R11, P3 ;  /* 0x000000ffff0b7224 */ /* 0x000fe200018e060b */
[----:B----4-:R-:W-:-:S04]  /*7080*/  LEA R10, P3, R12, UR8, 0x2 ;  /* 0x000000080c0a7c11 */ /* 0x010fc8000f8610ff */
[----:B------:R-:W-:-:S05]  /*7090*/  LEA.HI.X R11, R12, UR9, R11, 0x2, P3 ;  /* 0x000000090c0b7c11 */ /* 0x000fca00098f140b */
[----:B------:R3:W-:Y:S04]  /*70a0*/  STG.E desc[UR6][R10.64+0xc00], R13 ;  /* 0x000c000d0a007986 */ /* 0x0007e8000c101906 */
.L_x_83:
[----:B------:R-:W-:Y:S05]  /*70b0*/  BSYNC.RECONVERGENT B0 ;  /* 0x0000000000007941 */ /* 0x000fea0003800200 */
.L_x_82:
[----:B------:R-:W-:Y:S01]  /*70c0*/  NOP ;  /* 0x0000000000007918 */ /* 0x000fe20000000000 */
[----:B------:R-:W-:Y:S01]  /*70d0*/  BSSY.RECONVERGENT B0, `(.L_x_84) ;  /* 0x0000011000007945 */ /* 0x000fe20003800200 */
[----:B------:R-:W-:Y:S01]  /*70e0*/  ISETP.GE.AND P3, PT, R8, R9, PT ;  /* 0x000000090800720c */ /* 0x000fe20003f66270 */
[----:B------:R-:W-:Y:S02]  /*70f0*/  VIADD R8, R3, 0xd80 ;  /* 0x00000d8003087836 */ /* 0x000fe40000000000 */
[----:B------:R-:W-:Y:S10]  /*7100*/  @P4 BRA `(.L_x_85) ;  /* 0x0000000000344947 */ /* 0x000ff40003800000 */
[----:B------:R-:W4:Y:S01]  /*7110*/  LDS R0, [R22+0x1200] ;  /* 0x0012000016007984 */ /* 0x000f220000000800 */
[----:B------:R-:W4:Y:S01]  /*7120*/  LDCU UR5, c[0x0][0x3c4] ;  /* 0x00007880ff0577ac */ /* 0x000f220008000800 */
[----:B------:R-:W5:Y:S01]  /*7130*/  LDCU.64 UR8, c[0x0][0x3a0] ;  /* 0x00007400ff0877ac */ /* 0x000f620008000a00 */
[----:B----4-:R-:W-:Y:S02]  /*7140*/  SHF.R.U32.HI R6, RZ, UR5, R0 ;  /* 0x00000005ff067c19 */ /* 0x010fe40008011600 */
[----:B-123--:R-:W-:Y:S02]  /*7150*/  LOP3.LUT R13, R0, 0x80000000, RZ, 0x3c, !PT ;  /* 0x80000000000d7812 */ /* 0x00efe400078e3cff */
[----:B------:R-:W-:-:S05]  /*7160*/  LOP3.LUT R6, R6, UR4, RZ, 0x30, !PT ;  /* 0x0000000406067c12 */ /* 0x000fca000f8e30ff */
[----:B------:R-:W-:-:S05]  /*7170*/  IMAD R6, R6, 0x8, R7 ;  /* 0x0000000806067824 */ /* 0x000fca00078e0207 */
[----:B------:R-:W1:Y:S02]  /*7180*/  LDS.64 R10, [R6+0x6600] ;  /* 0x00660000060a7984 */ /* 0x000e640000000a00 */
[----:B-1----:R-:W-:-:S05]  /*7190*/  IADD3 R12, P4, PT, R10, R3, RZ ;  /* 0x000000030a0c7210 */ /* 0x002fca0007f9e0ff */
[----:B------:R-:W-:Y:S01]  /*71a0*/  IMAD.X R11, RZ, RZ, R11, P4 ;  /* 0x000000ffff0b7224 */ /* 0x000fe200020e060b */
[----:B-----5:R-:W-:-:S04]  /*71b0*/  LEA R10, P4, R12, UR8, 0x2 ;  /* 0x000000080c0a7c11 */ /* 0x020fc8000f8810ff */
[----:B------:R-:W-:-:S05]  /*71c0*/  LEA.HI.X R11, R12, UR9, R11, 0x2, P4 ;  /* 0x000000090c0b7c11 */ /* 0x000fca000a0f140b */
[----:B------:R4:W-:Y:S04]  /*71d0*/  STG.E desc[UR6][R10.64+0x1200], R13 ;  /* 0x0012000d0a007986 */ /* 0x0009e8000c101906 */
.L_x_85:
[----:B------:R-:W-:Y:S05]  /*71e0*/  BSYNC.RECONVERGENT B0 ;  /* 0x0000000000007941 */ /* 0x000fea0003800200 */
.L_x_84:
[----:B------:R-:W-:Y:S01]  /*71f0*/  NOP ;  /* 0x0000000000007918 */ /* 0x000fe20000000000 */
[----:B------:R-:W-:Y:S01]  /*7200*/  BSSY.RECONVERGENT B0, `(.L_x_86) ;  /* 0x0000011000007945 */ /* 0x000fe20003800200 */
[----:B------:R-:W-:Y:S01]  /*7210*/  ISETP.GE.AND P4, PT, R8, R9, PT ;  /* 0x000000090800720c */ /* 0x000fe20003f86270 */
[----:B------:R-:W-:Y:S02]  /*7220*/  VIADD R8, R3, 0xf00 ;  /* 0x00000f0003087836 */ /* 0x000fe40000000000 */
[----:B------:R-:W-:Y:S10]  /*7230*/  @P5 BRA `(.L_x_87) ;  /* 0x0000000000345947 */ /* 0x000ff40003800000 */
[----:B------:R-:W5:Y:S01]  /*7240*/  LDS R0, [R22+0x1800] ;  /* 0x0018000016007984 */ /* 0x000f620000000800 */
[----:B------:R-:W5:Y:S01]  /*7250*/  LDCU UR5, c[0x0][0x3c4] ;  /* 0x00007880ff0577ac */ /* 0x000f620008000800 */
[----:B------:R-:W0:Y:S01]  /*7260*/  LDCU.64 UR8, c[0x0][0x3a0] ;  /* 0x00007400ff0877ac */ /* 0x000e220008000a00 */
[----:B-----5:R-:W-:Y:S02]  /*7270*/  SHF.R.U32.HI R6, RZ, UR5, R0 ;  /* 0x00000005ff067c19 */ /* 0x020fe40008011600 */
[----:B-1234-:R-:W-:Y:S02]  /*7280*/  LOP3.LUT R13, R0, 0x80000000, RZ, 0x3c, !PT ;  /* 0x80000000000d7812 */ /* 0x01efe400078e3cff */
[----:B------:R-:W-:-:S05]  /*7290*/  LOP3.LUT R6, R6, UR4, RZ, 0x30, !PT ;  /* 0x0000000406067c12 */ /* 0x000fca000f8e30ff */
[----:B------:R-:W-:-:S05]  /*72a0*/  IMAD R6, R6, 0x8, R7 ;  /* 0x0000000806067824 */ /* 0x000fca00078e0207 */
[----:B------:R-:W1:Y:S02]  /*72b0*/  LDS.64 R10, [R6+0x6600] ;  /* 0x00660000060a7984 */ /* 0x000e640000000a00 */
[----:B-1----:R-:W-:-:S05]  /*72c0*/  IADD3 R12, P5, PT, R10, R3, RZ ;  /* 0x000000030a0c7210 */ /* 0x002fca0007fbe0ff */
[----:B------:R-:W-:Y:S01]  /*72d0*/  IMAD.X R11, RZ, RZ, R11, P5 ;  /* 0x000000ffff0b7224 */ /* 0x000fe200028e060b */
[----:B0-----:R-:W-:-:S04]  /*72e0*/  LEA R10, P5, R12, UR8, 0x2 ;  /* 0x000000080c0a7c11 */ /* 0x001fc8000f8a10ff */
[----:B------:R-:W-:-:S05]  /*72f0*/  LEA.HI.X R11, R12, UR9, R11, 0x2, P5 ;  /* 0x000000090c0b7c11 */ /* 0x000fca000a8f140b */
[----:B------:R0:W-:Y:S04]  /*7300*/  STG.E desc[UR6][R10.64+0x1800], R13 ;  /* 0x0018000d0a007986 */ /* 0x0001e8000c101906 */
.L_x_87:
[----:B------:R-:W-:Y:S05]  /*7310*/  BSYNC.RECONVERGENT B0 ;  /* 0x0000000000007941 */ /* 0x000fea0003800200 */
.L_x_86:
        /* <DEDUP_REMOVED lines=9> */
[----:B01234-:R-:W-:Y:S02]  /*73b0*/  LOP3.LUT R13, R0, 0x80000000, RZ, 0x3c, !PT ;  /* 0x80000000000d7812 */ /* 0x01ffe400078e3cff */
[----:B------:R-:W-:-:S05]  /*73c0*/  LOP3.LUT R6, R6, UR4, RZ, 0x30, !PT ;  /* 0x0000000406067c12 */ /* 0x000fca000f8e30ff */
[----:B------:R-:W-:-:S05]  /*73d0*/  IMAD R6, R6, 0x8, R7 ;  /* 0x0000000806067824 */ /* 0x000fca00078e0207 */
[----:B------:R-:W0:Y:S02]  /*73e0*/  LDS.64 R10, [R6+0x6600] ;  /* 0x00660000060a7984 */ /* 0x000e240000000a00 */
[----:B0-----:R-:W-:-:S05]  /*73f0*/  IADD3 R12, P6, PT, R10, R3, RZ ;  /* 0x000000030a0c7210 */ /* 0x001fca0007fde0ff */
[----:B------:R-:W-:Y:S01]  /*7400*/  IMAD.X R11, RZ, RZ, R11, P6 ;  /* 0x000000ffff0b7224 */ /* 0x000fe200030e060b */
[----:B------:R-:W-:-:S04]  /*7410*/  LEA R10, P6, R12, UR8, 0x2 ;  /* 0x000000080c0a7c11 */ /* 0x000fc8000f8c10ff */
[----:B------:R-:W-:-:S05]  /*7420*/  LEA.HI.X R11, R12, UR9, R11, 0x2, P6 ;  /* 0x000000090c0b7c11 */ /* 0x000fca000b0f140b */
[----:B------:R0:W-:Y:S04]  /*7430*/  STG.E desc[UR6][R10.64+0x1e00], R13 ;  /* 0x001e000d0a007986 */ /* 0x0001e8000c101906 */
.L_x_89:
[----:B------:R-:W-:Y:S05]  /*7440*/  BSYNC.RECONVERGENT B0 ;  /* 0x0000000000007941 */ /* 0x000fea0003800200 */
.L_x_88:
        /* <DEDUP_REMOVED lines=18> */
.L_x_91:
[----:B------:R-:W-:Y:S05]  /*7570*/  BSYNC.RECONVERGENT B0 ;  /* 0x0000000000007941 */ /* 0x000fea0003800200 */
.L_x_90:
        /* <DEDUP_REMOVED lines=18> */
.L_x_93:
[----:B------:R-:W-:Y:S05]  /*76a0*/  BSYNC.RECONVERGENT B0 ;  /* 0x0000000000007941 */ /* 0x000fea0003800200 */
.L_x_92:
        /* <DEDUP_REMOVED lines=18> */
.L_x_95:
[----:B------:R-:W-:Y:S05]  /*77d0*/  BSYNC.RECONVERGENT B0 ;  /* 0x0000000000007941 */ /* 0x000fea0003800200 */
.L_x_94:
        /* <DEDUP_REMOVED lines=18> */
.L_x_97:
[----:B------:R-:W-:Y:S05]  /*7900*/  BSYNC.RECONVERGENT B0 ;  /* 0x0000000000007941 */ /* 0x000fea0003800200 */
.L_x_96:
[----:B------:R-:W-:Y:S01]  /*7910*/  NOP ;  /* 0x0000000000007918 */ /* 0x000fe20000000000 */
[----:B------:R-:W-:Y:S01]  /*7920*/  BSSY.RECONVERGENT B0, `(.L_x_98) ;  /* 0x0000011000007945 */ /* 0x000fe20003800200 */
[----:B------:R-:W-:Y:S02]  /*7930*/  ISETP.GE.AND P4, PT, R8, R9, PT ;  /* 0x000000090800720c */ /* 0x000fe40003f86270 */
[----:B------:R-:W-:Y:S01]  /*7940*/  LOP3.LUT R8, R3, 0x1800, RZ, 0xfc, !PT ;  /* 0x0000180003087812 */ /* 0x000fe200078efcff */
        /* <DEDUP_REMOVED lines=14> */
.L_x_99:
[----:B------:R-:W-:Y:S05]  /*7a30*/  BSYNC.RECONVERGENT B0 ;  /* 0x0000000000007941 */ /* 0x000fea0003800200 */
.L_x_98:
[----:B------:R-:W-:Y:S01]  /*7a40*/  NOP ;  /* 0x0000000000007918 */ /* 0x000fe20000000000 */
[----:B------:R-:W-:Y:S01]  /*7a50*/  BSSY.RECONVERGENT B0, `(.L_x_100) ;  /* 0x0000010000007945 */ /* 0x000fe20003800200 */
[----:B------:R-:W-:-:S03]  /*7a60*/  ISETP.GE.AND P5, PT, R8, R9, PT ;  /* 0x000000090800720c */ /* 0x000fc60003fa6270 */
        /* <DEDUP_REMOVED lines=14> */
.L_x_101:
[----:B------:R-:W-:Y:S05]  /*7b50*/  BSYNC.RECONVERGENT B0 ;  /* 0x0000000000007941 */ /* 0x000fea0003800200 */
.L_x_100:
[----:B------:R-:W-:Y:S01]  /*7b60*/  NOP ;  /* 0x0000000000007918 */ /* 0x000fe20000000000 */
[----:B------:R-:W-:Y:S04]  /*7b70*/  BSSY.RECONVERGENT B0, `(.L_x_102) ;  /* 0x000000f000007945 */ /* 0x000fe80003800200 */
[----:B------:R-:W-:Y:S05]  /*7b80*/  @P1 BRA `(.L_x_103) ;  /* 0x0000000000341947 */ /* 0x000fea0003800000 */
        /* <DEDUP_REMOVED lines=13> */
.L_x_103:
[----:B------:R-:W-:Y:S05]  /*7c60*/  BSYNC.RECONVERGENT B0 ;  /* 0x0000000000007941 */ /* 0x000fea0003800200 */
.L_x_102:
        /* <DEDUP_REMOVED lines=16> */
.L_x_105:
[----:B------:R-:W-:Y:S05]  /*7d70*/  BSYNC.RECONVERGENT B0 ;  /* 0x0000000000007941 */ /* 0x000fea0003800200 */
.L_x_104:
        /* <DEDUP_REMOVED lines=16> */
.L_x_107:
[----:B------:R-:W-:Y:S05]  /*7e80*/  BSYNC.RECONVERGENT B0 ;  /* 0x0000000000007941 */ /* 0x000fea0003800200 */
.L_x_106:
        /* <DEDUP_REMOVED lines=16> */
.L_x_109:
[----:B------:R-:W-:Y:S05]  /*7f90*/  BSYNC.RECONVERGENT B0 ;  /* 0x0000000000007941 */ /* 0x000fea0003800200 */
.L_x_108:
[----:B------:R-:W-:Y:S01]  /*7fa0*/  NOP ;  /* 0x0000000000007918 */ /* 0x000fe20000000000 */
[----:B------:R-:W-:Y:S04]  /*7fb0*/  BSSY.RECONVERGENT B0, `(.L_x_110) ;  /* 0x000000f000007945 */ /* 0x000fe80003800200 */
[----:B------:R-:W-:Y:S05]  /*7fc0*/  @P5 BRA `(.L_x_111) ;  /* 0x0000000000345947 */ /* 0x000fea0003800000 */
[----:B------:R-:W5:Y:S01]  /*7fd0*/  LDS R0, [R22+0x6000] ;  /* 0x0060000016007984 */ /* 0x000f620000000800 */
[----:B------:R-:W5:Y:S01]  /*7fe0*/  LDCU UR5, c[0x0][0x3c4] ;  /* 0x00007880ff0577ac */ /* 0x000f620008000800 */
[----:B------:R-:W1:Y:S01]  /*7ff0*/  LDCU.64 UR8, c[0x0][0x3a0] ;  /* 0x00007400ff0877ac */ /* 0x000e620008000a00 */
[----:B-----5:R-:W-:-:S04]  /*8000*/  SHF.R.U32.HI R6, RZ, UR5, R0 ;  /* 0x00000005ff067c19 */ /* 0x020fc80008011600 */
[----:B------:R-:W-:-:S05]  /*8010*/  LOP3.LUT R6, R6, UR4, RZ, 0x30, !PT ;  /* 0x0000000406067c12 */ /* 0x000fca000f8e30ff */
[----:B0-----:R-:W-:-:S05]  /*8020*/  IMAD R8, R6, 0x8, R7 ;  /* 0x0000000806087824 */ /* 0x001fca00078e0207 */
[----:B------:R-:W0:Y:S02]  /*8030*/  LDS.64 R6, [R8+0x6600] ;  /* 0x0066000008067984 */ /* 0x000e240000000a00 */
[----:B0-----:R-:W-:-:S05]  /*8040*/  IADD3 R9, P1, PT, R6, R3, RZ ;  /* 0x0000000306097210 */ /* 0x001fca0007f3e0ff */
[----:B-1234-:R-:W-:Y:S01]  /*8050*/  IMAD.X R10, RZ, RZ, R7, P1 ;  /* 0x000000ffff0a7224 */ /* 0x01efe200008e0607 */
[----:B------:R-:W-:-:S04]  /*8060*/  LEA R6, P1, R9, UR8, 0x2 ;  /* 0x0000000809067c11 */ /* 0x000fc8000f8210ff */
[----:B------:R-:W-:Y:S02]  /*8070*/  LEA.HI.X R7, R9, UR9, R10, 0x2, P1 ;  /* 0x0000000909077c11 */ /* 0x000fe400088f140a */
[----:B------:R-:W-:-:S05]  /*8080*/  LOP3.LUT R9, R0, 0x80000000, RZ, 0x3c, !PT ;  /* 0x8000000000097812 */ /* 0x000fca00078e3cff */
[----:B------:R0:W-:Y:S02]  /*8090*/  STG.E desc[UR6][R6.64+0x6000], R9 ;  /* 0x0060000906007986 */ /* 0x0001e4000c101906 */
.L_x_111:
[----:B------:R-:W-:Y:S05]  /*80a0*/  BSYNC.RECONVERGENT B0 ;  /* 0x0000000000007941 */ /* 0x000fea0003800200 */
.L_x_110:
[----:B------:R-:W-:Y:S01]  /*80b0*/  NOP ;  /* 0x0000000000007918 */ /* 0x000fe20000000000 */
.L_x_77:
[----:B------:R-:W5:Y:S01]  /*80c0*/  LDS R0, [R22] ;  /* 0x0000000016007984 */ /* 0x000f620000000800 */
[----:B------:R-:W5:Y:S03]  /*80d0*/  LDCU UR5, c[0x0][0x3c4] ;  /* 0x00007880ff0577ac */ /* 0x000f660008000800 */
[----:B01----:R-:W0:Y:S04]  /*80e0*/  LDS R6, [R22+0x600] ;  /* 0x0006000016067984 */ /* 0x003e280000000800 */
[----:B------:R-:W1:Y:S04]  /*80f0*/  LDS R7, [R22+0xc00] ;  /* 0x000c000016077984 */ /* 0x000e680000000800 */
[----:B------:R-:W1:Y:S04]  /*8100*/  LDS R8, [R22+0x1200] ;  /* 0x0012000016087984 */ /* 0x000e680000000800 */
[----:B------:R-:W1:Y:S04]  /*8110*/  LDS R9, [R22+0x1800] ;  /* 0x0018000016097984 */ /* 0x000e680000000800 */
[----:B--234-:R-:W2:Y:S04]  /*8120*/  LDS R10, [R22+0x1e00] ;  /* 0x001e0000160a7984 */ /* 0x01cea80000000800 */
[----:B------:R-:W3:Y:S04]  /*8130*/  LDS R11, [R22+0x2400] ;  /* 0x00240000160b7984 */ /* 0x000ee80000000800 */
[----:B------:R-:W4:Y:S04]  /*8140*/  LDS R12, [R22+0x2a00] ;  /* 0x002a0000160c7984 */ /* 0x000f280000000800 */
[----:B------:R-:W4:Y:S04]  /*8150*/  LDS R13, [R22+0x3000] ;  /* 0x00300000160d7984 */ /* 0x000f280000000800 */
[----:B------:R-:W4:Y:S04]  /*8160*/  LDS R14, [R22+0x3600] ;  /* 0x00360000160e7984 */ /* 0x000f280000000800 */
[----:B------:R-:W4:Y:S01]  /*8170*/  LDS R15, [R22+0x3c00] ;  /* 0x003c0000160f7984 */ /* 0x000f220000000800 */
[----:B-----5:R-:W-:-:S03]  /*8180*/  SHF.R.U32.HI R0, RZ, UR5, R0 ;  /* 0x00000005ff007c19 */ /* 0x020fc60008011600 */
[----:B------:R-:W5:Y:S01]  /*8190*/  LDS R16, [R22+0x4200] ;  /* 0x0042000016107984 */ /* 0x000f620000000800 */
[----:B0-----:R-:W-:-:S03]  /*81a0*/  SHF.R.U32.HI R6, RZ, UR5, R6 ;  /* 0x00000005ff067c19 */ /* 0x001fc60008011606 */
[----:B------:R-:W0:Y:S01]  /*81b0*/  LDS R17, [R22+0x4800] ;  /* 0x0048000016117984 */ /* 0x000e220000000800 */
[----:B-1----:R-:W-:-:S03]  /*81c0*/  SHF.R.U32.HI R7, RZ, UR5, R7 ;  /* 0x00000005ff077c19 */ /* 0x002fc60008011607 */
[----:B------:R-:W1:Y:S01]  /*81d0*/  LDS R18, [R22+0x4e00] ;  /* 0x004e000016127984 */ /* 0x000e620000000800 */
[----:B------:R-:W-:-:S03]  /*81e0*/  SHF.R.U32.HI R8, RZ, UR5, R8 ;  /* 0x00000005ff087c19 */ /* 0x000fc60008011608 */
[----:B------:R-:W1:Y:S01]  /*81f0*/  LDS R19, [R22+0x5400] ;  /* 0x0054000016137984 */ /* 0x000e620000000800 */
[----:B------:R-:W-:-:S03]  /*8200*/  SHF.R.U32.HI R9, RZ, UR5, R9 ;  /* 0x00000005ff097c19 */ /* 0x000fc60008011609 */
[----:B------:R-:W1:Y:S01]  /*8210*/  LDS R20, [R22+0x5a00] ;  /* 0x005a000016147984 */ /* 0x000e620000000800 */
[----:B--2---:R-:W-:-:S03]  /*8220*/  SHF.R.U32.HI R10, RZ, UR5, R10 ;  /* 0x00000005ff0a7c19 */ /* 0x004fc6000801160a */
[----:B------:R-:W2:Y:S01]  /*8230*/  LDS R21, [R22+0x6000] ;  /* 0x0060000016157984 */ /* 0x000ea20000000800 */
[----:B---3--:R-:W-:Y:S02]  /*8240*/  SHF.R.U32.HI R11, RZ, UR5, R11 ;  /* 0x00000005ff0b7c19 */ /* 0x008fe4000801160b */
[----:B----4-:R-:W-:Y:S02]  /*8250*/  SHF.R.U32.HI R12, RZ, UR5, R12 ;  /* 0x00000005ff0c7c19 */ /* 0x010fe4000801160c */
[----:B------:R-:W-:Y:S02]  /*8260*/  SHF.R.U32.HI R13, RZ, UR5, R13 ;  /* 0x00000005ff0d7c19 */ /* 0x000fe4000801160d */
[----:B------:R-:W-:Y:S02]  /*8270*/  SHF.R.U32.HI R43, RZ, UR5, R14 ;  /* 0x00000005ff2b7c19 */ /* 0x000fe4000801160e */
[----:B------:R-:W-:Y:S02]  /*8280*/  LOP3.LUT R14, R12, UR4, RZ, 0x30, !PT ;  /* 0x000000040c0e7c12 */ /* 0x000fe4000f8e30ff */
[----:B------:R-:W-:-:S02]  /*8290*/  SHF.R.U32.HI R44, RZ, UR5, R15 ;  /* 0x00000005ff2c7c19 */ /* 0x000fc4000801160f */
[----:B------:R-:W-:Y:S02]  /*82a0*/  LOP3.LUT R15, R11, UR4, RZ, 0x30, !PT ;  /* 0x000000040b0f7c12 */ /* 0x000fe4000f8e30ff */
[----:B-----5:R-:W-:Y:S02]  /*82b0*/  SHF.R.U32.HI R45, RZ, UR5, R16 ;  /* 0x00000005ff2d7c19 */ /* 0x020fe40008011610 */
[----:B------:R-:W-:Y:S02]  /*82c0*/  LOP3.LUT R16, R10, UR4, RZ, 0x30, !PT ;  /* 0x000000040a107c12 */ /* 0x000fe4000f8e30ff */
[----:B0-----:R-:W-:Y:S02]  /*82d0*/  SHF.R.U32.HI R46, RZ, UR5, R17 ;  /* 0x00000005ff2e7c19 */ /* 0x001fe40008011611 */
[----:B------:R-:W-:Y:S02]  /*82e0*/  LOP3.LUT R17, R9, UR4, RZ, 0x30, !PT ;  /* 0x0000000409117c12 */ /* 0x000fe4000f8e30ff */
[----:B-1----:R-:W-:-:S02]  /*82f0*/  SHF.R.U32.HI R47, RZ, UR5, R18 ;  /* 0x00000005ff2f7c19 */ /* 0x002fc40008011612 */
[----:B------:R-:W-:Y:S02]  /*8300*/  LOP3.LUT R18, R8, UR4, RZ, 0x30, !PT ;  /* 0x0000000408127c12 */ /* 0x000fe4000f8e30ff */
[----:B------:R-:W-:Y:S02]  /*8310*/  SHF.R.U32.HI R48, RZ, UR5, R19 ;  /* 0x00000005ff307c19 */ /* 0x000fe40008011613 */
[----:B------:R-:W-:Y:S02]  /*8320*/  LOP3.LUT R19, R7, UR4, RZ, 0x30, !PT ;  /* 0x0000000407137c12 */ /* 0x000fe4000f8e30ff */
[----:B------:R-:W-:Y:S02]  /*8330*/  SHF.R.U32.HI R49, RZ, UR5, R20 ;  /* 0x00000005ff317c19 */ /* 0x000fe40008011614 */
[----:B------:R-:W-:Y:S02]  /*8340*/  LOP3.LUT R20, R6, UR4, RZ, 0x30, !PT ;  /* 0x0000000406147c12 */ /* 0x000fe4000f8e30ff */
[----:B--2---:R-:W-:-:S02]  /*8350*/  SHF.R.U32.HI R50, RZ, UR5, R21 ;  /* 0x00000005ff327c19 */ /* 0x004fc40008011615 */
[----:B------:R-:W-:Y:S02]  /*8360*/  LOP3.LUT R21, R0, UR4, RZ, 0x30, !PT ;  /* 0x0000000400157c12 */ /* 0x000fe4000f8e30ff */
[----:B------:R-:W-:Y:S02]  /*8370*/  LOP3.LUT R13, R13, UR4, RZ, 0x30, !PT ;  /* 0x000000040d0d7c12 */ /* 0x000fe4000f8e30ff */
[----:B------:R-:W-:Y:S02]  /*8380*/  LOP3.LUT R12, R43, UR4, RZ, 0x30, !PT ;  /* 0x000000042b0c7c12 */ /* 0x000fe4000f8e30ff */
[----:B------:R-:W-:Y:S02]  /*8390*/  LOP3.LUT R11, R44, UR4, RZ, 0x30, !PT ;  /* 0x000000042c0b7c12 */ /* 0x000fe4000f8e30ff */
[----:B------:R-:W-:Y:S02]  /*83a0*/  LOP3.LUT R10, R45, UR4, RZ, 0x30, !PT ;  /* 0x000000042d0a7c12 */ /* 0x000fe4000f8e30ff */
[----:B------:R-:W-:-:S02]  /*83b0*/  LOP3.LUT R9, R46, UR4, RZ, 0x30, !PT ;  /* 0x000000042e097c12 */ /* 0x000fc4000f8e30ff */
[----:B------:R-:W-:Y:S02]  /*83c0*/  LOP3.LUT R8, R47, UR4, RZ, 0x30, !PT ;  /* 0x000000042f087c12 */ /* 0x000fe4000f8e30ff */
[----:B------:R-:W-:Y:S02]  /*83d0*/  LOP3.LUT R7, R48, UR4, RZ, 0x30, !PT ;  /* 0x0000000430077c12 */ /* 0x000fe4000f8e30ff */
[----:B------:R-:W-:Y:S02]  /*83e0*/  LOP3.LUT R6, R49, UR4, RZ, 0x30, !PT ;  /* 0x0000000431067c12 */ /* 0x000fe4000f8e30ff */
[----:B------:R-:W-:Y:S01]  /*83f0*/  LOP3.LUT R0, R50, UR4, RZ, 0x30, !PT ;  /* 0x0000000432007c12 */ /* 0x000fe2000f8e30ff */
[----:B------:R-:W-:Y:S06]  /*8400*/  @P0 BRA `(.L_x_112) ;  /* 0x0000000000640947 */ /* 0x000fec0003800000 */
[----:B------:R-:W0:Y:S01]  /*8410*/  LDCU.64 UR4, c[0x0][0x3b8] ;  /* 0x00007700ff0477ac */ /* 0x000e220008000a00 */
[----:B------:R-:W-:Y:S01]  /*8420*/  IMAD R5, R42, 0x1980, RZ ;  /* 0x000019802a057824 */ /* 0x000fe200078e02ff */
[----:B------:R-:W-:-:S04]  /*8430*/  LOP3.LUT R2, R41, 0x1f, R3, 0xf8, !PT ;  /* 0x0000001f29027812 */ /* 0x000fc800078ef803 */
[----:B------:R-:W-:-:S04]  /*8440*/  IADD3 R3, P1, PT, R5, R2, RZ ;  /* 0x0000000205037210 */ /* 0x000fc80007f3e0ff */
[----:B------:R-:W-:Y:S02]  /*8450*/  LEA.HI.X.SX32 R4, R5, RZ, 0x1, P1 ;  /* 0x000000ff05047211 */ /* 0x000fe400008f0eff */
[----:B0-----:R-:W-:-:S04]  /*8460*/  LEA R2, P1, R3, UR4, 0x2 ;  /* 0x0000000403027c11 */ /* 0x001fc8000f8210ff */
        /* <DEDUP_REMOVED lines=19> */
.L_x_112:
[----:B------:R-:W-:Y:S01]  /*85a0*/  IMAD.IADD R60, R23, 0x1, -R54 ;  /* 0x00000001173c7824 */ /* 0x000fe200078e0a36 */
[----:B------:R-:W0:Y:S01]  /*85b0*/  LDCU.64 UR4, c[0x0][0x3b8] ;  /* 0x00007700ff0477ac */ /* 0x000e220008000a00 */
[----:B------:R-:W-:-:S03]  /*85c0*/  VIADD R3, R57, 0x20 ;  /* 0x0000002039037836 */ /* 0x000fc60000000000 */
[-C--:B------:R-:W-:Y:S02]  /*85d0*/  ISETP.GE.AND P2, PT, R57, R60.reuse, PT ;  /* 0x0000003c3900720c */ /* 0x080fe40003f46270 */
[----:B------:R-:W-:Y:S01]  /*85e0*/  ISETP.GE.AND P1, PT, R3, R60, PT ;  /* 0x0000003c0300720c */ /* 0x000fe20003f26270 */
[----:B------:R-:W-:-:S05]  /*85f0*/  VIADD R3, R57, 0x40 ;  /* 0x0000004039037836 */ /* 0x000fca0000000000 */
[----:B------:R-:W-:Y:S01]  /*8600*/  ISETP.GE.AND P5, PT, R3, R60, PT ;  /* 0x0000003c0300720c */ /* 0x000fe20003fa6270 */
[----:B------:R-:W-:-:S05]  /*8610*/  VIADD R3, R57, 0x60 ;  /* 0x0000006039037836 */ /* 0x000fca0000000000 */
[----:B------:R-:W-:Y:S01]  /*8620*/  ISETP.GE.AND P4, PT, R3, R60, PT ;  /* 0x0000003c0300720c */ /* 0x000fe20003f86270 */
[----:B------:R-:W-:Y:S01]  /*8630*/  VIADD R3, R57, 0x80 ;  /* 0x0000008039037836 */ /* 0x000fe20000000000 */
[----:B0-----:R-:W-:Y:S01]  /*8640*/  IADD3 R2, P6, PT, R5, UR4, RZ ;  /* 0x0000000405027c10 */ /* 0x001fe2000ffde0ff */
[----:B------:R-:W-:-:S03]  /*8650*/  VIADD R5, R57, 0xa0 ;  /* 0x000000a039057836 */ /* 0x000fc60000000000 */
[-C--:B------:R-:W-:Y:S02]  /*8660*/  ISETP.GE.AND P3, PT, R3, R60.reuse, PT ;  /* 0x0000003c0300720c */ /* 0x080fe40003f66270 */
[----:B------:R-:W-:Y:S02]  /*8670*/  IADD3.X R3, PT, PT, R4, UR5, RZ, P6, !PT ;  /* 0x0000000504037c10 */ /* 0x000fe4000b7fe4ff */
[-C--:B------:R-:W-:Y:S01]  /*8680*/  ISETP.GE.AND P6, PT, R5, R60.reuse, PT ;  /* 0x0000003c0500720c */ /* 0x080fe20003fc6270 */
[----:B------:R-:W-:Y:S02]  /*8690*/  VIADD R5, R57, 0xc0 ;  /* 0x000000c039057836 */ /* 0x000fe40000000000 */
[----:B------:R-:W5:Y:S03]  /*86a0*/  @!P2 LDG.E R41, desc[UR6][R2.64] ;  /* 0x000000060229a981 */ /* 0x000f66000c1e1900 */
[-C--:B------:R-:W-:Y:S01]  /*86b0*/  ISETP.GE.AND P2, PT, R5, R60.reuse, PT ;  /* 0x0000003c0500720c */ /* 0x080fe20003f46270 */
[----:B------:R-:W-:Y:S01]  /*86c0*/  VIADD R5, R57, 0xe0 ;  /* 0x000000e039057836 */ /* 0x000fe20000000000 */
[----:B------:R-:W5:Y:S04]  /*86d0*/  @!P1 LDG.E R44, desc[UR6][R2.64+0x80] ;  /* 0x00008006022c9981 */ /* 0x000f68000c1e1900 */
[----:B------:R-:W-:Y:S01]  /*86e0*/  ISETP.GE.AND P1, PT, R5, R60, PT ;  /* 0x0000003c0500720c */ /* 0x000fe20003f26270 */
[----:B------:R-:W-:Y:S01]  /*86f0*/  VIADD R59, R57, 0x100 ;  /* 0x00000100393b7836 */ /* 0x000fe20000000000 */
[----:B------:R-:W5:Y:S04]  /*8700*/  @!P5 LDG.E R43, desc[UR6][R2.64+0x100] ;  /* 0x00010006022bd981 */ /* 0x000f68000c1e1900 */
[----:B------:R-:W5:Y:S04]  /*8710*/  @!P4 LDG.E R46, desc[UR6][R2.64+0x180] ;  /* 0x00018006022ec981 */ /* 0x000f68000c1e1900 */
[----:B------:R-:W5:Y:S03]  /*8720*/  @!P2 LDG.E R47, desc[UR6][R2.64+0x300] ;  /* 0x00030006022fa981 */ /* 0x000f66000c1e1900 */
[C---:B------:R-:W-:Y:S01]  /*8730*/  @!P1 IADD3 R5, P2, PT, R54.reuse, R57, RZ ;  /* 0x0000003936059210 */ /* 0x040fe20007f5e0ff */
[----:B------:R-:W5:Y:S03]  /*8740*/  @!P3 LDG.E R45, desc[UR6][R2.64+0x200] ;  /* 0x00020006022db981 */ /* 0x000f66000c1e1900 */
[----:B------:R-:W-:Y:S01]  /*8750*/  @!P1 LEA.HI.X.SX32 R62, R54, RZ, 0x1, P2 ;  /* 0x000000ff363e9211 */ /* 0x000fe200010f0eff */
[----:B------:R0:W5:Y:S01]  /*8760*/  @!P6 LDG.E R48, desc[UR6][R2.64+0x280] ;  /* 0x000280060230e981 */ /* 0x000162000c1e1900 */
[----:B------:R-:W-:-:S04]  /*8770*/  @!P1 LEA R4, P2, R5, UR4, 0x2 ;  /* 0x0000000405049c11 */ /* 0x000fc8000f8410ff */
[----:B------:R-:W-:-:S05]  /*8780*/  @!P1 LEA.HI.X R5, R5, UR5, R62, 0x2, P2 ;  /* 0x0000000505059c11 */ /* 0x000fca00090f143e */
[----:B------:R1:W5:Y:S01]  /*8790*/  @!P1 LDG.E R50, desc[UR6][R4.64+0x380] ;  /* 0x0003800604329981 */ /* 0x000362000c1e1900 */
[----:B------:R-:W-:-:S13]  /*87a0*/  ISETP.GE.AND P1, PT, R59, R60, PT ;  /* 0x0000003c3b00720c */ /* 0x000fda0003f26270 */
[----:B------:R-:W-:-:S04]  /*87b0*/  @!P1 IADD3 R59, P2, PT, R54, R57, RZ ;  /* 0x00000039363b9210 */ /* 0x000fc80007f5e0ff */
[----:B------:R-:W-:Y:S02]  /*87c0*/  @!P1 LEA.HI.X.SX32 R62, R54, RZ, 0x1, P2 ;  /* 0x000000ff363e9211 */ /* 0x000fe400010f0eff */
[----:B0-----:R-:W-:-:S04]  /*87d0*/  @!P1 LEA R2, P2, R59, UR4, 0x2 ;  /* 0x000000043b029c11 */ /* 0x001fc8000f8410ff */
[----:B------:R-:W-:Y:S01]  /*87e0*/  @!P1 LEA.HI.X R3, R59, UR5, R62, 0x2, P2 ;  /* 0x000000053b039c11 */ /* 0x000fe200090f143e */
[----:B------:R-:W-:-:S04]  /*87f0*/  VIADD R59, R57, 0x120 ;  /* 0x00000120393b7836 */ /* 0x000fc80000000000 */
[----:B------:R0:W5:Y:S01]  /*8800*/  @!P1 LDG.E R49, desc[UR6][R2.64+0x400] ;  /* 0x0004000602319981 */ /* 0x000162000c1e1900 */
[----:B------:R-:W-:-:S13]  /*8810*/  ISETP.GE.AND P1, PT, R59, R60, PT ;  /* 0x0000003c3b00720c */ /* 0x000fda0003f26270 */
[----:B------:R-:W-:-:S04]  /*8820*/  @!P1 IADD3 R59, P2, PT, R54, R57, RZ ;  /* 0x00000039363b9210 */ /* 0x000fc80007f5e0ff */
[----:B------:R-:W-:Y:S02]  /*8830*/  @!P1 LEA.HI.X.SX32 R62, R54, RZ, 0x1, P2 ;  /* 0x000000ff363e9211 */ /* 0x000fe400010f0eff */
[----:B-1----:R-:W-:-:S04]  /*8840*/  @!P1 LEA R4, P2, R59, UR4, 0x2 ;  /* 0x000000043b049c11 */ /* 0x002fc8000f8410ff */
[----:B------:R-:W-:Y:S01]  /*8850*/  @!P1 LEA.HI.X R5, R59, UR5, R62, 0x2, P2 ;  /* 0x000000053b059c11 */ /* 0x000fe200090f143e */
[----:B------:R-:W-:-:S04]  /*8860*/  VIADD R59, R57, 0x140 ;  /* 0x00000140393b7836 */ /* 0x000fc80000000000 */
        /* <DEDUP_REMOVED lines=9> */
[----:B------:R-:W-:-:S05]  /*8900*/  @!P1 IMAD R62, R42, 0x1980, RZ ;  /* 0x000019802a3e9824 */ /* 0x000fca00078e02ff */
[----:B-1----:R-:W-:-:S04]  /*8910*/  @!P1 IADD3 R5, P2, PT, R62, R57, RZ ;  /* 0x000000393e059210 */ /* 0x002fc80007f5e0ff */
[----:B------:R-:W-:Y:S02]  /*8920*/  @!P1 LEA.HI.X.SX32 R62, R62, RZ, 0x1, P2 ;  /* 0x000000ff3e3e9211 */ /* 0x000fe400010f0eff */
[----:B------:R-:W-:Y:S01]  /*8930*/  @!P1 LEA R4, P2, R5, UR4, 0x2 ;  /* 0x0000000405049c11 */ /* 0x000fe2000f8410ff */
[----:B------:R-:W-:-:S03]  /*8940*/  VIADD R59, R57, 0x180 ;  /* 0x00000180393b7836 */ /* 0x000fc60000000000 */
[----:B------:R-:W-:-:S05]  /*8950*/  @!P1 LEA.HI.X R5, R5, UR5, R62, 0x2, P2 ;  /* 0x0000000505059c11 */ /* 0x000fca00090f143e */
[----:B------:R1:W5:Y:S01]  /*8960*/  @!P1 LDG.E R56, desc[UR6][R4.64+0x580] ;  /* 0x0005800604389981 */ /* 0x000362000c1e1900 */
[----:B------:R-:W-:-:S13]  /*8970*/  ISETP.GE.AND P1, PT, R59, R60, PT ;  /* 0x0000003c3b00720c */ /* 0x000fda0003f26270 */
[----:B0-----:R-:W-:-:S05]  /*8980*/  @!P1 IMAD R2, R42, 0x1980, RZ ;  /* 0x000019802a029824 */ /* 0x001fca00078e02ff */
[----:B------:R-:W-:-:S04]  /*8990*/  @!P1 IADD3 R3, P2, PT, R2, R57, RZ ;  /* 0x0000003902039210 */ /* 0x000fc80007f5e0ff */
[----:B------:R-:W-:Y:S02]  /*89a0*/  @!P1 LEA.HI.X.SX32 R62, R2, RZ, 0x1, P2 ;  /* 0x000000ff023e9211 */ /* 0x000fe400010f0eff */
[----:B------:R-:W-:Y:S01]  /*89b0*/  @!P1 LEA R2, P2, R3, UR4, 0x2 ;  /* 0x0000000403029c11 */ /* 0x000fe2000f8410ff */
[----:B------:R-:W-:-:S03]  /*89c0*/  VIADD R59, R57, 0x1a0 ;  /* 0x000001a0393b7836 */ /* 0x000fc60000000000 */
[----:B------:R-:W-:-:S05]  /*89d0*/  @!P1 LEA.HI.X R3, R3, UR5, R62, 0x2, P2 ;  /* 0x0000000503039c11 */ /* 0x000fca00090f143e */
[----:B------:R0:W5:Y:S01]  /*89e0*/  @!P1 LDG.E R53, desc[UR6][R2.64+0x600] ;  /* 0x0006000602359981 */ /* 0x000162000c1e1900 */
[----:B------:R-:W-:-:S13]  /*89f0*/  ISETP.GE.AND P1, PT, R59, R60, PT ;  /* 0x0000003c3b00720c */ /* 0x000fda0003f26270 */
[----:B-1----:R-:W-:-:S05]  /*8a00*/  @!P1 IMAD R4, R42, 0x1980, RZ ;  /* 0x000019802a049824 */ /* 0x002fca00078e02ff */
[----:B------:R-:W-:-:S04]  /*8a10*/  @!P1 IADD3 R5, P2, PT, R4, R57, RZ ;  /* 0x0000003904059210 */ /* 0x000fc80007f5e0ff */
[----:B------:R-:W-:Y:S02]  /*8a20*/  @!P1 LEA.HI.X.SX32 R62, R4, RZ, 0x1, P2 ;  /* 0x000000ff043e9211 */ /* 0x000fe400010f0eff */
[----:B------:R-:W-:Y:S01]  /*8a30*/  @!P1 LEA R4, P2, R5, UR4, 0x2 ;  /* 0x0000000405049c11 */ /* 0x000fe2000f8410ff */
[----:B------:R-:W-:-:S03]  /*8a40*/  VIADD R59, R57, 0x1c0 ;  /* 0x000001c0393b7836 */ /* 0x000fc60000000000 */
[----:B------:R-:W-:-:S05]  /*8a50*/  @!P1 LEA.HI.X R5, R5, UR5, R62, 0x2, P2 ;  /* 0x0000000505059c11 */ /* 0x000fca00090f143e */
[----:B------:R1:W5:Y:S01]  /*8a60*/  @!P1 LDG.E R54, desc[UR6][R4.64+0x680] ;  /* 0x0006800604369981 */ /* 0x000362000c1e1900 */
[----:B------:R-:W-:Y:S01]  /*8a70*/  ISETP.GE.AND P1, PT, R59, R60, PT ;  /* 0x0000003c3b00720c */ /* 0x000fe20003f26270 */
[----:B------:R-:W-:-:S05]  /*8a80*/  VIADD R59, R57, 0x200 ;  /* 0x00000200393b7836 */ /* 0x000fca0000000000 */
[----:B------:R-:W-:-:S07]  /*8a90*/  ISETP.GE.AND P3, PT, R59, R60, PT ;  /* 0x0000003c3b00720c */ /* 0x000fce0003f66270 */
[----:B0-----:R-:W-:-:S05]  /*8aa0*/  @!P1 IMAD R2, R42, 0x1980, RZ ;  /* 0x000019802a029824 */ /* 0x001fca00078e02ff */
[C---:B------:R-:W-:Y:S01]  /*8ab0*/  @!P1 IADD3 R3, P2, PT, R2.reuse, R57, RZ ;  /* 0x0000003902039210 */ /* 0x040fe20007f5e0ff */
[----:B------:R-:W0:Y:S03]  /*8ac0*/  @!P3 S2R R59, SR_TID.X ;  /* 0x00000000003bb919 */ /* 0x000e260000002100 */
[----:B------:R-:W-:Y:S02]  /*8ad0*/  @!P1 LEA.HI.X.SX32 R62, R2, RZ, 0x1, P2 ;  /* 0x000000ff023e9211 */ /* 0x000fe400010f0eff */
[----:B------:R-:W-:Y:S01]  /*8ae0*/  @!P1 LEA R2, P2, R3, UR4, 0x2 ;  /* 0x0000000403029c11 */ /* 0x000fe2000f8410ff */
[----:B-1----:R-:W-:-:S03]  /*8af0*/  VIADD R5, R57, 0x1e0 ;  /* 0x000001e039057836 */ /* 0x002fc60000000000 */
[----:B------:R-:W-:-:S05]  /*8b00*/  @!P1 LEA.HI.X R3, R3, UR5, R62, 0x2, P2 ;  /* 0x0000000503039c11 */ /* 0x000fca00090f143e */
[----:B------:R0:W5:Y:S01]  /*8b10*/  @!P1 LDG.E R51, desc[UR6][R2.64+0x700] ;  /* 0x0007000602339981 */ /* 0x000162000c1e1900 */
[----:B------:R-:W-:-:S13]  /*8b20*/  ISETP.GE.AND P1, PT, R5, R60, PT ;  /* 0x0000003c0500720c */ /* 0x000fda0003f26270 */
[----:B------:R-:W-:-:S05]  /*8b30*/  @!P1 IMAD R4, R42, 0x1980, RZ ;  /* 0x000019802a049824 */ /* 0x000fca00078e02ff */
[C---:B------:R-:W-:Y:S02]  /*8b40*/  @!P1 IADD3 R5, P2, PT, R4.reuse, R57, RZ ;  /* 0x0000003904059210 */ /* 0x040fe40007f5e0ff */
[----:B0-----:R-:W-:Y:S02]  /*8b50*/  @!P3 LOP3.LUT R2, R59, 0x3e0, RZ, 0xc0, !PT ;  /* 0x000003e03b02b812 */ /* 0x001fe400078ec0ff */
[----:B------:R-:W-:Y:S02]  /*8b60*/  @!P1 LEA.HI.X.SX32 R60, R4, RZ, 0x1, P2 ;  /* 0x000000ff043c9211 */ /* 0x000fe400010f0eff */
[----:B------:R-:W-:Y:S02]  /*8b70*/  @!P1 LEA R4, P2, R5, UR4, 0x2 ;  /* 0x0000000405049c11 */ /* 0x000fe4000f8410ff */
[----:B------:R-:W-:Y:S01]  /*8b80*/  @!P3 LOP3.LUT R59, R59, 0x1f, RZ, 0xc0, !PT ;  /* 0x0000001f3b3bb812 */ /* 0x000fe200078ec0ff */
[----:B------:R-:W-:Y:S01]  /*8b90*/  @!P3 IMAD R3, R42, 0x1980, RZ ;  /* 0x000019802a03b824 */ /* 0x000fe200078e02ff */
[----:B------:R-:W-:-:S03]  /*8ba0*/  @!P1 LEA.HI.X R5, R5, UR5, R60, 0x2, P2 ;  /* 0x0000000505059c11 */ /* 0x000fc600090f143c */
[----:B------:R-:W-:Y:S02]  /*8bb0*/  @!P3 IMAD R2, R2, 0x11, R59 ;  /* 0x000000110202b824 */ /* 0x000fe400078e023b */
[----:B------:R1:W5:Y:S03]  /*8bc0*/  @!P1 LDG.E R58, desc[UR6][R4.64+0x780] ;  /* 0x00078006043a9981 */ /* 0x000366000c1e1900 */
[----:B------:R-:W-:-:S04]  /*8bd0*/  @!P3 IADD3 R59, P1, PT, R3, R2, RZ ;  /* 0x00000002033bb210 */ /* 0x000fc80007f3e0ff */
[----:B------:R-:W-:Y:S02]  /*8be0*/  @!P3 LEA.HI.X.SX32 R60, R3, RZ, 0x1, P1 ;  /* 0x000000ff033cb211 */ /* 0x000fe400008f0eff */
[----:B------:R-:W-:-:S04]  /*8bf0*/  @!P3 LEA R2, P1, R59, UR4, 0x2 ;  /* 0x000000043b02bc11 */ /* 0x000fc8000f8210ff */
[----:B------:R-:W-:-:S05]  /*8c00*/  @!P3 LEA.HI.X R3, R59, UR5, R60, 0x2, P1 ;  /* 0x000000053b03bc11 */ /* 0x000fca00088f143c */
[----:B------:R1:W5:Y:S04]  /*8c10*/  @!P3 LDG.E R57, desc[UR6][R2.64+0x800] ;  /* 0x000800060239b981 */ /* 0x000368000c1e1900 */
.L_x_113:
[----:B------:R-:W-:Y:S08]  /*8c20*/  BAR.SYNC.DEFER_BLOCKING 0x0 ;  /* 0x0000000000007b1d */ /* 0x000ff00000010000 */
[----:B------:R-:W2:Y:S01]  /*8c30*/  S2UR UR5, SR_CgaCtaId ;  /* 0x00000000000579c3 */ /* 0x000ea20000008800 */
[----:B------:R-:W-:Y:S01]  /*8c40*/  UMOV UR4, 0x400 ;  /* 0x0000040000047882 */ /* 0x000fe20000000000 */
[----:B01----:R-:W0:Y:S01]  /*8c50*/  S2R R2, SR_TID.X ;  /* 0x0000000000027919 */ /* 0x003e220000002100 */
[----:B-----5:R1:W-:Y:S04]  /*8c60*/  STS [R40+-0x4], R41 ;  /* 0xfffffc2928007388 */ /* 0x0203e80000000800 */
[----:B------:R1:W-:Y:S01]  /*8c70*/  STS [R39+-0x4], R44 ;  /* 0xfffffc2c27007388 */ /* 0x0003e20000000800 */
[----:B--2---:R-:W-:-:S03]  /*8c80*/  ULEA UR4, UR5, UR4, 0x18 ;  /* 0x0000000405047291 */ /* 0x004fc6000f8ec0ff */
[----:B------:R1:W-:Y:S04]  /*8c90*/  STS [R38+-0x4], R43 ;  /* 0xfffffc2b26007388 */ /* 0x0003e80000000800 */
        /* <DEDUP_REMOVED lines=13> */
[----:B------:R1:W-:Y:S01]  /*8d70*/  STS [R24+-0x4], R57 ;  /* 0xfffffc3918007388 */ /* 0x0003e20000000800 */
[----:B------:R-:W-:Y:S06]  /*8d80*/  BAR.SYNC.DEFER_BLOCKING 0x0 ;  /* 0x0000000000007b1d */ /* 0x000fec0000010000 */
[----:B0-----:R-:W-:Y:S05]  /*8d90*/  @P0 BRA `(.L_x_114) ;  /* 0x00000008006c0947 */ /* 0x001fea0003800000 */
[----:B------:R-:W-:Y:S01]  /*8da0*/  LEA R21, R21, UR4, 0x3 ;  /* 0x0000000415157c11 */ /* 0x000fe2000f8e18ff */
[----:B------:R-:W-:Y:S01]  /*8db0*/  LDS R3, [R22] ;  /* 0x0000000016037984 */ /* 0x000fe20000000800 */
[----:B------:R-:W0:Y:S01]  /*8dc0*/  LDCU.64 UR8, c[0x0][0x3b0] ;  /* 0x00007600ff0877ac */ /* 0x000e220008000a00 */
[----:B-1----:R-:W-:Y:S02]  /*8dd0*/  LEA R26, R20, UR4, 0x3 ;  /* 0x00000004141a7c11 */ /* 0x002fe4000f8e18ff */
[----:B------:R-:W1:Y:S01]  /*8de0*/  LDS.64 R4, [R21+0x6600] ;  /* 0x0066000015047984 */ /* 0x000e620000000a00 */
[----:B------:R-:W-:Y:S02]  /*8df0*/  LEA R19, R19, UR4, 0x3 ;  /* 0x0000000413137c11 */ /* 0x000fe4000f8e18ff */
[----:B------:R-:W-:Y:S02]  /*8e00*/  LEA R17, R17, UR4, 0x3 ;  /* 0x0000000411117c11 */ /* 0x000fe4000f8e18ff */
[----:B------:R-:W-:-:S02]  /*8e10*/  LEA R15, R15, UR4, 0x3 ;  /* 0x000000040f0f7c11 */ /* 0x000fc4000f8e18ff */
[----:B------:R-:W-:Y:S02]  /*8e20*/  LEA R13, R13, UR4, 0x3 ;  /* 0x000000040d0d7c11 */ /* 0x000fe4000f8e18ff */
[----:B------:R-:W-:Y:S02]  /*8e30*/  LEA R11, R11, UR4, 0x3 ;  /* 0x000000040b0b7c11 */ /* 0x000fe4000f8e18ff */
[----:B------:R-:W-:Y:S02]  /*8e40*/  LEA R9, R9, UR4, 0x3 ;  /* 0x0000000409097c11 */ /* 0x000fe4000f8e18ff */
[----:B------:R-:W-:Y:S02]  /*8e50*/  LEA R7, R7, UR4, 0x3 ;  /* 0x0000000407077c11 */ /* 0x000fe4000f8e18ff */
[----:B-1----:R-:W-:-:S05]  /*8e60*/  IADD3 R4, P0, PT, R4, R2, RZ ;  /* 0x0000000204047210 */ /* 0x002fca0007f1e0ff */
[----:B------:R-:W-:Y:S01]  /*8e70*/  IMAD.X R5, RZ, RZ, R5, P0 ;  /* 0x000000ffff057224 */ /* 0x000fe200000e0605 */
[----:B0-----:R-:W-:-:S04]  /*8e80*/  LEA R24, P0, R4, UR8, 0x2 ;  /* 0x0000000804187c11 */ /* 0x001fc8000f8010ff */
[----:B------:R-:W-:-:S05]  /*8e90*/  LEA.HI.X R25, R4, UR9, R5, 0x2, P0 ;  /* 0x0000000904197c11 */ /* 0x000fca00080f1405 */
[----:B------:R-:W-:Y:S01]  /*8ea0*/  STG.E desc[UR6][R24.64], R3 ;  /* 0x0000000318007986 */ /* 0x000fe2000c101906 */
[----:B------:R-:W-:-:S03]  /*8eb0*/  NOP ;  /* 0x0000000000007918 */ /* 0x000fc60000000000 */
[----:B------:R0:W1:Y:S04]  /*8ec0*/  LDS.64 R4, [R26+0x6600] ;  /* 0x006600001a047984 */ /* 0x0000680000000a00 */
[----:B------:R-:W2:Y:S01]  /*8ed0*/  LDS R23, [R22+0x600] ;  /* 0x0006000016177984 */ /* 0x000ea20000000800 */
[----:B0-----:R-:W-:Y:S02]  /*8ee0*/  LEA R26, R18, UR4, 0x3 ;  /* 0x00000004121a7c11 */ /* 0x001fe4000f8e18ff */
[----:B-1----:R-:W-:-:S05]  /*8ef0*/  IADD3 R4, P0, PT, R4, R2, RZ ;  /* 0x0000000204047210 */ /* 0x002fca0007f1e0ff */
[----:B------:R-:W-:Y:S01]  /*8f00*/  IMAD.X R5, RZ, RZ, R5, P0 ;  /* 0x000000ffff057224 */ /* 0x000fe200000e0605 */
[----:B------:R-:W-:-:S04]  /*8f10*/  LEA R20, P0, R4, UR8, 0x2 ;  /* 0x0000000804147c11 */ /* 0x000fc8000f8010ff */
[----:B------:R-:W-:-:S05]  /*8f20*/  LEA.HI.X R21, R4, UR9, R5, 0x2, P0 ;  /* 0x0000000904157c11 */ /* 0x000fca00080f1405 */
[----:B--2---:R-:W-:Y:S01]  /*8f30*/  STG.E desc[UR6][R20.64+0x600], R23 ;  /* 0x0006001714007986 */ /* 0x004fe2000c101906 */
[----:B------:R-:W-:-:S03]  /*8f40*/  NOP ;  /* 0x0000000000007918 */ /* 0x000fc60000000000 */
[----:B------:R-:W0:Y:S04]  /*8f50*/  LDS.64 R4, [R19+0x6600] ;  /* 0x0066000013047984 */ /* 0x000e280000000a00 */
[----:B------:R-:W1:Y:S01]  /*8f60*/  LDS R3, [R22+0xc00] ;  /* 0x000c000016037984 */ /* 0x000e620000000800 */
[----:B0-----:R-:W-:-:S05]  /*8f70*/  IADD3 R4, P0, PT, R4, R2, RZ ;  /* 0x0000000204047210 */ /* 0x001fca0007f1e0ff */
[----:B------:R-:W-:Y:S01]  /*8f80*/  IMAD.X R5, RZ, RZ, R5, P0 ;  /* 0x000000ffff057224 */ /* 0x000fe200000e0605 */
[----:B------:R-:W-:-:S04]  /*8f90*/  LEA R24, P0, R4, UR8, 0x2 ;  /* 0x0000000804187c11 */ /* 0x000fc8000f8010ff */
[----:B------:R-:W-:-:S05]  /*8fa0*/  LEA.HI.X R25, R4, UR9, R5, 0x2, P0 ;  /* 0x0000000904197c11 */ /* 0x000fca00080f1405 */
[----:B-1----:R0:W-:Y:S01]  /*8fb0*/  STG.E desc[UR6][R24.64+0xc00], R3 ;  /* 0x000c000318007986 */ /* 0x0021e2000c101906 */
[----:B------:R-:W-:-:S03]  /*8fc0*/  NOP ;  /* 0x0000000000007918 */ /* 0x000fc60000000000 */
[----:B------:R-:W1:Y:S04]  /*8fd0*/  LDS.64 R4, [R26+0x6600] ;  /* 0x006600001a047984 */ /* 0x000e680000000a00 */
        /* <DEDUP_REMOVED lines=99> */
[----:B-1----:R-:W-:Y:S01]  /*9610*/  STG.E desc[UR6][R10.64+0x5400], R3 ;  /* 0x005400030a007986 */ /* 0x002fe2000c101906 */
[----:B------:R-:W-:-:S03]  /*9620*/  NOP ;  /* 0x0000000000007918 */ /* 0x000fc60000000000 */
[----:B------:R-:W0:Y:S04]  /*9630*/  LDS.64 R4, [R12+0x6600] ;  /* 0x006600000c047984 */ /* 0x000e280000000a00 */
[----:B------:R-:W1:Y:S01]  /*9640*/  LDS R9, [R22+0x5a00] ;  /* 0x005a000016097984 */ /* 0x000e620000000800 */
[----:B0-----:R-:W-:-:S05]  /*9650*/  IADD3 R4, P0, PT, R4, R2, RZ ;  /* 0x0000000204047210 */ /* 0x001fca0007f1e0ff */
[----:B------:R-:W-:Y:S01]  /*9660*/  IMAD.X R5, RZ, RZ, R5, P0 ;  /* 0x000000ffff057224 */ /* 0x000fe200000e0605 */
[----:B------:R-:W-:-:S04]  /*9670*/  LEA R6, P0, R4, UR8, 0x2 ;  /* 0x0000000804067c11 */ /* 0x000fc8000f8010ff */
[----:B------:R-:W-:Y:S02]  /*9680*/  LEA.HI.X R7, R4, UR9, R5, 0x2, P0 ;  /* 0x0000000904077c11 */ /* 0x000fe400080f1405 */
[----:B------:R-:W-:-:S03]  /*9690*/  LEA R4, R0, UR4, 0x3 ;  /* 0x0000000400047c11 */ /* 0x000fc6000f8e18ff */
[----:B-1----:R-:W-:Y:S01]  /*96a0*/  STG.E desc[UR6][R6.64+0x5a00], R9 ;  /* 0x005a000906007986 */ /* 0x002fe2000c101906 */
        /* <DEDUP_REMOVED lines=8> */
[----:B------:R-:W-:Y:S01]  /*9730*/  NOP ;  /* 0x0000000000007918 */ /* 0x000fe20000000000 */
[----:B------:R-:W-:Y:S05]  /*9740*/  EXIT ;  /* 0x000000000000794d */ /* 0x000fea0003800000 */
.L_x_114:
[----:B------:R-:W-:Y:S01]  /*9750*/  LEA R21, R21, UR4, 0x3 ;  /* 0x0000000415157c11 */ /* 0x000fe2000f8e18ff */
[----:B------:R-:W-:Y:S01]  /*9760*/  IMAD R23, R42, -0x1980, R23 ;  /* 0xffffe6802a177824 */ /* 0x000fe200078e0217 */
[----:B-1----:R-:W-:Y:S01]  /*9770*/  LEA R26, R20, UR4, 0x3 ;  /* 0x00000004141a7c11 */ /* 0x002fe2000f8e18ff */
[C---:B------:R-:W-:Y:S01]  /*9780*/  VIADD R20, R2.reuse, 0x180 ;  /* 0x0000018002147836 */ /* 0x040fe20000000000 */
[----:B------:R-:W-:Y:S01]  /*9790*/  LEA R19, R19, UR4, 0x3 ;  /* 0x0000000413137c11 */ /* 0x000fe2000f8e18ff */
[----:B------:R-:W0:Y:S01]  /*97a0*/  LDS.64 R4, [R21+0x6600] ;  /* 0x0066000015047984 */ /* 0x000e220000000a00 */
[----:B------:R-:W-:Y:S02]  /*97b0*/  ISETP.GE.AND P1, PT, R2, R23, PT ;  /* 0x000000170200720c */ /* 0x000fe40003f26270 */
[----:B------:R-:W-:Y:S02]  /*97c0*/  LEA R17, R17, UR4, 0x3 ;  /* 0x0000000411117c11 */ /* 0x000fe4000f8e18ff */
[----:B------:R-:W-:-:S02]  /*97d0*/  LEA R15, R15, UR4, 0x3 ;  /* 0x000000040f0f7c11 */ /* 0x000fc4000f8e18ff */
[----:B------:R-:W-:Y:S02]  /*97e0*/  LEA R13, R13, UR4, 0x3 ;  /* 0x000000040d0d7c11 */ /* 0x000fe4000f8e18ff */
[----:B------:R-:W-:Y:S02]  /*97f0*/  LEA R11, R11, UR4, 0x3 ;  /* 0x000000040b0b7c11 */ /* 0x000fe4000f8e18ff */
[----:B------:R-:W-:Y:S02]  /*9800*/  LEA R9, R9, UR4, 0x3 ;  /* 0x0000000409097c11 */ /* 0x000fe4000f8e18ff */
[----:B------:R-:W-:Y:S01]  /*9810*/  LEA R7, R7, UR4, 0x3 ;  /* 0x0000000407077c11 */ /* 0x000fe2000f8e18ff */
[----:B------:R-:W1:Y:S01]  /*9820*/  @!P1 LDS R3, [R22] ;  /* 0x0000000016039984 */ /* 0x000e620000000800 */
[----:B------:R-:W2:Y:S01]  /*9830*/  @!P1 LDC.64 R24, c[0x0][0x3b0] ;  /* 0x0000ec00ff189b82 */ /* 0x000ea20000000a00 */
[----:B0-----:R-:W-:-:S05]  /*9840*/  @!P1 IADD3 R4, P0, PT, R4, R2, RZ ;  /* 0x0000000204049210 */ /* 0x001fca0007f1e0ff */
[----:B------:R-:W-:Y:S01]  /*9850*/  @!P1 IMAD.X R5, RZ, RZ, R5, P0 ;  /* 0x000000ffff059224 */ /* 0x000fe200000e0605 */
[----:B--2---:R-:W-:-:S04]  /*9860*/  @!P1 LEA R24, P0, R4, R24, 0x2 ;  /* 0x0000001804189211 */ /* 0x004fc800078010ff */
[----:B------:R-:W-:-:S05]  /*9870*/  @!P1 LEA.HI.X R25, R4, R25, R5, 0x2, P0 ;  /* 0x0000001904199211 */ /* 0x000fca00000f1405 */
[----:B-1----:R0:W-:Y:S01]  /*9880*/  @!P1 STG.E desc[UR6][R24.64], R3 ;  /* 0x0000000318009986 */ /* 0x0021e2000c101906 */
[----:B------:R-:W-:-:S03]  /*9890*/  NOP ;  /* 0x0000000000007918 */ /* 0x000fc60000000000 */
[----:B------:R1:W2:Y:S01]  /*98a0*/  LDS.64 R4, [R26+0x6600] ;  /* 0x006600001a047984 */ /* 0x0002a20000000a00 */
[----:B------:R-:W-:Y:S01]  /*98b0*/  ISETP.GE.AND P1, PT, R20, R23, PT ;  /* 0x000000171400720c */ /* 0x000fe20003f26270 */
[----:B0-----:R-:W-:Y:S01]  /*98c0*/  VIADD R24, R2, 0x300 ;  /* 0x0000030002187836 */ /* 0x001fe20000000000 */
[----:B-1----:R-:W-:Y:S01]  /*98d0*/  LEA R26, R18, UR4, 0x3 ;  /* 0x00000004121a7c11 */ /* 0x002fe2000f8e18ff */
[----:B------:R-:W-:-:S10]  /*98e0*/  VIADD R18, R2, 0x480 ;  /* 0x0000048002127836 */ /* 0x000fd40000000000 */
[----:B------:R-:W0:Y:S01]  /*98f0*/  @!P1 LDS R27, [R22+0x600] ;  /* 0x00060000161b9984 */ /* 0x000e220000000800 */
[----:B------:R-:W1:Y:S01]  /*9900*/  @!P1 LDC.64 R20, c[0x0][0x3b0] ;  /* 0x0000ec00ff149b82 */ /* 0x000e620000000a00 */
[----:B--2---:R-:W-:-:S05]  /*9910*/  @!P1 IADD3 R4, P0, PT, R4, R2, RZ ;  /* 0x0000000204049210 */ /* 0x004fca0007f1e0ff */
[----:B------:R-:W-:Y:S01]  /*9920*/  @!P1 IMAD.X R5, RZ, RZ, R5, P0 ;  /* 0x000000ffff059224 */ /* 0x000fe200000e0605 */
[----:B-1----:R-:W-:-:S04]  /*9930*/  @!P1 LEA R20, P0, R4, R20, 0x2 ;  /* 0x0000001404149211 */ /* 0x002fc800078010ff */
[----:B------:R-:W-:-:S05]  /*9940*/  @!P1 LEA.HI.X R21, R4, R21, R5, 0x2, P0 ;  /* 0x0000001504159211 */ /* 0x000fca00000f1405 */
[----:B0-----:R0:W-:Y:S01]  /*9950*/  @!P1 STG.E desc[UR6][R20.64+0x600], R27 ;  /* 0x0006001b14009986 */ /* 0x0011e2000c101906 */
[----:B------:R-:W-:-:S03]  /*9960*/  NOP ;  /* 0x0000000000007918 */ /* 0x000fc60000000000 */
[----:B------:R-:W1:Y:S01]  /*9970*/  LDS.64 R4, [R19+0x6600] ;  /* 0x0066000013047984 */ /* 0x000e620000000a00 */
[----:B------:R-:W-:Y:S01]  /*9980*/  ISETP.GE.AND P1, PT, R24, R23, PT ;  /* 0x000000171800720c */ /* 0x000fe20003f26270 */
[----:B0-----:R-:W-:-:S12]  /*9990*/  VIADD R20, R2, 0x600 ;  /* 0x0000060002147836 */ /* 0x001fd80000000000 */
[----:B------:R-:W0:Y:S01]  /*99a0*/  @!P1 LDS R3, [R22+0xc00] ;  /* 0x000c000016039984 */ /* 0x000e220000000800 */
[----:B------:R-:W2:Y:S01]  /*99b0*/  @!P1 LDC.64 R24, c[0x0][0x3b0] ;  /* 0x0000ec00ff189b82 */ /* 0x000ea20000000a00 */
[----:B-1----:R-:W-:-:S05]  /*99c0*/  @!P1 IADD3 R4, P0, PT, R4, R2, RZ ;  /* 0x0000000204049210 */ /* 0x002fca0007f1e0ff */
[----:B------:R-:W-:Y:S01]  /*99d0*/  @!P1 IMAD.X R5, RZ, RZ, R5, P0 ;  /* 0x000000ffff059224 */ /* 0x000fe200000e0605 */
[----:B--2---:R-:W-:-:S04]  /*99e0*/  @!P1 LEA R24, P0, R4, R24, 0x2 ;  /* 0x0000001804189211 */ /* 0x004fc800078010ff */
[----:B------:R-:W-:-:S05]  /*99f0*/  @!P1 LEA.HI.X R25, R4, R25, R5, 0x2, P0 ;  /* 0x0000001904199211 */ /* 0x000fca00000f1405 */
[----:B0-----:R0:W-:Y:S01]  /*9a00*/  @!P1 STG.E desc[UR6][R24.64+0xc00], R3 ;  /* 0x000c000318009986 */ /* 0x0011e2000c101906 */
[----:B------:R-:W-:-:S03]  /*9a10*/  NOP ;  /* 0x0000000000007918 */ /* 0x000fc60000000000 */
[----:B------:R-:W1:Y:S01]  /*9a20*/  LDS.64 R4, [R26+0x6600] ;  /* 0x006600001a047984 */ /* 0x000e620000000a00 */
[----:B------:R-:W-:Y:S02]  /*9a30*/  ISETP.GE.AND P1, PT, R18, R23, PT ;  /* 0x000000171200720c */ /* 0x000fe40003f26270 */
[----:B0-----:R-:W-:Y:S01]  /*9a40*/  LEA R24, R16, UR4, 0x3 ;  /* 0x0000000410187c11 */ /* 0x001fe2000f8e18ff */
[----:B------:R-:W-:-:S10]  /*9a50*/  VIADD R16, R2, 0x780 ;  /* 0x0000078002107836 */ /* 0x000fd40000000000 */
        /* <DEDUP_REMOVED lines=33> */
[----:B0-----:R-:W-:-:S11]  /*9c70*/  LOP3.LUT R16, R2, 0xc00, RZ, 0xfc, !PT ;  /* 0x00000c0002107812 */ /* 0x001fd600078efcff */
        /* <DEDUP_REMOVED lines=87> */
[----:B0-----:R-:W-:Y:S01]  /*a1f0*/  @!P1 STG.E desc[UR6][R8.64+0x4e00], R15 ;  /* 0x004e000f08009986 */ /* 0x001fe2000c101906 */
[----:B------:R-:W-:-:S03]  /*a200*/  NOP ;  /* 0x0000000000007918 */ /* 0x000fc60000000000 */
[----:B------:R-:W0:Y:S01]  /*a210*/  LDS.64 R4, [R7+0x6600] ;  /* 0x0066000007047984 */ /* 0x000e220000000a00 */
[----:B------:R-:W-:-:S13]  /*a220*/  ISETP.GE.AND P1, PT, R10, R23, PT ;  /* 0x000000170a00720c */ /* 0x000fda0003f26270 */
[----:B------:R-:W1:Y:S01]  /*a230*/  @!P1 LDS R3, [R22+0x5400] ;  /* 0x0054000016039984 */ /* 0x000e620000000800 */
[----:B------:R-:W2:Y:S01]  /*a240*/  @!P1 LDC.64 R10, c[0x0][0x3b0] ;  /* 0x0000ec00ff0a9b82 */ /* 0x000ea20000000a00 */
[----:B0-----:R-:W-:-:S05]  /*a250*/  @!P1 IADD3 R4, P0, PT, R4, R2, RZ ;  /* 0x0000000204049210 */ /* 0x001fca0007f1e0ff */
[----:B------:R-:W-:Y:S01]  /*a260*/  @!P1 IMAD.X R5, RZ, RZ, R5, P0 ;  /* 0x000000ffff059224 */ /* 0x000fe200000e0605 */
[----:B--2---:R-:W-:-:S04]  /*a270*/  @!P1 LEA R10, P0, R4, R10, 0x2 ;  /* 0x0000000a040a9211 */ /* 0x004fc800078010ff */
[----:B------:R-:W-:-:S05]  /*a280*/  @!P1 LEA.HI.X R11, R4, R11, R5, 0x2, P0 ;  /* 0x0000000b040b9211 */ /* 0x000fca00000f1405 */
[----:B-1----:R-:W-:Y:S01]  /*a290*/  @!P1 STG.E desc[UR6][R10.64+0x5400], R3 ;  /* 0x005400030a009986 */ /* 0x002fe2000c101906 */
        /* <DEDUP_REMOVED lines=8> */
[----:B------:R-:W-:Y:S02]  /*a320*/  @!P1 LEA.HI.X R7, R4, R7, R5, 0x2, P0 ;  /* 0x0000000704079211 */ /* 0x000fe400000f1405 */
[----:B------:R-:W-:Y:S02]  /*a330*/  LEA R5, R0, UR4, 0x3 ;  /* 0x0000000400057c11 */ /* 0x000fe4000f8e18ff */
[----:B------:R-:W-:Y:S01]  /*a340*/  LOP3.LUT R0, R2, 0x1800, RZ, 0xfc, !PT ;  /* 0x0000180002007812 */ /* 0x000fe200078efcff */
[----:B-1----:R-:W-:Y:S01]  /*a350*/  @!P1 STG.E desc[UR6][R6.64+0x5a00], R9 ;  /* 0x005a000906009986 */ /* 0x002fe2000c101906 */
[----:B------:R-:W-:-:S03]  /*a360*/  NOP ;  /* 0x0000000000007918 */ /* 0x000fc60000000000 */
[----:B------:R-:W0:Y:S01]  /*a370*/  LDS.64 R4, [R5+0x6600] ;  /* 0x0066000005047984 */ /* 0x000e220000000a00 */
[----:B------:R-:W-:-:S13]  /*a380*/  ISETP.GE.AND P1, PT, R0, R23, PT ;  /* 0x000000170000720c */ /* 0x000fda0003f26270 */
[----:B------:R-:W1:Y:S01]  /*a390*/  @!P1 LDS R11, [R22+0x6000] ;  /* 0x00600000160b9984 */ /* 0x000e620000000800 */
[----:B------:R-:W2:Y:S01]  /*a3a0*/  @!P1 LDC.64 R12, c[0x0][0x3b0] ;  /* 0x0000ec00ff0c9b82 */ /* 0x000ea20000000a00 */
[----:B0-----:R-:W-:-:S05]  /*a3b0*/  IADD3 R0, P0, PT, R4, R2, RZ ;  /* 0x0000000204007210 */ /* 0x001fca0007f1e0ff */
[----:B------:R-:W-:Y:S01]  /*a3c0*/  IMAD.X R4, RZ, RZ, R5, P0 ;  /* 0x000000ffff047224 */ /* 0x000fe200000e0605 */
[----:B--2---:R-:W-:-:S04]  /*a3d0*/  @!P1 LEA R2, P0, R0, R12, 0x2 ;  /* 0x0000000c00029211 */ /* 0x004fc800078010ff */
[----:B------:R-:W-:-:S05]  /*a3e0*/  @!P1 LEA.HI.X R3, R0, R13, R4, 0x2, P0 ;  /* 0x0000000d00039211 */ /* 0x000fca00000f1404 */
[----:B-1----:R-:W-:Y:S01]  /*a3f0*/  @!P1 STG.E desc[UR6][R2.64+0x6000], R11 ;  /* 0x0060000b02009986 */ /* 0x002fe2000c101906 */
[----:B------:R-:W-:Y:S01]  /*a400*/  NOP ;  /* 0x0000000000007918 */ /* 0x000fe20000000000 */
[----:B------:R-:W-:Y:S05]  /*a410*/  EXIT ;  /* 0x000000000000794d */ /* 0x000fea0003800000 */
.L_x_30:
[----:B------:R-:W-:Y:S02]  /*a420*/  IMAD.MOV.U32 R58, RZ, RZ, R39 ;  /* 0x000000ffff3a7224 */ /* 0x000fe400078e0027 */
[----:B------:R-:W-:Y:S02]  /*a430*/  IMAD.MOV.U32 R49, RZ, RZ, 0x1 ;  /* 0x00000001ff317424 */ /* 0x000fe400078e00ff */
[----:B------:R-:W-:Y:S02]  /*a440*/  IMAD.MOV.U32 R60, RZ, RZ, RZ ;  /* 0x000000ffff3c7224 */ /* 0x000fe400078e00ff */
[----:B------:R-:W-:-:S07]  /*a450*/  IMAD.MOV.U32 R47, RZ, RZ, -0x1 ;  /* 0xffffffffff2f7424 */ /* 0x000fce00078e00ff */
[----:B------:R-:W-:Y:S05]  /*a460*/  WARPSYNC.COLLECTIVE R47, `(.L_x_115) ;  /* 0x000000002f087348 */ /* 0x000fea0003c00000 */
[----:B------:R0:W1:Y:S02]  /*a470*/  SHFL.UP P0, R46, R58, R49, R60 ;  /* 0x040000313a2e7389 */ /* 0x000064000000003c */
[----:B01----:R-:W-:Y:S05]  /*a480*/  ENDCOLLECTIVE ;  /* 0x000000000000791b */ /* 0x003fea0003800000 */
.L_x_115:
[----:B------:R-:W-:Y:S02]  /*a490*/  IMAD.MOV.U32 R49, RZ, RZ, 0x2 ;  /* 0x00000002ff317424 */ /* 0x000fe400078e00ff */
[----:B------:R-:W-:-:S04]  /*a4a0*/  IMAD.MOV.U32 R40, RZ, RZ, R46 ;  /* 0x000000ffff287224 */ /* 0x000fc800078e002e */
[----:B------:R-:W-:-:S04]  /*a4b0*/  @P0 IMAD.IADD R40, R39, 0x1, R40 ;  /* 0x0000000127280824 */ /* 0x000fc800078e0228 */
[----:B------:R-:W-:-:S07]  /*a4c0*/  IMAD.MOV.U32 R58, RZ, RZ, R40 ;  /* 0x000000ffff3a7224 */ /* 0x000fce00078e0028 */
[----:B------:R-:W-:Y:S05]  /*a4d0*/  WARPSYNC.COLLECTIVE R47, `(.L_x_116) ;  /* 0x000000002f087348 */ /* 0x000fea0003c00000 */
[----:B------:R0:W1:Y:S02]  /*a4e0*/  SHFL.UP P0, R46, R58, R49, R60 ;  /* 0x040000313a2e7389 */ /* 0x000064000000003c */
[----:B01----:R-:W-:Y:S05]  /*a4f0*/  ENDCOLLECTIVE ;  /* 0x000000000000791b */ /* 0x003fea0003800000 */
.L_x_116:
[----:B------:R-:W-:Y:S02]  /*a500*/  IMAD.MOV.U32 R49, RZ, RZ, 0x4 ;  /* 0x00000004ff317424 */ /* 0x000fe400078e00ff */
[----:B------:R-:W-:-:S04]  /*a510*/  IMAD.MOV.U32 R43, RZ, RZ, R46 ;  /* 0x000000ffff2b7224 */ /* 0x000fc800078e002e */
[----:B------:R-:W-:-:S04]  /*a520*/  @P0 IMAD.IADD R43, R40, 0x1, R43 ;  /* 0x00000001282b0824 */ /* 0x000fc800078e022b */
[----:B------:R-:W-:-:S07]  /*a530*/  IMAD.MOV.U32 R58, RZ, RZ, R43 ;  /* 0x000000ffff3a7224 */ /* 0x000fce00078e002b */
[----:B------:R-:W-:Y:S05]  /*a540*/  WARPSYNC.COLLECTIVE R47, `(.L_x_117) ;  /* 0x000000002f087348 */ /* 0x000fea0003c00000 */
[----:B------:R0:W1:Y:S02]  /*a550*/  SHFL.UP P0, R46, R58, R49, R60 ;  /* 0x040000313a2e7389 */ /* 0x000064000000003c */
[----:B01----:R-:W-:Y:S05]  /*a560*/  ENDCOLLECTIVE ;  /* 0x000000000000791b */ /* 0x003fea0003800000 */
.L_x_117:
[----:B------:R-:W-:Y:S02]  /*a570*/  IMAD.MOV.U32 R49, RZ, RZ, 0x8 ;  /* 0x00000008ff317424 */ /* 0x000fe400078e00ff */
[----:B------:R-:W-:-:S04]  /*a580*/  IMAD.MOV.U32 R44, RZ, RZ, R46 ;  /* 0x000000ffff2c7224 */ /* 0x000fc800078e002e */
[----:B------:R-:W-:-:S04]  /*a590*/  @P0 IMAD.IADD R44, R43, 0x1, R44 ;  /* 0x000000012b2c0824 */ /* 0x000fc800078e022c */
[----:B------:R-:W-:-:S07]  /*a5a0*/  IMAD.MOV.U32 R58, RZ, RZ, R44 ;  /* 0x000000ffff3a7224 */ /* 0x000fce00078e002c */
[----:B------:R-:W-:Y:S05]  /*a5b0*/  WARPSYNC.COLLECTIVE R47, `(.L_x_118) ;  /* 0x000000002f087348 */ /* 0x000fea0003c00000 */
[----:B------:R0:W1:Y:S02]  /*a5c0*/  SHFL.UP P0, R46, R58, R49, R60 ;  /* 0x040000313a2e7389 */ /* 0x000064000000003c */
[----:B01----:R-:W-:Y:S05]  /*a5d0*/  ENDCOLLECTIVE ;  /* 0x000000000000791b */ /* 0x003fea0003800000 */
.L_x_118:
[----:B------:R-:W-:Y:S02]  /*a5e0*/  IMAD.MOV.U32 R49, RZ, RZ, 0x10 ;  /* 0x00000010ff317424 */ /* 0x000fe400078e00ff */
[----:B------:R-:W-:-:S04]  /*a5f0*/  IMAD.MOV.U32 R45, RZ, RZ, R46 ;  /* 0x000000ffff2d7224 */ /* 0x000fc800078e002e */
[----:B------:R-:W-:-:S04]  /*a600*/  @P0 IMAD.IADD R45, R44, 0x1, R45 ;  /* 0x000000012c2d0824 */ /* 0x000fc800078e022d */
[----:B------:R-:W-:-:S07]  /*a610*/  IMAD.MOV.U32 R58, RZ, RZ, R45 ;  /* 0x000000ffff3a7224 */ /* 0x000fce00078e002d */
[----:B------:R-:W-:Y:S05]  /*a620*/  WARPSYNC.COLLECTIVE R47, `(.L_x_119) ;  /* 0x000000002f087348 */ /* 0x000fea0003c00000 */
[----:B------:R0:W1:Y:S02]  /*a630*/  SHFL.UP P0, R46, R58, R49, R60 ;  /* 0x040000313a2e7389 */ /* 0x000064000000003c */
[----:B01----:R-:W-:Y:S05]  /*a640*/  ENDCOLLECTIVE ;  /* 0x000000000000791b */ /* 0x003fea0003800000 */
.L_x_119:
[----:B------:R-:W-:Y:S05]  /*a650*/  BRA `(.L_x_120) ;  /* 0xffffff8400407947 */ /* 0x000fea000383ffff */
.L_x_121:
[----:B------:R-:W-:-:S00]  /*a660*/  BRA `(.L_x_121) ;  /* 0xfffffffc00fc7947 */ /* 0x000fc0000383ffff */
[----:B------:R-:W-:-:S00]  /*a670*/  NOP ;  /* 0x0000000000007918 */ /* 0x000fc00000000000 */
        /* <DEDUP_REMOVED lines=8> */
.L_x_1944:


//--------------------- .text._ZN3cub18CUB_300001_SM_10006detail10radix_sort33DeviceRadixSortExclusiveSumKernelINS1_5radix10policy_hubIiiyE10Policy1000EyEEvPT0_ --------------------------
	.section	.text._ZN3cub18CUB_300001_SM_10006detail10radix_sort33DeviceRadixSortExclusiveSumKernelINS1_5radix10policy_hubIiiyE10Policy1000EyEEvPT0_,"ax",@progbits
	.align	128
        .global         _ZN3cub18CUB_300001_SM_10006detail10radix_sort33DeviceRadixSortExclusiveSumKernelINS1_5radix10policy_hubIiiyE10Policy1000EyEEvPT0_
        .type           _ZN3cub18CUB_300001_SM_10006detail10radix_sort33DeviceRadixSortExclusiveSumKernelINS1_5radix10policy_hubIiiyE10Policy1000EyEEvPT0_,@function
        .size           _ZN3cub18CUB_300001_SM_10006detail10radix_sort33DeviceRadixSortExclusiveSumKernelINS1_5radix10policy_hubIiiyE10Policy1000EyEEvPT0_,(.L_x_1945 - _ZN3cub18CUB_300001_SM_10006detail10radix_sort33DeviceRadixSortExclusiveSumKernelINS1_5radix10policy_hubIiiyE10Policy1000EyEEvPT0_)
        .other          _ZN3cub18CUB_300001_SM_10006detail10radix_sort33DeviceRadixSortExclusiveSumKernelINS1_5radix10policy_hubIiiyE10Policy1000EyEEvPT0_,@"STO_CUDA_ENTRY STV_DEFAULT"
_ZN3cub18CUB_300001_SM_10006detail10radix_sort33DeviceRadixSortExclusiveSumKernelINS1_5radix10policy_hubIiiyE10Policy1000EyEEvPT0_:
.text._ZN3cub18CUB_300001_SM_10006detail10radix_sort33DeviceRadixSortExclusiveSumKernelINS1_5radix10policy_hubIiiyE10Policy1000EyEEvPT0_:
[----:B------:R-:W-:Y:S01]  /*0000*/  LDC R1, c[0x0][0x37c] ;  /* 0x0000df00ff017b82 */ /* 0x000fe20000000800 */
[----:B------:R-:W0:Y:S07]  /*0010*/  S2R R18, SR_TID.X ;  /* 0x0000000000127919 */ /* 0x000e2e0000002100 */
[----:B------:R-:W1:Y:S01]  /*0020*/  LDC.64 R16, c[0x0][0x380] ;  /* 0x0000e000ff107b82 */ /* 0x000e620000000a00 */
[----:B------:R-:W2:Y:S01]  /*0030*/  LDCU.64 UR4, c[0x0][0x358] ;  /* 0x00006b00ff0477ac */ /* 0x000ea20008000a00 */
[----:B------:R-:W3:Y:S01]  /*0040*/  S2R R5, SR_CTAID.X ;  /* 0x0000000000057919 */ /* 0x000ee20000002500 */
[----:B0-----:R-:W-:Y:S01]  /*0050*/  ISETP.GT.U32.AND P1, PT, R18, 0xff, PT ;  /* 0x000000ff1200780c */ /* 0x001fe20003f24070 */
[----:B---3--:R-:W-:-:S04]  /*0060*/  IMAD R5, R5, 0x100, R18 ;  /* 0x0000010005057824 */ /* 0x008fc800078e0212 */
[----:B-1----:R-:W-:-:S08]  /*0070*/  IMAD.WIDE R16, R5, 0x8, R16 ;  /* 0x0000000805107825 */ /* 0x002fd000078e0210 */
[----:B--2---:R-:W2:Y:S01]  /*0080*/  @!P1 LDG.E.64 R2, desc[UR4][R16.64] ;  /* 0x0000000410029981 */ /* 0x004ea2000c1e1b00 */
[----:B------:R-:W-:Y:S02]  /*0090*/  MOV R0, 0x400 ;  /* 0x0000040000007802 */ /* 0x000fe40000000f00 */
[C---:B------:R-:W-:Y:S01]  /*00a0*/  ISETP.GT.U32.AND P0, PT, R18.reuse, 0x1f, PT ;  /* 0x0000001f1200780c */ /* 0x040fe20003f04070 */
[----:B------:R-:W0:Y:S02]  /*00b0*/  S2R R5, SR_CgaCtaId ;  /* 0x0000000000057919 */ /* 0x000e240000008800 */
[----:B0-----:R-:W-:Y:S02]  /*00c0*/  LEA R5, R5, R0, 0x18 ;  /* 0x0000000005057211 */ /* 0x001fe400078ec0ff */
[----:B------:R-:W-:-:S05]  /*00d0*/  LEA.HI R0, R18, R18, RZ, 0x1d ;  /* 0x0000001212007211 */ /* 0x000fca00078fe8ff */
[----:B------:R-:W-:-:S05]  /*00e0*/  IMAD R0, R0, 0x8, R5 ;  /* 0x0000000800007824 */ /* 0x000fca00078e0205 */
[----:B--2---:R0:W-:Y:S01]  /*00f0*/  STS.64 [R0+0x10], R2 ;  /* 0x0000100200007388 */ /* 0x0041e20000000a00 */
[----:B------:R-:W-:Y:S06]  /*0100*/  BAR.SYNC.DEFER_BLOCKING 0x0 ;  /* 0x0000000000007b1d */ /* 0x000fec0000010000 */
[----:B------:R-:W-:Y:S05]  /*0110*/  @P0 BRA `(.L_x_122) ;  /* 0x0000000400240947 */ /* 0x000fea0003800000 */
[----:B------:R-:W-:Y:S01]  /*0120*/  IMAD R18, R18, 0x48, R5 ;  /* 0x0000004812127824 */ /* 0x000fe200078e0205 */
[----:B------:R-:W-:-:S04]  /*0130*/  UMOV UR6, 0xffffffff ;  /* 0xffffffff00067882 */ /* 0x000fc80000000000 */
[----:B------:R-:W-:Y:S04]  /*0140*/  LDS.64 R14, [R18+0x10] ;  /* 0x00001000120e7984 */ /* 0x000fe80000000a00 */
[----:B------:R-:W-:Y:S04]  /*0150*/  LDS.64 R12, [R18+0x18] ;  /* 0x00001800120c7984 */ /* 0x000fe80000000a00 */
[----:B------:R-:W1:Y:S04]  /*0160*/  LDS.64 R10, [R18+0x20] ;  /* 0x00002000120a7984 */ /* 0x000e680000000a00 */
[----:B------:R-:W-:Y:S04]  /*0170*/  LDS.64 R8, [R18+0x28] ;  /* 0x0000280012087984 */ /* 0x000fe80000000a00 */
[----:B------:R-:W2:Y:S04]  /*0180*/  LDS.64 R6, [R18+0x30] ;  /* 0x0000300012067984 */ /* 0x000ea80000000a00 */
[----:B------:R-:W-:Y:S04]  /*0190*/  LDS.64 R4, [R18+0x38] ;  /* 0x0000380012047984 */ /* 0x000fe80000000a00 */
[----:B0-----:R-:W0:Y:S04]  /*01a0*/  LDS.64 R2, [R18+0x40] ;  /* 0x0000400012027984 */ /* 0x001e280000000a00 */
[----:B------:R-:W3:Y:S01]  /*01b0*/  LDS.64 R20, [R18+0x48] ;  /* 0x0000480012147984 */ /* 0x000ee20000000a00 */
[----:B-1----:R-:W-:-:S04]  /*01c0*/  IADD3 R19, P3, P4, R10, R12, R14 ;  /* 0x0000000c0a137210 */ /* 0x002fc80007c7e00e */
[----:B------:R-:W-:Y:S02]  /*01d0*/  IADD3.X R23, PT, PT, R11, R13, R15, P3, P4 ;  /* 0x0000000d0b177210 */ /* 0x000fe40001fe840f */
[----:B--2---:R-:W-:-:S04]  /*01e0*/  IADD3 R19, P0, P2, R6, R19, R8 ;  /* 0x0000001306137210 */ /* 0x004fc80007a1e008 */
[----:B------:R-:W-:Y:S02]  /*01f0*/  IADD3.X R23, PT, PT, R7, R23, R9, P0, P2 ;  /* 0x0000001707177210 */ /* 0x000fe400007e4409 */
[----:B0-----:R-:W-:-:S04]  /*0200*/  IADD3 R19, P3, P4, R2, R19, R4 ;  /* 0x0000001302137210 */ /* 0x001fc80007c7e004 */
[----:B---3--:R-:W-:Y:S02]  /*0210*/  IADD3 R20, P0, PT, R20, R19, RZ ;  /* 0x0000001314147210 */ /* 0x008fe40007f1e0ff */
[----:B------:R-:W-:-:S05]  /*0220*/  IADD3.X R19, PT, PT, R3, R23, R5, P3, P4 ;  /* 0x0000001703137210 */ /* 0x000fca0001fe8405 */
[----:B------:R-:W-:Y:S01]  /*0230*/  IMAD.X R19, R21, 0x1, R19, P0 ;  /* 0x0000000115137824 */ /* 0x000fe200000e0613 */
[----:B------:R-:W-:Y:S06]  /*0240*/  BRA.DIV UR6, `(.L_x_123) ;  /* 0x0000000206f07947 */ /* 0x000fec000b800000 */
[----:B------:R-:W0:Y:S04]  /*0250*/  SHFL.UP PT, R27, R20, 0x1, RZ ;  /* 0x04200000141b7989 */ /* 0x000e2800000e00ff */
[----:B------:R-:W1:Y:S01]  /*0260*/  SHFL.UP P0, R25, R19, 0x1, RZ ;  /* 0x0420000013197989 */ /* 0x000e6200000000ff */
[----:B0-----:R-:W-:-:S04]  /*0270*/  IADD3 R22, P2, PT, R27, R20, RZ ;  /* 0x000000141b167210 */ /* 0x001fc80007f5e0ff */
[----:B-1----:R-:W-:Y:S01]  /*0280*/  SEL R27, R22, R27, P0 ;  /* 0x0000001b161b7207 */ /* 0x002fe20000000000 */
[----:B------:R-:W-:-:S04]  /*0290*/  IMAD.X R26, R25, 0x1, R19, P2 ;  /* 0x00000001191a7824 */ /* 0x000fc800010e0613 */
[----:B------:R-:W0:Y:S01]  /*02a0*/  SHFL.UP PT, R28, R27, 0x2, RZ ;  /* 0x044000001b1c7989 */ /* 0x000e2200000e00ff */
[----:B------:R-:W-:-:S05]  /*02b0*/  SEL R26, R26, R25, P0 ;  /* 0x000000191a1a7207 */ /* 0x000fca0000000000 */
[----:B------:R-:W1:Y:S01]  /*02c0*/  SHFL.UP P0, R25, R26, 0x2, RZ ;  /* 0x044000001a197989 */ /* 0x000e6200000000ff */
[----:B0-----:R-:W-:-:S05]  /*02d0*/  IADD3 R21, P2, PT, R28, R27, RZ ;  /* 0x0000001b1c157210 */ /* 0x001fca0007f5e0ff */
[----:B-1----:R-:W-:Y:S01]  /*02e0*/  IMAD.X R22, R25, 0x1, R26, P2 ;  /* 0x0000000119167824 */ /* 0x002fe200010e061a */
[----:B------:R-:W-:-:S04]  /*02f0*/  SEL R28, R21, R28, P0 ;  /* 0x0000001c151c7207 */ /* 0x000fc80000000000 */
[----:B------:R-:W-:Y:S01]  /*0300*/  SEL R29, R22, R25, P0 ;  /* 0x00000019161d7207 */ /* 0x000fe20000000000 */
        /* <DEDUP_REMOVED lines=12> */
[----:B------:R0:W1:Y:S04]  /*03d0*/  SHFL.UP PT, R28, R27, 0x10, RZ ;  /* 0x060000001b1c7989 */ /* 0x00006800000e00ff */
[----:B------:R0:W2:Y:S02]  /*03e0*/  SHFL.UP P0, R25, R26, 0x10, RZ ;  /* 0x060000001a197989 */ /* 0x0000a400000000ff */
.L_x_134:
[----:B-1----:R-:W-:-:S04]  /*03f0*/  IADD3 R21, P2, PT, R28, R27, RZ ;  /* 0x0000001b1c157210 */ /* 0x002fc80007f5e0ff */
[----:B--2---:R-:W-:Y:S01]  /*0400*/  SEL R21, R21, R28, P0 ;  /* 0x0000001c15157207 */ /* 0x004fe20000000000 */
[----:B------:R-:W-:-:S05]  /*0410*/  IMAD.X R22, R25, 0x1, R26, P2 ;  /* 0x0000000119167824 */ /* 0x000fca00010e061a */
[----:B------:R-:W-:Y:S02]  /*0420*/  SEL R22, R22, R25, P0 ;  /* 0x0000001916167207 */ /* 0x000fe40000000000 */
[----:B------:R-:W-:-:S05]  /*0430*/  IADD3 R20, P0, PT, R21, -R20, RZ ;  /* 0x8000001415147210 */ /* 0x000fca0007f1e0ff */
[----:B------:R-:W-:Y:S01]  /*0440*/  IMAD.X R21, R22, 0x1, ~R19, P0 ;  /* 0x0000000116157824 */ /* 0x000fe200000e0e13 */
[----:B------:R-:W-:-:S04]  /*0450*/  IADD3 R14, P0, PT, R14, R20, RZ ;  /* 0x000000140e0e7210 */ /* 0x000fc80007f1e0ff */
[----:B------:R1:W-:Y:S01]  /*0460*/  STS.64 [R18+0x10], R20 ;  /* 0x0000101412007388 */ /* 0x0003e20000000a00 */
[----:B------:R-:W-:Y:S01]  /*0470*/  IMAD.X R15, R15, 0x1, R21, P0 ;  /* 0x000000010f0f7824 */ /* 0x000fe200000e0615 */
        /* <DEDUP_REMOVED lines=17> */
[----:B------:R-:W-:-:S05]  /*0590*/  IMAD.X R3, R3, 0x1, R5, P0 ;  /* 0x0000000103037824 */ /* 0x000fca00000e0605 */
[----:B------:R1:W-:Y:S03]  /*05a0*/  STS.64 [R18+0x48], R2 ;  /* 0x0000480212007388 */ /* 0x0003e60000000a00 */
.L_x_122:
[----:B------:R-:W-:Y:S05]  /*05b0*/  WARPSYNC.ALL ;  /* 0x0000000000007948 */ /* 0x000fea0003800000 */
[----:B------:R-:W-:Y:S06]  /*05c0*/  BAR.SYNC.DEFER_BLOCKING 0x0 ;  /* 0x0000000000007b1d */ /* 0x000fec0000010000 */
[----:B------:R-:W-:Y:S05]  /*05d0*/  @P1 EXIT ;  /* 0x000000000000194d */ /* 0x000fea0003800000 */
[----:B01----:R-:W0:Y:S04]  /*05e0*/  LDS.64 R2, [R0+0x10] ;  /* 0x0000100000027984 */ /* 0x003e280000000a00 */
[----:B0-----:R-:W-:Y:S01]  /*05f0*/  STG.E.64 desc[UR4][R16.64], R2 ;  /* 0x0000000210007986 */ /* 0x001fe2000c101b04 */
[----:B------:R-:W-:Y:S05]  /*0600*/  EXIT ;  /* 0x000000000000794d */ /* 0x000fea0003800000 */
.L_x_123:
[----:B------:R-:W-:Y:S02]  /*0610*/  IMAD.MOV.U32 R24, RZ, RZ, R20 ;  /* 0x000000ffff187224 */ /* 0x000fe400078e0014 */
[----:B------:R-:W-:Y:S02]  /*0620*/  IMAD.MOV.U32 R23, RZ, RZ, 0x1 ;  /* 0x00000001ff177424 */ /* 0x000fe400078e00ff */
[----:B------:R-:W-:Y:S02]  /*0630*/  IMAD.MOV.U32 R22, RZ, RZ, RZ ;  /* 0x000000ffff167224 */ /* 0x000fe400078e00ff */
[----:B------:R-:W-:-:S07]  /*0640*/  IMAD.MOV.U32 R21, RZ, RZ, -0x1 ;  /* 0xffffffffff157424 */ /* 0x000fce00078e00ff */
[----:B------:R-:W-:Y:S05]  /*0650*/  WARPSYNC.COLLECTIVE R21, `(.L_x_124) ;  /* 0x0000000015087348 */ /* 0x000fea0003c00000 */
[----:B------:R0:W1:Y:S02]  /*0660*/  SHFL.UP P0, R25, R24, R23, R22 ;  /* 0x0400001718197389 */ /* 0x0000640000000016 */
[----:B01----:R-:W-:Y:S05]  /*0670*/  ENDCOLLECTIVE ;  /* 0x000000000000791b */ /* 0x003fea0003800000 */
.L_x_124:
[----:B------:R-:W-:Y:S02]  /*0680*/  IMAD.MOV.U32 R24, RZ, RZ, R19 ;  /* 0x000000ffff187224 */ /* 0x000fe400078e0013 */
[----:B------:R-:W-:-:S07]  /*0690*/  IMAD.MOV.U32 R27, RZ, RZ, R25 ;  /* 0x000000ffff1b7224 */ /* 0x000fce00078e0019 */
[----:B------:R-:W-:Y:S05]  /*06a0*/  WARPSYNC.COLLECTIVE R21, `(.L_x_125) ;  /* 0x0000000015087348 */ /* 0x000fea0003c00000 */
[----:B------:R0:W1:Y:S02]  /*06b0*/  SHFL.UP P0, R25, R24, R23, R22 ;  /* 0x0400001718197389 */ /* 0x0000640000000016 */
[----:B01----:R-:W-:Y:S05]  /*06c0*/  ENDCOLLECTIVE ;  /* 0x000000000000791b */ /* 0x003fea0003800000 */
.L_x_125:
[----:B------:R-:W-:Y:S01]  /*06d0*/  IADD3 R26, P2, PT, R27, R20, RZ ;  /* 0x000000141b1a7210 */ /* 0x000fe20007f5e0ff */
[----:B------:R-:W-:-:S03]  /*06e0*/  IMAD.MOV.U32 R23, RZ, RZ, 0x2 ;  /* 0x00000002ff177424 */ /* 0x000fc600078e00ff */
[----:B------:R-:W-:Y:S01]  /*06f0*/  SEL R27, R26, R27, P0 ;  /* 0x0000001b1a1b7207 */ /* 0x000fe20000000000 */
[----:B------:R-:W-:-:S04]  /*0700*/  IMAD.X R26, R25, 0x1, R19, P2 ;  /* 0x00000001191a7824 */ /* 0x000fc800010e0613 */
[----:B------:R-:W-:Y:S01]  /*0710*/  IMAD.MOV.U32 R24, RZ, RZ, R27 ;  /* 0x000000ffff187224 */ /* 0x000fe200078e001b */
[----:B------:R-:W-:-:S07]  /*0720*/  SEL R26, R26, R25, P0 ;  /* 0x000000191a1a7207 */ /* 0x000fce0000000000 */
[----:B------:R-:W-:Y:S05]  /*0730*/  WARPSYNC.COLLECTIVE R21, `(.L_x_126) ;  /* 0x0000000015087348 */ /* 0x000fea0003c00000 */
[----:B------:R0:W1:Y:S02]  /*0740*/  SHFL.UP P0, R25, R24, R23, R22 ;  /* 0x0400001718197389 */ /* 0x0000640000000016 */
[----:B01----:R-:W-:Y:S05]  /*0750*/  ENDCOLLECTIVE ;  /* 0x000000000000791b */ /* 0x003fea0003800000 */
.L_x_126:
[----:B------:R-:W-:Y:S02]  /*0760*/  IMAD.MOV.U32 R24, RZ, RZ, R26 ;  /* 0x000000ffff187224 */ /* 0x000fe400078e001a */
[----:B------:R-:W-:-:S07]  /*0770*/  IMAD.MOV.U32 R28, RZ, RZ, R25 ;  /* 0x000000ffff1c7224 */ /* 0x000fce00078e0019 */
[----:B------:R-:W-:Y:S05]  /*0780*/  WARPSYNC.COLLECTIVE R21, `(.L_x_127) ;  /* 0x0000000015087348 */ /* 0x000fea0003c00000 */
[----:B------:R0:W1:Y:S02]  /*0790*/  SHFL.UP P0, R25, R24, R23, R22 ;  /* 0x0400001718197389 */ /* 0x0000640000000016 */
[----:B01----:R-:W-:Y:S05]  /*07a0*/  ENDCOLLECTIVE ;  /* 0x000000000000791b */ /* 0x003fea0003800000 */
.L_x_127:
        /* <DEDUP_REMOVED lines=9> */
.L_x_128:
[----:B------:R-:W-:Y:S02]  /*0840*/  IMAD.MOV.U32 R24, RZ, RZ, R29 ;  /* 0x000000ffff187224 */ /* 0x000fe400078e001d */
[----:B------:R-:W-:-:S07]  /*0850*/  IMAD.MOV.U32 R27, RZ, RZ, R25 ;  /* 0x000000ffff1b7224 */ /* 0x000fce00078e0019 */
[----:B------:R-:W-:Y:S05]  /*0860*/  WARPSYNC.COLLECTIVE R21, `(.L_x_129) ;  /* 0x0000000015087348 */ /* 0x000fea0003c00000 */
[----:B------:R0:W1:Y:S02]  /*0870*/  SHFL.UP P0, R25, R24, R23, R22 ;  /* 0x0400001718197389 */ /* 0x0000640000000016 */
[----:B01----:R-:W-:Y:S05]  /*0880*/  ENDCOLLECTIVE ;  /* 0x000000000000791b */ /* 0x003fea0003800000 */
.L_x_129:
        /* <DEDUP_REMOVED lines=9> */
.L_x_130:
[----:B------:R-:W-:Y:S02]  /*0920*/  IMAD.MOV.U32 R24, RZ, RZ, R29 ;  /* 0x000000ffff187224 */ /* 0x000fe400078e001d */
[----:B------:R-:W-:-:S07]  /*0930*/  IMAD.MOV.U32 R27, RZ, RZ, R25 ;  /* 0x000000ffff1b7224 */ /* 0x000fce00078e0019 */
[----:B------:R-:W-:Y:S05]  /*0940*/  WARPSYNC.COLLECTIVE R21, `(.L_x_131) ;  /* 0x0000000015087348 */ /* 0x000fea0003c00000 */
[----:B------:R0:W1:Y:S02]  /*0950*/  SHFL.UP P0, R25, R24, R23, R22 ;  /* 0x0400001718197389 */ /* 0x0000640000000016 */
[----:B01----:R-:W-:Y:S05]  /*0960*/  ENDCOLLECTIVE ;  /* 0x000000000000791b */ /* 0x003fea0003800000 */
.L_x_131:
        /* <DEDUP_REMOVED lines=9> */
.L_x_132:
[----:B------:R-:W-:Y:S02]  /*0a00*/  IMAD.MOV.U32 R24, RZ, RZ, R26 ;  /* 0x000000ffff187224 */ /* 0x000fe400078e001a */
[----:B------:R-:W-:-:S07]  /*0a10*/  IMAD.MOV.U32 R28, RZ, RZ, R25 ;  /* 0x000000ffff1c7224 */ /* 0x000fce00078e0019 */
[----:B------:R-:W-:Y:S05]  /*0a20*/  WARPSYNC.COLLECTIVE R21, `(.L_x_133) ;  /* 0x0000000015087348 */ /* 0x000fea0003c00000 */
[----:B------:R0:W1:Y:S02]  /*0a30*/  SHFL.UP P0, R25, R24, R23, R22 ;  /* 0x0400001718197389 */ /* 0x0000640000000016 */
[----:B01----:R-:W-:Y:S05]  /*0a40*/  ENDCOLLECTIVE ;  /* 0x000000000000791b */ /* 0x003fea0003800000 */
.L_x_133:
[----:B------:R-:W-:Y:S05]  /*0a50*/  BRA `(.L_x_134) ;  /* 0xfffffff800647947 */ /* 0x000fea000383ffff */
.L_x_135:
        /* <DEDUP_REMOVED lines=10> */
.L_x_1945:


//--------------------- .text._ZN3cub18CUB_300001_SM_10006detail10radix_sort30DeviceRadixSortHistogramKernelINS1_5radix10policy_hubIiiyE10Policy1000ELNS0_9SortOrderE0EiyNS1_21identity_decomposer_tEEEvPT2_PKT1_SA_iiT3_ --------------------------
	.section	.text._ZN3cub18CUB_300001_SM_10006detail10radix_sort30DeviceRadixSortHistogramKernelINS1_5radix10policy_hubIiiyE10Policy1000ELNS0_9SortOrderE0EiyNS1_21identity_decomposer_tEEEvPT2_PKT1_SA_iiT3_,"ax",@progbits
	.align	128
        .global         _ZN3cub18CUB_300001_SM_10006detail10radix_sort30DeviceRadixSortHistogramKernelINS1_5radix10policy_hubIiiyE10Policy1000ELNS0_9SortOrderE0EiyNS1_21identity_decomposer_tEEEvPT2_PKT1_SA_iiT3_
        .type           _ZN3cub18CUB_300001_SM_10006detail10radix_sort30DeviceRadixSortHistogramKernelINS1_5radix10policy_hubIiiyE10Policy1000ELNS0_9SortOrderE0EiyNS1_21identity_decomposer_tEEEvPT2_PKT1_SA_iiT3_,@function
        .size           _ZN3cub18CUB_300001_SM_10006detail10radix_sort30DeviceRadixSortHistogramKernelINS1_5radix10policy_hubIiiyE10Policy1000ELNS0_9SortOrderE0EiyNS1_21identity_decomposer_tEEEvPT2_PKT1_SA_iiT3_,(.L_x_1946 - _ZN3cub18CUB_300001_SM_10006detail10radix_sort30DeviceRadixSortHistogramKernelINS1_5radix10policy_hubIiiyE10Policy1000ELNS0_9SortOrderE0EiyNS1_21identity_decomposer_tEEEvPT2_PKT1_SA_iiT3_)
        .other          _ZN3cub18CUB_300001_SM_10006detail10radix_sort30DeviceRadixSortHistogramKernelINS1_5radix10policy_hubIiiyE10Policy1000ELNS0_9SortOrderE0EiyNS1_21identity_decomposer_tEEEvPT2_PKT1_SA_iiT3_,@"STO_CUDA_ENTRY STV_DEFAULT"
_ZN3cub18CUB_300001_SM_10006detail10radix_sort30DeviceRadixSortHistogramKernelINS1_5radix10policy_hubIiiyE10Policy1000ELNS0_9SortOrderE0EiyNS1_21identity_decomposer_tEEEvPT2_PKT1_SA_iiT3_:
.text._ZN3cub18CUB_300001_SM_10006detail10radix_sort30DeviceRadixSortHistogramKernelINS1_5radix10policy_hubIiiyE10Policy1000ELNS0_9SortOrderE0EiyNS1_21identity_decomposer_tEEEvPT2_PKT1_SA_iiT3_:
[----:B------:R-:W-:Y:S01]  /*0000*/  LDC R1, c[0x0][0x37c] ;  /* 0x0000df00ff017b82 */ /* 0x000fe20000000800 */
[----:B------:R-:W0:Y:S02]  /*0010*/  LDCU.64 UR14, c[0x0][0x390] ;  /* 0x00007200ff0e77ac */ /* 0x000e240008000a00 */
[----:B0-----:R-:W-:-:S04]  /*0020*/  ISETP.NE.U32.AND P0, PT, RZ, UR14, PT ;  /* 0x0000000eff007c0c */ /* 0x001fc8000bf05070 */
[----:B------:R-:W-:-:S13]  /*0030*/  ISETP.NE.AND.EX P0, PT, RZ, UR15, PT, P0 ;  /* 0x0000000fff007c0c */ /* 0x000fda000bf05300 */
[----:B------:R-:W-:Y:S05]  /*0040*/  @!P0 EXIT ;  /* 0x000000000000894d */ /* 0x000fea0003800000 */
[----:B------:R-:W-:Y:S01]  /*0050*/  UIADD3 UR11, UP0, UPT, UR14, -0x1, URZ ;  /* 0xffffffff0e0b7890 */ /* 0x000fe2000ff1e0ff */
[----:B------:R-:W0:Y:S01]  /*0060*/  S2R R4, SR_TID.X ;  /* 0x0000000000047919 */ /* 0x000e220000002100 */
[----:B------:R-:W1:Y:S01]  /*0070*/  LDCU.64 UR4, c[0x0][0x398] ;  /* 0x00007300ff0477ac */ /* 0x000e620008000a00 */
[----:B------:R-:W2:Y:S01]  /*0080*/  S2UR UR7, SR_CgaCtaId ;  /* 0x00000000000779c3 */ /* 0x000ea20000008800 */
[----:B------:R-:W-:Y:S01]  /*0090*/  UIADD3.X UR12, UPT, UPT, UR15, -0x1, URZ, UP0, !UPT ;  /* 0xffffffff0f0c7890 */ /* 0x000fe200087fe4ff */
[----:B------:R-:W-:Y:S01]  /*00a0*/  UMOV UR6, 0x400 ;  /* 0x0000040000067882 */ /* 0x000fe20000000000 */
[----:B------:R-:W3:Y:S05]  /*00b0*/  LDCU.64 UR20, c[0x0][0x358] ;  /* 0x00006b00ff1477ac */ /* 0x000eea0008000a00 */
[----:B------:R-:W4:Y:S01]  /*00c0*/  S2UR UR8, SR_CTAID.X ;  /* 0x00000000000879c3 */ /* 0x000f220000002500 */
[----:B------:R-:W-:Y:S01]  /*00d0*/  USHF.R.U64 UR11, UR11, 0x1e, UR12 ;  /* 0x0000001e0b0b7899 */ /* 0x000fe2000800120c */
[----:B------:R-:W0:Y:S03]  /*00e0*/  LDCU UR28, c[0x0][0x370] ;  /* 0x00006e00ff1c77ac */ /* 0x000e260008000800 */
[----:B------:R-:W-:-:S02]  /*00f0*/  UIADD3 UR11, UP0, UPT, UR11, 0x1, URZ ;  /* 0x000000010b0b7890 */ /* 0x000fc4000ff1e0ff */
[----:B-1----:R-:W-:Y:S02]  /*0100*/  UIADD3 UR4, UPT, UPT, UR5, 0x7, -UR4 ;  /* 0x0000000705047890 */ /* 0x002fe4000fffe804 */
[----:B------:R-:W-:Y:S02]  /*0110*/  ULEA.HI.X UR12, UR12, URZ, URZ, 0x2, UP0 ;  /* 0x000000ff0c0c7291 */ /* 0x000fe400080f14ff */
[----:B------:R-:W-:Y:S02]  /*0120*/  UISETP.LT.U32.AND UP0, UPT, UR11, UR14, UPT ;  /* 0x0000000e0b00728c */ /* 0x000fe4000bf01070 */
[----:B------:R-:W-:Y:S02]  /*0130*/  USHF.R.S32.HI UR5, URZ, 0x1f, UR4 ;  /* 0x0000001fff057899 */ /* 0x000fe40008011404 */
[----:B------:R-:W-:Y:S02]  /*0140*/  UISETP.LT.U32.AND.EX UP0, UPT, UR12, UR15, UPT, UP0 ;  /* 0x0000000f0c00728c */ /* 0x000fe4000bf01100 */
[----:B------:R-:W-:-:S02]  /*0150*/  ULEA.HI UR5, UR5, UR4, URZ, 0x3 ;  /* 0x0000000405057291 */ /* 0x000fc4000f8f18ff */
[----:B------:R-:W-:Y:S01]  /*0160*/  USEL UR11, UR11, UR14, UP0 ;  /* 0x0000000e0b0b7287 */ /* 0x000fe20008000000 */
[C---:B0-----:R-:W-:Y:S01]  /*0170*/  VIADD R21, R4.reuse, 0x780 ;  /* 0x0000078004157836 */ /* 0x041fe20000000000 */
[----:B------:R-:W-:Y:S02]  /*0180*/  USEL UR12, UR12, UR15, UP0 ;  /* 0x0000000f0c0c7287 */ /* 0x000fe40008000000 */
[----:B------:R-:W-:Y:S02]  /*0190*/  UISETP.GE.AND UP0, UPT, UR4, 0x8, UPT ;  /* 0x000000080400788c */ /* 0x000fe4000bf06270 */
[----:B--2---:R-:W-:Y:S02]  /*01a0*/  ULEA UR6, UR7, UR6, 0x18 ;  /* 0x0000000607067291 */ /* 0x004fe4000f8ec0ff */
[----:B------:R-:W-:Y:S02]  /*01b0*/  USHF.R.S32.HI UR5, URZ, 0x3, UR5 ;  /* 0x00000003ff057899 */ /* 0x000fe40008011405 */
[----:B------:R-:W-:Y:S01]  /*01c0*/  PLOP3.LUT P0, PT, PT, PT, UP0, 0x80, 0x8 ;  /* 0x000000000008781c */ /* 0x000fe20003f0f008 */
[----:B----4-:R-:W-:Y:S01]  /*01d0*/  USHF.L.U32 UR8, UR8, 0xb, URZ ;  /* 0x0000000b08087899 */ /* 0x010fe200080006ff */
[C---:B------:R-:W-:Y:S01]  /*01e0*/  LEA R0, R4.reuse, UR6, 0x2 ;  /* 0x0000000604007c11 */ /* 0x040fe2000f8e10ff */
[----:B------:R-:W-:Y:S01]  /*01f0*/  UIADD3 UR22, UPT, UPT, UR5, -0x1, URZ ;  /* 0xffffffff05167890 */ /* 0x000fe2000fffe0ff */
[----:B------:R-:W-:Y:S01]  /*0200*/  ISETP.GT.U32.OR P0, PT, R4, 0xff, !P0 ;  /* 0x000000ff0400780c */ /* 0x000fe20004704470 */
[----:B------:R-:W-:-:S02]  /*0210*/  ULOP3.LUT UR23, UR5, 0xf, URZ, 0xc0, !UPT ;  /* 0x0000000f05177892 */ /* 0x000fc4000f8ec0ff */
[----:B------:R-:W-:Y:S01]  /*0220*/  ULOP3.LUT UR24, UR5, 0x7, URZ, 0xc0, !UPT ;  /* 0x0000000705187892 */ /* 0x000fe2000f8ec0ff */
[----:B------:R-:W-:Y:S01]  /*0230*/  P2R R20, PR, RZ, 0x1 ;  /* 0x00000001ff147803 */ /* 0x000fe20000000000 */
[----:B------:R-:W-:Y:S02]  /*0240*/  ULOP3.LUT UR25, UR5, 0x3, URZ, 0xc0, !UPT ;  /* 0x0000000305197892 */ /* 0x000fe4000f8ec0ff */
[----:B------:R-:W-:Y:S02]  /*0250*/  ULOP3.LUT UR26, UR5, 0xffffff0, URZ, 0xc0, !UPT ;  /* 0x0ffffff0051a7892 */ /* 0x000fe4000f8ec0ff */
[----:B------:R-:W-:Y:S02]  /*0260*/  ULOP3.LUT UR27, UR5, 0xffffff8, URZ, 0xc0, !UPT ;  /* 0x0ffffff8051b7892 */ /* 0x000fe4000f8ec0ff */
[----:B------:R-:W-:Y:S01]  /*0270*/  ULOP3.LUT UR9, UR5, 0x1, URZ, 0xc0, !UPT ;  /* 0x0000000105097892 */ /* 0x000fe2000f8ec0ff */
[----:B------:R-:W-:Y:S01]  /*0280*/  UMOV UR6, URZ ;  /* 0x000000ff00067c82 */ /* 0x000fe20008000000 */
[----:B---3--:R-:W-:-:S10]  /*0290*/  UMOV UR7, URZ ;  /* 0x000000ff00077c82 */ /* 0x008fd40008000000 */
.L_x_219:
[----:B------:R-:W-:Y:S01]  /*02a0*/  ISETP.NE.AND P0, PT, R20, RZ, PT ;  /* 0x000000ff1400720c */ /* 0x000fe20003f05270 */
[----:B------:R-:W-:-:S12]  /*02b0*/  BSSY.RECONVERGENT B0, `(.L_x_136) ;  /* 0x000007c000007945 */ /* 0x000fd80003800200 */
[----:B012345:R-:W-:Y:S05]  /*02c0*/  @P0 BRA `(.L_x_137) ;  /* 0x0000000400e80947 */ /* 0x03ffea0003800000 */
[----:B------:R-:W-:Y:S02]  /*02d0*/  IMAD.U32 R2, RZ, RZ, UR22 ;  /* 0x00000016ff027e24 */ /* 0x000fe4000f8e00ff */
[----:B------:R-:W-:-:S03]  /*02e0*/  IMAD.MOV.U32 R3, RZ, RZ, RZ ;  /* 0x000000ffff037224 */ /* 0x000fc600078e00ff */
[----:B------:R-:W-:-:S13]  /*02f0*/  ISETP.GE.U32.AND P1, PT, R2, 0xf, PT ;  /* 0x0000000f0200780c */ /* 0x000fda0003f26070 */
[----:B------:R-:W-:Y:S05]  /*0300*/  @!P1 BRA `(.L_x_138) ;  /* 0x00000000005c9947 */ /* 0x000fea0003800000 */
[----:B------:R-:W-:Y:S01]  /*0310*/  VIADD R2, R0, 0x2000 ;  /* 0x0000200000027836 */ /* 0x000fe20000000000 */
[----:B------:R-:W-:-:S12]  /*0320*/  UIADD3 UR4, UPT, UPT, -UR26, URZ, URZ ;  /* 0x000000ff1a047290 */ /* 0x000fd8000fffe1ff */
.L_x_139:
[----:B------:R-:W-:Y:S01]  /*0330*/  UIADD3 UR4, UPT, UPT, UR4, 0x10, URZ ;  /* 0x0000001004047890 */ /* 0x000fe2000fffe0ff */
[----:B------:R-:W-:Y:S03]  /*0340*/  STS [R2+-0x2000], RZ ;  /* 0xffe000ff02007388 */ /* 0x000fe60000000800 */
[----:B------:R-:W-:Y:S01]  /*0350*/  UISETP.NE.AND UP0, UPT, UR4, URZ, UPT ;  /* 0x000000ff0400728c */ /* 0x000fe2000bf05270 */
        /* <DEDUP_REMOVED lines=16> */
[----:B------:R-:W-:Y:S06]  /*0460*/  BRA.U UP0, `(.L_x_139) ;  /* 0xfffffffd00b07547 */ /* 0x000fec000b83ffff */
[----:B------:R-:W-:-:S07]  /*0470*/  IMAD.U32 R3, RZ, RZ, UR26 ;  /* 0x0000001aff037e24 */ /* 0x000fce000f8e00ff */
.L_x_138:
[----:B------:R-:W-:Y:S01]  /*0480*/  ISETP.NE.AND P0, PT, RZ, UR23, PT ;  /* 0x00000017ff007c0c */ /* 0x000fe2000bf05270 */
[----:B------:R-:W-:Y:S01]  /*0490*/  IMAD.U32 R6, RZ, RZ, UR24 ;  /* 0x00000018ff067e24 */ /* 0x000fe2000f8e00ff */
[----:B------:R-:W-:-:S03]  /*04a0*/  MOV R2, UR23 ;  /* 0x0000001700027c02 */ /* 0x000fc60008000f00 */
[----:B------:R-:W-:Y:S02]  /*04b0*/  VIADD R6, R6, 0xffffffff ;  /* 0xffffffff06067836 */ /* 0x000fe40000000000 */
[----:B------:R-:W-:-:S06]  /*04c0*/  VIADD R2, R2, 0xffffffff ;  /* 0xffffffff02027836 */ /* 0x000fcc0000000000 */
[----:B------:R-:W-:Y:S05]  /*04d0*/  @!P0 BRA `(.L_x_140) ;  /* 0x00000000007c8947 */ /* 0x000fea0003800000 */
[----:B------:R-:W-:Y:S01]  /*04e0*/  ISETP.GE.U32.AND P2, PT, R2, 0x7, PT ;  /* 0x000000070200780c */ /* 0x000fe20003f46070 */
[----:B------:R-:W-:-:S12]  /*04f0*/  UISETP.NE.AND UP0, UPT, UR24, URZ, UPT ;  /* 0x000000ff1800728c */ /* 0x000fd8000bf05270 */
[----:B------:R-:W-:Y:S05]  /*0500*/  @!P2 BRA `(.L_x_141) ;  /* 0x000000000028a947 */ /* 0x000fea0003800000 */
        /* <DEDUP_REMOVED lines=10> */
.L_x_141:
[----:B------:R-:W-:Y:S05]  /*05b0*/  BRA.U !UP0, `(.L_x_140) ;  /* 0x0000000108447547 */ /* 0x000fea000b800000 */
[----:B------:R-:W-:Y:S01]  /*05c0*/  ISETP.GE.U32.AND P2, PT, R6, 0x3, PT ;  /* 0x000000030600780c */ /* 0x000fe20003f46070 */
[----:B------:R-:W-:-:S12]  /*05d0*/  UISETP.NE.AND UP0, UPT, UR25, URZ, UPT ;  /* 0x000000ff1900728c */ /* 0x000fd8000bf05270 */
[C---:B0-----:R-:W-:Y:S02]  /*05e0*/  @P2 IMAD R5, R3.reuse, 0x400, R0 ;  /* 0x0000040003052824 */ /* 0x041fe400078e0200 */
[----:B------:R-:W-:-:S03]  /*05f0*/  @P2 VIADD R3, R3, 0x4 ;  /* 0x0000000403032836 */ /* 0x000fc60000000000 */
[----:B------:R1:W-:Y:S04]  /*0600*/  @P2 STS [R5], RZ ;  /* 0x000000ff05002388 */ /* 0x0003e80000000800 */
[----:B------:R1:W-:Y:S04]  /*0610*/  @P2 STS [R5+0x400], RZ ;  /* 0x000400ff05002388 */ /* 0x0003e80000000800 */
[----:B------:R1:W-:Y:S04]  /*0620*/  @P2 STS [R5+0x800], RZ ;  /* 0x000800ff05002388 */ /* 0x0003e80000000800 */
[----:B------:R1:W-:Y:S01]  /*0630*/  @P2 STS [R5+0xc00], RZ ;  /* 0x000c00ff05002388 */ /* 0x0003e20000000800 */
[----:B------:R-:W-:Y:S05]  /*0640*/  BRA.U !UP0, `(.L_x_140) ;  /* 0x0000000108207547 */ /* 0x000fea000b800000 */
[----:B------:R-:W-:Y:S01]  /*0650*/  IMAD R3, R3, 0x400, R0 ;  /* 0x0000040003037824 */ /* 0x000fe200078e0200 */
[----:B------:R-:W-:-:S04]  /*0660*/  UISETP.NE.AND UP0, UPT, UR25, 0x1, UPT ;  /* 0x000000011900788c */ /* 0x000fc8000bf05270 */
[----:B------:R2:W-:Y:S05]  /*0670*/  STS [R3], RZ ;  /* 0x000000ff03007388 */ /* 0x0005ea0000000800 */
[----:B------:R-:W-:Y:S05]  /*0680*/  BRA.U !UP0, `(.L_x_140) ;  /* 0x0000000108107547 */ /* 0x000fea000b800000 */
[----:B------:R-:W-:Y:S01]  /*0690*/  UISETP.NE.AND UP0, UPT, UR25, 0x2, UPT ;  /* 0x000000021900788c */ /* 0x000fe2000bf05270 */
[----:B------:R3:W-:Y:S05]  /*06a0*/  STS [R3+0x400], RZ ;  /* 0x000400ff03007388 */ /* 0x0007ea0000000800 */
[----:B------:R-:W-:-:S13]  /*06b0*/  PLOP3.LUT P2, PT, PT, PT, UP0, 0x80, 0x8 ;  /* 0x000000000008781c */ /* 0x000fda0003f4f008 */
[----:B------:R3:W-:Y:S02]  /*06c0*/  @P2 STS [R3+0x800], RZ ;  /* 0x000800ff03002388 */ /* 0x0007e40000000800 */
.L_x_140:
[----:B------:R-:W-:-:S13]  /*06d0*/  ISETP.GT.U32.AND P2, PT, R4, 0x7f, PT ;  /* 0x0000007f0400780c */ /* 0x000fda0003f44070 */
[----:B------:R-:W-:Y:S05]  /*06e0*/  @P2 BRA `(.L_x_137) ;  /* 0x0000000000e02947 */ /* 0x000fea0003800000 */
[----:B--23--:R-:W-:Y:S01]  /*06f0*/  HFMA2 R3, -RZ, RZ, 0, 0 ;  /* 0x00000000ff037431 */ /* 0x00cfe200000001ff */
[----:B------:R-:W-:Y:S06]  /*0700*/  @!P1 BRA `(.L_x_142) ;  /* 0x0000000000589947 */ /* 0x000fec0003800000 */
[----:B------:R-:W-:-:S07]  /*0710*/  IMAD.MOV.U32 R3, RZ, RZ, RZ ;  /* 0x000000ffff037224 */ /* 0x000fce00078e00ff */
.L_x_143:
[C---:B012---:R-:W-:Y:S02]  /*0720*/  IMAD R5, R3.reuse, 0x400, R0 ;  /* 0x0000040003057824 */ /* 0x047fe400078e0200 */
[----:B------:R-:W-:-:S03]  /*0730*/  VIADD R3, R3, 0x10 ;  /* 0x0000001003037836 */ /* 0x000fc60000000000 */
[----:B------:R2:W-:Y:S02]  /*0740*/  STS [R5+0x200], RZ ;  /* 0x000200ff05007388 */ /* 0x0005e40000000800 */
[----:B------:R-:W-:Y:S02]  /*0750*/  ISETP.NE.AND P1, PT, R3, UR26, PT ;  /* 0x0000001a03007c0c */ /* 0x000fe4000bf25270 */
[----:B------:R2:W-:Y:S04]  /*0760*/  STS [R5+0x600], RZ ;  /* 0x000600ff05007388 */ /* 0x0005e80000000800 */
        /* <DEDUP_REMOVED lines=13> */
[----:B------:R2:W-:Y:S01]  /*0840*/  STS [R5+0x3e00], RZ ;  /* 0x003e00ff05007388 */ /* 0x0005e20000000800 */
[----:B------:R-:W-:Y:S05]  /*0850*/  @P1 BRA `(.L_x_143) ;  /* 0xfffffffc00b01947 */ /* 0x000fea000383ffff */
[----:B------:R-:W-:-:S07]  /*0860*/  IMAD.U32 R3, RZ, RZ, UR26 ;  /* 0x0000001aff037e24 */ /* 0x000fce000f8e00ff */
.L_x_142:
[----:B------:R-:W-:Y:S05]  /*0870*/  @!P0 BRA `(.L_x_137) ;  /* 0x00000000007c8947 */ /* 0x000fea0003800000 */
[----:B------:R-:W-:Y:S01]  /*0880*/  ISETP.GE.U32.AND P0, PT, R2, 0x7, PT ;  /* 0x000000070200780c */ /* 0x000fe20003f06070 */
[----:B------:R-:W-:-:S12]  /*0890*/  UISETP.NE.AND UP0, UPT, UR24, URZ, UPT ;  /* 0x000000ff1800728c */ /* 0x000fd8000bf05270 */
[----:B------:R-:W-:Y:S05]  /*08a0*/  @!P0 BRA `(.L_x_144) ;  /* 0x0000000000288947 */ /* 0x000fea0003800000 */
[C---:B------:R-:W-:Y:S02]  /*08b0*/  IMAD R2, R3.reuse, 0x400, R0 ;  /* 0x0000040003027824 */ /* 0x040fe400078e0200 */
[----:B------:R-:W-:-:S03]  /*08c0*/  VIADD R3, R3, 0x8 ;  /* 0x0000000803037836 */ /* 0x000fc60000000000 */
[----:B------:R3:W-:Y:S04]  /*08d0*/  STS [R2+0x200], RZ ;  /* 0x000200ff02007388 */ /* 0x0007e80000000800 */
[----:B------:R3:W-:Y:S04]  /*08e0*/  STS [R2+0x600], RZ ;  /* 0x000600ff02007388 */ /* 0x0007e80000000800 */
[----:B------:R3:W-:Y:S04]  /*08f0*/  STS [R2+0xa00], RZ ;  /* 0x000a00ff02007388 */ /* 0x0007e80000000800 */
[----:B------:R3:W-:Y:S04]  /*0900*/  STS [R2+0xe00], RZ ;  /* 0x000e00ff02007388 */ /* 0x0007e80000000800 */
[----:B------:R3:W-:Y:S04]  /*0910*/  STS [R2+0x1200], RZ ;  /* 0x001200ff02007388 */ /* 0x0007e80000000800 */
[----:B------:R3:W-:Y:S04]  /*0920*/  STS [R2+0x1600], RZ ;  /* 0x001600ff02007388 */ /* 0x0007e80000000800 */
[----:B------:R3:W-:Y:S04]  /*0930*/  STS [R2+0x1a00], RZ ;  /* 0x001a00ff02007388 */ /* 0x0007e80000000800 */
[----:B------:R3:W-:Y:S02]  /*0940*/  STS [R2+0x1e00], RZ ;  /* 0x001e00ff02007388 */ /* 0x0007e40000000800 */
.L_x_144:
[----:B------:R-:W-:Y:S05]  /*0950*/  BRA.U !UP0, `(.L_x_137) ;  /* 0x0000000108447547 */ /* 0x000fea000b800000 */
[----:B------:R-:W-:Y:S01]  /*0960*/  ISETP.GE.U32.AND P0, PT, R6, 0x3, PT ;  /* 0x000000030600780c */ /* 0x000fe20003f06070 */
[----:B------:R-:W-:-:S12]  /*0970*/  UISETP.NE.AND UP0, UPT, UR25, URZ, UPT ;  /* 0x000000ff1900728c */ /* 0x000fd8000bf05270 */
[C---:B---3--:R-:W-:Y:S01]  /*0980*/  @P0 IMAD R2, R3.reuse, 0x400, R0 ;  /* 0x0000040003020824 */ /* 0x048fe200078e0200 */
[----:B------:R-:W-:-:S04]  /*0990*/  @P0 IADD3 R3, PT, PT, R3, 0x4, RZ ;  /* 0x0000000403030810 */ /* 0x000fc80007ffe0ff */
[----:B------:R4:W-:Y:S04]  /*09a0*/  @P0 STS [R2+0x200], RZ ;  /* 0x000200ff02000388 */ /* 0x0009e80000000800 */
[----:B------:R4:W-:Y:S04]  /*09b0*/  @P0 STS [R2+0x600], RZ ;  /* 0x000600ff02000388 */ /* 0x0009e80000000800 */
[----:B------:R4:W-:Y:S04]  /*09c0*/  @P0 STS [R2+0xa00], RZ ;  /* 0x000a00ff02000388 */ /* 0x0009e80000000800 */
[----:B------:R4:W-:Y:S01]  /*09d0*/  @P0 STS [R2+0xe00], RZ ;  /* 0x000e00ff02000388 */ /* 0x0009e20000000800 */
[----:B------:R-:W-:Y:S05]  /*09e0*/  BRA.U !UP0, `(.L_x_137) ;  /* 0x0000000108207547 */ /* 0x000fea000b800000 */
[----:B------:R-:W-:Y:S01]  /*09f0*/  IMAD R3, R3, 0x400, R0 ;  /* 0x0000040003037824 */ /* 0x000fe200078e0200 */
[----:B------:R-:W-:-:S04]  /*0a00*/  UISETP.NE.AND UP0, UPT, UR25, 0x1, UPT ;  /* 0x000000011900788c */ /* 0x000fc8000bf05270 */
[----:B------:R3:W-:Y:S05]  /*0a10*/  STS [R3+0x200], RZ ;  /* 0x000200ff03007388 */ /* 0x0007ea0000000800 */
[----:B------:R-:W-:Y:S05]  /*0a20*/  BRA.U !UP0, `(.L_x_137) ;  /* 0x0000000108107547 */ /* 0x000fea000b800000 */
[----:B------:R-:W-:Y:S01]  /*0a30*/  UISETP.NE.AND UP0, UPT, UR25, 0x2, UPT ;  /* 0x000000021900788c */ /* 0x000fe2000bf05270 */
[----:B------:R0:W-:Y:S05]  /*0a40*/  STS [R3+0x600], RZ ;  /* 0x000600ff03007388 */ /* 0x0001ea0000000800 */
[----:B------:R-:W-:-:S13]  /*0a50*/  PLOP3.LUT P0, PT, PT, PT, UP0, 0x80, 0x8 ;  /* 0x000000000008781c */ /* 0x000fda0003f0f008 */
[----:B------:R0:W-:Y:S02]  /*0a60*/  @P0 STS [R3+0xa00], RZ ;  /* 0x000a00ff03000388 */ /* 0x0001e40000000800 */
.L_x_137:
[----:B------:R-:W-:Y:S05]  /*0a70*/  BSYNC.RECONVERGENT B0 ;  /* 0x0000000000007941 */ /* 0x000fea0003800200 */
.L_x_136:
[----:B------:R-:W5:Y:S01]  /*0a80*/  LDCU.64 UR14, c[0x0][0x390] ;  /* 0x00007200ff0e77ac */ /* 0x000f620008000a00 */
[----:B------:R-:W-:Y:S02]  /*0a90*/  USHF.L.U32 UR4, UR6, 0x1e, URZ ;  /* 0x0000001e06047899 */ /* 0x000fe400080006ff */
[----:B------:R-:W-:Y:S02]  /*0aa0*/  USHF.L.U64.HI UR5, UR6, 0x1e, UR7 ;  /* 0x0000001e06057899 */ /* 0x000fe40008010207 */
[----:B-----5:R-:W-:-:S04]  /*0ab0*/  UIADD3 UR4, UP0, UPT, -UR4, UR14, URZ ;  /* 0x0000000e04047290 */ /* 0x020fc8000ff1e1ff */
[----:B------:R-:W-:Y:S02]  /*0ac0*/  UIADD3.X UR5, UPT, UPT, ~UR5, UR15, URZ, UP0, !UPT ;  /* 0x0000000f05057290 */ /* 0x000fe400087fe5ff */
[----:B------:R-:W-:-:S04]  /*0ad0*/  UISETP.LT.U32.AND UP0, UPT, UR4, 0x40000000, UPT ;  /* 0x400000000400788c */ /* 0x000fc8000bf01070 */
[----:B------:R-:W-:-:S04]  /*0ae0*/  UISETP.LT.U32.AND.EX UP0, UPT, UR5, URZ, UPT, UP0 ;  /* 0x000000ff0500728c */ /* 0x000fc8000bf01100 */
[----:B------:R-:W-:Y:S02]  /*0af0*/  USEL UR13, UR4, 0x40000000, UP0 ;  /* 0x40000000040d7887 */ /* 0x000fe40008000000 */
[----:B------:R-:W-:Y:S02]  /*0b00*/  USEL UR14, UR5, URZ, UP0 ;  /* 0x000000ff050e7287 */ /* 0x000fe40008000000 */
[----:B------:R-:W-:-:S04]  /*0b10*/  UISETP.GT.U32.AND UP0, UPT, UR13, UR8, UPT ;  /* 0x000000080d00728c */ /* 0x000fc8000bf04070 */
[----:B------:R-:W-:Y:S01]  /*0b20*/  UISETP.GT.U32.AND.EX UP0, UPT, UR14, URZ, UPT, UP0 ;  /* 0x000000ff0e00728c */ /* 0x000fe2000bf04100 */
[----:B------:R-:W-:Y:S08]  /*0b30*/  BAR.SYNC.DEFER_BLOCKING 0x0 ;  /* 0x0000000000007b1d */ /* 0x000ff00000010000 */
[----:B------:R-:W-:Y:S06]  /*0b40*/  BAR.SYNC.DEFER_BLOCKING 0x0 ;  /* 0x0000000000007b1d */ /* 0x000fec0000010000 */
[----:B------:R-:W-:Y:S05]  /*0b50*/  BRA.U !UP0, `(.L_x_145) ;  /* 0x0000000d082c7547 */ /* 0x000fea000b800000 */
[----:B------:R-:W-:Y:S01]  /*0b60*/  UMOV UR10, UR8 ;  /* 0x00000008000a7c82 */ /* 0x000fe20008000000 */
[----:B------:R-:W-:-:S05]  /*0b70*/  UMOV UR5, URZ ;  /* 0x000000ff00057c82 */ /* 0x000fca0008000000 */
.L_x_150:
[----:B-----5:R-:W5:Y:S01]  /*0b80*/  LDCU.64 UR18, c[0x0][0x390] ;  /* 0x00007200ff1277ac */ /* 0x020f620008000a00 */
[----:B------:R-:W-:Y:S02]  /*0b90*/  USHF.L.U32 UR15, UR6, 0x1e, URZ ;  /* 0x0000001e060f7899 */ /* 0x000fe400080006ff */
[----:B------:R-:W-:Y:S02]  /*0ba0*/  USHF.L.U64.HI UR16, UR6, 0x1e, UR7 ;  /* 0x0000001e06107899 */ /* 0x000fe40008010207 */
[----:B------:R-:W-:-:S04]  /*0bb0*/  UIADD3 UR15, UP0, UPT, UR10, UR15, URZ ;  /* 0x0000000f0a0f7290 */ /* 0x000fc8000ff1e0ff */
[----:B------:R-:W-:Y:S02]  /*0bc0*/  UIADD3.X UR16, UPT, UPT, UR5, UR16, URZ, UP0, !UPT ;  /* 0x0000001005107290 */ /* 0x000fe400087fe4ff */
[----:B------:R-:W-:Y:S02]  /*0bd0*/  ULEA UR10, UP0, UR28, UR10, 0xb ;  /* 0x0000000a1c0a7291 */ /* 0x000fe4000f8058ff */
[----:B-----5:R-:W-:Y:S02]  /*0be0*/  UIADD3 UR17, UP1, UPT, -UR15, UR18, URZ ;  /* 0x000000120f117290 */ /* 0x020fe4000ff3e1ff */
[----:B------:R-:W-:Y:S02]  /*0bf0*/  UIADD3.X UR5, UPT, UPT, URZ, UR5, URZ, UP0, !UPT ;  /* 0x00000005ff057290 */ /* 0x000fe400087fe4ff */
[----:B------:R-:W-:Y:S02]  /*0c00*/  UIADD3.X UR4, UPT, UPT, ~UR16, UR19, URZ, UP1, !UPT ;  /* 0x0000001310047290 */ /* 0x000fe40008ffe5ff */
[----:B------:R-:W-:-:S02]  /*0c10*/  UISETP.GE.U32.AND UP1, UPT, UR17, 0x800, UPT ;  /* 0x000008001100788c */ /* 0x000fc4000bf26070 */
[----:B------:R-:W-:Y:S02]  /*0c20*/  UISETP.GE.U32.AND UP0, UPT, UR10, UR13, UPT ;  /* 0x0000000d0a00728c */ /* 0x000fe4000bf06070 */
[----:B------:R-:W-:Y:S02]  /*0c30*/  UISETP.GE.U32.AND.EX UP1, UPT, UR4, URZ, UPT, UP1 ;  /* 0x000000ff0400728c */ /* 0x000fe4000bf26110 */
[----:B------:R-:W-:-:S07]  /*0c40*/  UISETP.GE.U32.AND.EX UP0, UPT, UR5, UR14, UPT, UP0 ;  /* 0x0000000e0500728c */ /* 0x000fce000bf06100 */
[----:B0-----:R-:W-:Y:S05]  /*0c50*/  BRA.U !UP1, `(.L_x_146) ;  /* 0x0000000109587547 */ /* 0x001fea000b800000 */
[----:B------:R-:W4:Y:S01]  /*0c60*/  LDCU.64 UR18, c[0x0][0x388] ;  /* 0x00007100ff1277ac */ /* 0x000f220008000a00 */
[----:B0-23--:R-:W-:-:S05]  /*0c70*/  IADD3 R3, P0, PT, R4, UR15, RZ ;  /* 0x0000000f04037c10 */ /* 0x00dfca000ff1e0ff */
[----:B------:R-:W-:Y:S01]  /*0c80*/  IMAD.X R6, RZ, RZ, UR16, P0 ;  /* 0x00000010ff067e24 */ /* 0x000fe200080e06ff */
[----:B----4-:R-:W-:-:S04]  /*0c90*/  LEA R2, P0, R3, UR18, 0x2 ;  /* 0x0000001203027c11 */ /* 0x010fc8000f8010ff */
        /* <DEDUP_REMOVED lines=18> */
.L_x_146:
[----:B------:R-:W4:Y:S01]  /*0dc0*/  LDCU.64 UR18, c[0x0][0x388] ;  /* 0x00007100ff1277ac */ /* 0x000f220008000a00 */
[C---:B012---:R-:W-:Y:S01]  /*0dd0*/  VIADD R5, R4.reuse, 0x100 ;  /* 0x0000010004057836 */ /* 0x047fe20000000000 */
[C---:B---3--:R-:W-:Y:S01]  /*0de0*/  IADD3 R3, P0, PT, R4.reuse, UR15, RZ ;  /* 0x0000000f04037c10 */ /* 0x048fe2000ff1e0ff */
[C---:B----4-:R-:W-:Y:S01]  /*0df0*/  VIADD R2, R4.reuse, 0x80 ;  /* 0x0000008004027836 */ /* 0x050fe20000000000 */
[C---:B------:R-:W-:Y:S01]  /*0e00*/  ISETP.GE.AND P1, PT, R4.reuse, UR17, PT ;  /* 0x0000001104007c0c */ /* 0x040fe2000bf26270 */
[----:B------:R-:W-:Y:S01]  /*0e10*/  VIADD R7, R4, 0x180 ;  /* 0x0000018004077836 */ /* 0x000fe20000000000 */
[----:B------:R-:W-:Y:S01]  /*0e20*/  ISETP.GE.AND P3, PT, R5, UR17, PT ;  /* 0x0000001105007c0c */ /* 0x000fe2000bf66270 */
[----:B------:R-:W-:Y:S01]  /*0e30*/  IMAD.X R6, RZ, RZ, UR16, P0 ;  /* 0x00000010ff067e24 */ /* 0x000fe200080e06ff */
[----:B------:R-:W-:Y:S01]  /*0e40*/  ISETP.GE.AND P2, PT, R2, UR17, PT ;  /* 0x0000001102007c0c */ /* 0x000fe2000bf46270 */
[----:B------:R-:W-:Y:S01]  /*0e50*/  VIADD R5, R4, 0x200 ;  /* 0x0000020004057836 */ /* 0x000fe20000000000 */
[----:B------:R-:W-:Y:S01]  /*0e60*/  ISETP.GE.AND P4, PT, R7, UR17, PT ;  /* 0x0000001107007c0c */ /* 0x000fe2000bf86270 */
[----:B------:R-:W-:-:S03]  /*0e70*/  IMAD.MOV.U32 R12, RZ, RZ, 0x7fffffff ;  /* 0x7fffffffff0c7424 */ /* 0x000fc600078e00ff */
[----:B------:R-:W-:Y:S01]  /*0e80*/  ISETP.GE.AND P5, PT, R5, UR17, PT ;  /* 0x0000001105007c0c */ /* 0x000fe2000bfa6270 */
[----:B------:R-:W-:Y:S01]  /*0e90*/  VIADD R5, R4, 0x300 ;  /* 0x0000030004057836 */ /* 0x000fe20000000000 */
[----:B------:R-:W-:-:S04]  /*0ea0*/  LEA R2, P0, R3, UR18, 0x2 ;  /* 0x0000001203027c11 */ /* 0x000fc8000f8010ff */
[----:B------:R-:W-:Y:S01]  /*0eb0*/  LEA.HI.X R3, R3, UR19, R6, 0x2, P0 ;  /* 0x0000001303037c11 */ /* 0x000fe200080f1406 */
[----:B------:R-:W-:Y:S01]  /*0ec0*/  IMAD.MOV.U32 R11, RZ, RZ, 0x7fffffff ;  /* 0x7fffffffff0b7424 */ /* 0x000fe200078e00ff */
[----:B------:R-:W-:-:S03]  /*0ed0*/  IADD3 R6, PT, PT, R4, 0x280, RZ ;  /* 0x0000028004067810 */ /* 0x000fc60007ffe0ff */
[----:B------:R1:W5:Y:S01]  /*0ee0*/  @!P1 LDG.E R12, desc[UR20][R2.64] ;  /* 0x00000014020c9981 */ /* 0x000362000c1e1900 */
[----:B------:R-:W-:Y:S01]  /*0ef0*/  ISETP.GE.AND P1, PT, R5, UR17, PT ;  /* 0x0000001105007c0c */ /* 0x000fe2000bf26270 */
[----:B------:R-:W-:Y:S01]  /*0f00*/  VIADD R5, R4, 0x380 ;  /* 0x0000038004057836 */ /* 0x000fe20000000000 */
[----:B------:R-:W-:Y:S01]  /*0f10*/  ISETP.GE.AND P0, PT, R6, UR17, PT ;  /* 0x0000001106007c0c */ /* 0x000fe2000bf06270 */
[----:B------:R-:W-:Y:S01]  /*0f20*/  IMAD.MOV.U32 R9, RZ, RZ, 0x7fffffff ;  /* 0x7fffffffff097424 */ /* 0x000fe200078e00ff */
[----:B------:R1:W5:Y:S02]  /*0f30*/  @!P2 LDG.E R11, desc[UR20][R2.64+0x200] ;  /* 0x00020014020ba981 */ /* 0x000364000c1e1900 */
[----:B------:R-:W-:Y:S01]  /*0f40*/  ISETP.GE.AND P2, PT, R5, UR17, PT ;  /* 0x0000001105007c0c */ /* 0x000fe2000bf46270 */
[----:B------:R-:W-:Y:S02]  /*0f50*/  VIADD R5, R4, 0x480 ;  /* 0x0000048004057836 */ /* 0x000fe40000000000 */
[----:B------:R-:W-:Y:S01]  /*0f60*/  IMAD.MOV.U32 R10, RZ, RZ, 0x7fffffff ;  /* 0x7fffffffff0a7424 */ /* 0x000fe200078e00ff */
[----:B------:R1:W5:Y:S01]  /*0f70*/  @!P4 LDG.E R9, desc[UR20][R2.64+0x600] ;  /* 0x000600140209c981 */ /* 0x000362000c1e1900 */
[----:B------:R-:W-:-:S02]  /*0f80*/  MOV R8, 0x7fffffff ;  /* 0x7fffffff00087802 */ /* 0x000fc40000000f00 */
[C---:B------:R-:W-:Y:S02]  /*0f90*/  LOP3.LUT R6, R4.reuse, 0x400, RZ, 0xfc, !PT ;  /* 0x0000040004067812 */ /* 0x040fe400078efcff */
[----:B------:R-:W-:Y:S01]  /*0fa0*/  ISETP.GE.AND P4, PT, R5, UR17, PT ;  /* 0x0000001105007c0c */ /* 0x000fe2000bf86270 */
[----:B------:R-:W-:Y:S01]  /*0fb0*/  VIADD R5, R4, 0x500 ;  /* 0x0000050004057836 */ /* 0x000fe20000000000 */
[----:B------:R1:W5:Y:S01]  /*0fc0*/  @!P3 LDG.E R10, desc[UR20][R2.64+0x400] ;  /* 0x00040014020ab981 */ /* 0x000362000c1e1900 */
[----:B------:R-:W-:Y:S01]  /*0fd0*/  ISETP.GE.AND P3, PT, R6, UR17, PT ;  /* 0x0000001106007c0c */ /* 0x000fe2000bf66270 */
[----:B------:R-:W-:Y:S02]  /*0fe0*/  IMAD.MOV.U32 R6, RZ, RZ, 0x7fffffff ;  /* 0x7fffffffff067424 */ /* 0x000fe400078e00ff */
[----:B------:R1:W5:Y:S01]  /*0ff0*/  @!P5 LDG.E R8, desc[UR20][R2.64+0x800] ;  /* 0x000800140208d981 */ /* 0x000362000c1e1900 */
[----:B------:R-:W-:Y:S01]  /*1000*/  ISETP.GE.AND P5, PT, R5, UR17, PT ;  /* 0x0000001105007c0c */ /* 0x000fe2000bfa6270 */
[----:B------:R-:W-:-:S02]  /*1010*/  VIADD R5, R4, 0x600 ;  /* 0x0000060004057836 */ /* 0x000fc40000000000 */
[----:B------:R-:W-:Y:S01]  /*1020*/  IMAD.MOV.U32 R7, RZ, RZ, 0x7fffffff ;  /* 0x7fffffffff077424 */ /* 0x000fe200078e00ff */
[----:B------:R1:W5:Y:S01]  /*1030*/  @!P1 LDG.E R6, desc[UR20][R2.64+0xc00] ;  /* 0x000c001402069981 */ /* 0x000362000c1e1900 */
[C---:B------:R-:W-:Y:S01]  /*1040*/  VIADD R13, R4.reuse, 0x580 ;  /* 0x00000580040d7836 */ /* 0x040fe20000000000 */
[----:B------:R-:W-:Y:S01]  /*1050*/  ISETP.GE.AND P1, PT, R5, UR17, PT ;  /* 0x0000001105007c0c */ /* 0x000fe2000bf26270 */
[----:B------:R-:W-:Y:S02]  /*1060*/  IMAD.MOV.U32 R5, RZ, RZ, 0x7fffffff ;  /* 0x7fffffffff057424 */ /* 0x000fe400078e00ff */
[----:B------:R-:W-:Y:S01]  /*1070*/  IMAD.MOV.U32 R19, RZ, RZ, 0x7fffffff ;  /* 0x7fffffffff137424 */ /* 0x000fe200078e00ff */
[----:B------:R1:W5:Y:S01]  /*1080*/  @!P0 LDG.E R7, desc[UR20][R2.64+0xa00] ;  /* 0x000a001402078981 */ /* 0x000362000c1e1900 */
[----:B------:R-:W-:Y:S01]  /*1090*/  IMAD.MOV.U32 R18, RZ, RZ, 0x7fffffff ;  /* 0x7fffffffff127424 */ /* 0x000fe200078e00ff */
[----:B------:R-:W-:Y:S01]  /*10a0*/  ISETP.GE.AND P0, PT, R13, UR17, PT ;  /* 0x000000110d007c0c */ /* 0x000fe2000bf06270 */
[C---:B------:R-:W-:Y:S01]  /*10b0*/  VIADD R14, R4.reuse, 0x700 ;  /* 0x00000700040e7836 */ /* 0x040fe20000000000 */
[----:B------:R-:W-:Y:S01]  /*10c0*/  IADD3 R13, PT, PT, R4, 0x680, RZ ;  /* 0x00000680040d7810 */ /* 0x000fe20007ffe0ff */
[----:B------:R1:W5:Y:S03]  /*10d0*/  @!P2 LDG.E R5, desc[UR20][R2.64+0xe00] ;  /* 0x000e00140205a981 */ /* 0x000366000c1e1900 */
[----:B------:R-:W-:Y:S01]  /*10e0*/  ISETP.GE.AND P2, PT, R13, UR17, PT ;  /* 0x000000110d007c0c */ /* 0x000fe2000bf46270 */
[----:B------:R1:W5:Y:S01]  /*10f0*/  @!P3 LDG.E R19, desc[UR20][R2.64+0x1000] ;  /* 0x001000140213b981 */ /* 0x000362000c1e1900 */
[----:B------:R-:W-:-:S03]  /*1100*/  ISETP.GE.AND P3, PT, R14, UR17, PT ;  /* 0x000000110e007c0c */ /* 0x000fc6000bf66270 */
[----:B------:R1:W5:Y:S01]  /*1110*/  @!P4 LDG.E R18, desc[UR20][R2.64+0x1200] ;  /* 0x001200140212c981 */ /* 0x000362000c1e1900 */
[----:B------:R-:W-:Y:S01]  /*1120*/  ISETP.GE.AND P4, PT, R21, UR17, PT ;  /* 0x0000001115007c0c */ /* 0x000fe2000bf86270 */
[----:B------:R-:W-:Y:S01]  /*1130*/  IMAD.MOV.U32 R17, RZ, RZ, 0x7fffffff ;  /* 0x7fffffffff117424 */ /* 0x000fe200078e00ff */
[----:B------:R-:W-:Y:S01]  /*1140*/  MOV R14, 0x7fffffff ;  /* 0x7fffffff000e7802 */ /* 0x000fe20000000f00 */
[----:B------:R-:W-:Y:S02]  /*1150*/  IMAD.MOV.U32 R16, RZ, RZ, 0x7fffffff ;  /* 0x7fffffffff107424 */ /* 0x000fe400078e00ff */
[----:B------:R-:W-:Y:S02]  /*1160*/  IMAD.MOV.U32 R22, RZ, RZ, 0x7fffffff ;  /* 0x7fffffffff167424 */ /* 0x000fe400078e00ff */
        /* <DEDUP_REMOVED lines=8> */
.L_x_147:
[----:B01----:R-:W0:Y:S02]  /*11f0*/  LDC.64 R2, c[0x0][0x398] ;  /* 0x0000e600ff027b82 */ /* 0x003e240000000a00 */
[----:B0-----:R-:W-:-:S13]  /*1200*/  ISETP.GT.AND P0, PT, R3, R2, PT ;  /* 0x000000020300720c */ /* 0x001fda0003f04270 */
[----:B------:R-:W-:Y:S05]  /*1210*/  @!P0 BRA `(.L_x_148) ;  /* 0x0000000400788947 */ /* 0x000fea0003800000 */
[----:B------:R-:W0:Y:S01]  /*1220*/  S2UR UR15, SR_CgaCtaId ;  /* 0x00000000000f79c3 */ /* 0x000e220000008800 */
[----:B-----5:R-:W-:Y:S01]  /*1230*/  LOP3.LUT R15, R15, 0x80000000, RZ, 0x3c, !PT ;  /* 0x800000000f0f7812 */ /* 0x020fe200078e3cff */
[----:B------:R-:W-:Y:S01]  /*1240*/  UMOV UR4, 0x400 ;  /* 0x0000040000047882 */ /* 0x000fe20000000000 */
[----:B------:R-:W-:Y:S01]  /*1250*/  LOP3.LUT R14, R14, 0x80000000, RZ, 0x3c, !PT ;  /* 0x800000000e0e7812 */ /* 0x000fe200078e3cff */
[----:B------:R-:W1:Y:S01]  /*1260*/  LDCU UR16, c[0x0][0x398] ;  /* 0x00007300ff1077ac */ /* 0x000e620008000800 */
[----:B------:R-:W-:Y:S02]  /*1270*/  LOP3.LUT R13, R13, 0x80000000, RZ, 0x3c, !PT ;  /* 0x800000000d0d7812 */ /* 0x000fe400078e3cff */
[----:B------:R-:W-:Y:S02]  /*1280*/  LOP3.LUT R2, R22, 0x80000000, RZ, 0x3c, !PT ;  /* 0x8000000016027812 */ /* 0x000fe400078e3cff */
[----:B------:R-:W-:Y:S02]  /*1290*/  LOP3.LUT R16, R16, 0x80000000, RZ, 0x3c, !PT ;  /* 0x8000000010107812 */ /* 0x000fe400078e3cff */
[----:B------:R-:W-:-:S02]  /*12a0*/  LOP3.LUT R17, R17, 0x80000000, RZ, 0x3c, !PT ;  /* 0x8000000011117812 */ /* 0x000fc400078e3cff */
[----:B------:R-:W-:Y:S02]  /*12b0*/  LOP3.LUT R18, R18, 0x80000000, RZ, 0x3c, !PT ;  /* 0x8000000012127812 */ /* 0x000fe400078e3cff */
[----:B------:R-:W-:Y:S02]  /*12c0*/  LOP3.LUT R19, R19, 0x80000000, RZ, 0x3c, !PT ;  /* 0x8000000013137812 */ /* 0x000fe400078e3cff */
[----:B------:R-:W-:Y:S02]  /*12d0*/  LOP3.LUT R5, R5, 0x80000000, RZ, 0x3c, !PT ;  /* 0x8000000005057812 */ /* 0x000fe400078e3cff */
[----:B------:R-:W-:Y:S02]  /*12e0*/  LOP3.LUT R6, R6, 0x80000000, RZ, 0x3c, !PT ;  /* 0x8000000006067812 */ /* 0x000fe400078e3cff */
[----:B------:R-:W-:Y:S02]  /*12f0*/  LOP3.LUT R7, R7, 0x80000000, RZ, 0x3c, !PT ;  /* 0x8000000007077812 */ /* 0x000fe400078e3cff */
[----:B------:R-:W-:Y:S01]  /*1300*/  LOP3.LUT R8, R8, 0x80000000, RZ, 0x3c, !PT ;  /* 0x8000000008087812 */ /* 0x000fe200078e3cff */
[----:B0-----:R-:W-:Y:S01]  /*1310*/  ULEA UR15, UR15, UR4, 0x18 ;  /* 0x000000040f0f7291 */ /* 0x001fe2000f8ec0ff */
[----:B------:R-:W-:-:S02]  /*1320*/  LOP3.LUT R9, R9, 0x80000000, RZ, 0x3c, !PT ;  /* 0x8000000009097812 */ /* 0x000fc400078e3cff */
[----:B------:R-:W-:Y:S01]  /*1330*/  LOP3.LUT R10, R10, 0x80000000, RZ, 0x3c, !PT ;  /* 0x800000000a0a7812 */ /* 0x000fe200078e3cff */
[----:B------:R-:W-:Y:S01]  /*1340*/  UMOV UR4, URZ ;  /* 0x000000ff00047c82 */ /* 0x000fe20008000000 */
[----:B------:R-:W-:Y:S02]  /*1350*/  LOP3.LUT R11, R11, 0x80000000, RZ, 0x3c, !PT ;  /* 0x800000000b0b7812 */ /* 0x000fe400078e3cff */
[----:B-1----:R-:W-:-:S07]  /*1360*/  LOP3.LUT R12, R12, 0x80000000, RZ, 0x3c, !PT ;  /* 0x800000000c0c7812 */ /* 0x002fce00078e3cff */
.L_x_149:
[----:B------:R-:W-:Y:S01]  /*1370*/  IMAD R22, RZ, RZ, -UR16 ;  /* 0x80000010ff167e24 */ /* 0x000fe2000f8e02ff */
[----:B0-----:R-:W-:Y:S01]  /*1380*/  SHF.R.U32.HI R23, RZ, UR16, R12 ;  /* 0x00000010ff177c19 */ /* 0x001fe2000801160c */
[----:B------:R-:W-:Y:S01]  /*1390*/  IMAD.MOV.U32 R25, RZ, RZ, -0x1 ;  /* 0xffffffffff197424 */ /* 0x000fe200078e00ff */
[----:B------:R-:W-:Y:S01]  /*13a0*/  ULEA UR17, UR4, UR15, 0xa ;  /* 0x0000000f04117291 */ /* 0x000fe2000f8e50ff */
[----:B------:R-:W-:Y:S01]  /*13b0*/  SHF.R.U32.HI R27, RZ, UR16, R10 ;  /* 0x00000010ff1b7c19 */ /* 0x000fe2000801160a */
[----:B------:R-:W-:Y:S01]  /*13c0*/  UIADD3 UR4, UPT, UPT, UR4, 0x1, URZ ;  /* 0x0000000104047890 */ /* 0x000fe2000fffe0ff */
[----:B------:R-:W-:Y:S02]  /*13d0*/  VIADDMNMX R22, R22, R3, 0x8, PT ;  /* 0x0000000816167446 */ /* 0x000fe40003800103 */
[----:B------:R-:W-:Y:S02]  /*13e0*/  SHF.R.U32.HI R29, RZ, UR16, R9 ;  /* 0x00000010ff1d7c19 */ /* 0x000fe40008011609 */
[----:B------:R-:W-:-:S02]  /*13f0*/  SHF.L.U32 R22, R25, R22, RZ ;  /* 0x0000001619167219 */ /* 0x000fc400000006ff */
[----:B------:R-:W-:Y:S02]  /*1400*/  SHF.R.U32.HI R25, RZ, UR16, R11 ;  /* 0x00000010ff197c19 */ /* 0x000fe4000801160b */
[-C--:B------:R-:W-:Y:S02]  /*1410*/  LOP3.LUT R23, R23, R22.reuse, RZ, 0x30, !PT ;  /* 0x0000001617177212 */ /* 0x080fe400078e30ff */
[-C--:B------:R-:W-:Y:S02]  /*1420*/  LOP3.LUT R25, R25, R22.reuse, RZ, 0x30, !PT ;  /* 0x0000001619197212 */ /* 0x080fe400078e30ff */
[----:B------:R-:W-:Y:S02]  /*1430*/  LOP3.LUT R27, R27, R22, RZ, 0x30, !PT ;  /* 0x000000161b1b7212 */ /* 0x000fe400078e30ff */
[----:B------:R-:W-:Y:S02]  /*1440*/  LEA R23, R23, UR17, 0x2 ;  /* 0x0000001117177c11 */ /* 0x000fe4000f8e10ff */
[----:B------:R-:W-:-:S02]  /*1450*/  LEA R25, R25, UR17, 0x2 ;  /* 0x0000001119197c11 */ /* 0x000fc4000f8e10ff */
[----:B------:R-:W-:Y:S01]  /*1460*/  LEA R27, R27, UR17, 0x2 ;  /* 0x000000111b1b7c11 */ /* 0x000fe2000f8e10ff */
[----:B------:R0:W-:Y:S01]  /*1470*/  ATOMS.POPC.INC.32 RZ, [R23+URZ] ;  /* 0x0000000017ff7f8c */ /* 0x0001e2000d8000ff */
[----:B------:R-:W-:Y:S02]  /*1480*/  SHF.R.U32.HI R24, RZ, UR16, R8 ;  /* 0x00000010ff187c19 */ /* 0x000fe40008011608 */
[----:B------:R-:W-:Y:S01]  /*1490*/  SHF.R.U32.HI R26, RZ, UR16, R7 ;  /* 0x00000010ff1a7c19 */ /* 0x000fe20008011607 */
[----:B------:R1:W-:Y:S01]  /*14a0*/  ATOMS.POPC.INC.32 RZ, [R25+URZ] ;  /* 0x0000000019ff7f8c */ /* 0x0003e2000d8000ff */
[-C--:B------:R-:W-:Y:S02]  /*14b0*/  LOP3.LUT R29, R29, R22.reuse, RZ, 0x30, !PT ;  /* 0x000000161d1d7212 */ /* 0x080fe400078e30ff */
[----:B------:R-:W-:Y:S01]  /*14c0*/  LOP3.LUT R24, R24, R22, RZ, 0x30, !PT ;  /* 0x0000001618187212 */ /* 0x000fe200078e30ff */
[----:B------:R2:W-:Y:S01]  /*14d0*/  ATOMS.POPC.INC.32 RZ, [R27+URZ] ;  /* 0x000000001bff7f8c */ /* 0x0005e2000d8000ff */
[----:B0-----:R-:W-:-:S02]  /*14e0*/  SHF.R.U32.HI R23, RZ, UR16, R6 ;  /* 0x00000010ff177c19 */ /* 0x001fc40008011606 */
[-C--:B------:R-:W-:Y:S02]  /*14f0*/  LOP3.LUT R26, R26, R22.reuse, RZ, 0x30, !PT ;  /* 0x000000161a1a7212 */ /* 0x080fe400078e30ff */
[----:B-1----:R-:W-:Y:S02]  /*1500*/  SHF.R.U32.HI R25, RZ, UR16, R5 ;  /* 0x00000010ff197c19 */ /* 0x002fe40008011605 */
[-C--:B------:R-:W-:Y:S02]  /*1510*/  LOP3.LUT R23, R23, R22.reuse, RZ, 0x30, !PT ;  /* 0x0000001617177212 */ /* 0x080fe400078e30ff */
[----:B--2---:R-:W-:Y:S02]  /*1520*/  SHF.R.U32.HI R27, RZ, UR16, R19 ;  /* 0x00000010ff1b7c19 */ /* 0x004fe40008011613 */
[----:B------:R-:W-:Y:S02]  /*1530*/  LEA R29, R29, UR17, 0x2 ;  /* 0x000000111d1d7c11 */ /* 0x000fe4000f8e10ff */
[----:B------:R-:W-:-:S02]  /*1540*/  LOP3.LUT R25, R25, R22, RZ, 0x30, !PT ;  /* 0x0000001619197212 */ /* 0x000fc400078e30ff */
[----:B------:R-:W-:Y:S01]  /*1550*/  LEA R24, R24, UR17, 0x2 ;  /* 0x0000001118187c11 */ /* 0x000fe2000f8e10ff */
[----:B------:R0:W-:Y:S01]  /*1560*/  ATOMS.POPC.INC.32 RZ, [R29+URZ] ;  /* 0x000000001dff7f8c */ /* 0x0001e2000d8000ff */
[----:B------:R-:W-:Y:S02]  /*1570*/  LOP3.LUT R27, R27, R22, RZ, 0x30, !PT ;  /* 0x000000161b1b7212 */ /* 0x000fe400078e30ff */
[----:B------:R-:W-:Y:S01]  /*1580*/  LEA R26, R26, UR17, 0x2 ;  /* 0x000000111a1a7c11 */ /* 0x000fe2000f8e10ff */
[----:B------:R1:W-:Y:S01]  /*1590*/  ATOMS.POPC.INC.32 RZ, [R24+URZ] ;  /* 0x0000000018ff7f8c */ /* 0x0003e2000d8000ff */
[----:B------:R-:W-:Y:S02]  /*15a0*/  LEA R23, R23, UR17, 0x2 ;  /* 0x0000001117177c11 */ /* 0x000fe4000f8e10ff */
[----:B------:R-:W-:Y:S01]  /*15b0*/  LEA R25, R25, UR17, 0x2 ;  /* 0x0000001119197c11 */ /* 0x000fe2000f8e10ff */
[----:B------:R2:W-:Y:S01]  /*15c0*/  ATOMS.POPC.INC.32 RZ, [R26+URZ] ;  /* 0x000000001aff7f8c */ /* 0x0005e2000d8000ff */
[----:B------:R-:W-:-:S02]  /*15d0*/  LEA R27, R27, UR17, 0x2 ;  /* 0x000000111b1b7c11 */ /* 0x000fc4000f8e10ff */
[----:B0-----:R-:W-:Y:S01]  /*15e0*/  SHF.R.U32.HI R29, RZ, UR16, R18 ;  /* 0x00000010ff1d7c19 */ /* 0x001fe20008011612 */
[----:B------:R0:W-:Y:S01]  /*15f0*/  ATOMS.POPC.INC.32 RZ, [R23+URZ] ;  /* 0x0000000017ff7f8c */ /* 0x0001e2000d8000ff */
[----:B-1----:R-:W-:Y:S02]  /*1600*/  SHF.R.U32.HI R24, RZ, UR16, R17 ;  /* 0x00000010ff187c19 */ /* 0x002fe40008011611 */
[----:B------:R-:W-:Y:S01]  /*1610*/  SHF.R.U32.HI R28, RZ, UR16, R15 ;  /* 0x00000010ff1c7c19 */ /* 0x000fe2000801160f */
[----:B------:R1:W-:Y:S01]  /*1620*/  ATOMS.POPC.INC.32 RZ, [R25+URZ] ;  /* 0x0000000019ff7f8c */ /* 0x0003e2000d8000ff */
[----:B--2---:R-:W-:Y:S02]  /*1630*/  SHF.R.U32.HI R26, RZ, UR16, R16 ;  /* 0x00000010ff1a7c19 */ /* 0x004fe40008011610 */
[----:B------:R-:W-:Y:S01]  /*1640*/  LOP3.LUT R29, R29, R22, RZ, 0x30, !PT ;  /* 0x000000161d1d7212 */ /* 0x000fe200078e30ff */
[----:B------:R2:W-:Y:S01]  /*1650*/  ATOMS.POPC.INC.32 RZ, [R27+URZ] ;  /* 0x000000001bff7f8c */ /* 0x0005e2000d8000ff */
[----:B0-----:R-:W-:-:S02]  /*1660*/  SHF.R.U32.HI R23, RZ, UR16, R2 ;  /* 0x00000010ff177c19 */ /* 0x001fc40008011602 */
[-C--:B------:R-:W-:Y:S02]  /*1670*/  LOP3.LUT R24, R24, R22.reuse, RZ, 0x30, !PT ;  /* 0x0000001618187212 */ /* 0x080fe400078e30ff */
[----:B-1----:R-:W-:Y:S02]  /*1680*/  SHF.R.U32.HI R25, RZ, UR16, R13 ;  /* 0x00000010ff197c19 */ /* 0x002fe4000801160d */
[-C--:B------:R-:W-:Y:S02]  /*1690*/  LOP3.LUT R26, R26, R22.reuse, RZ, 0x30, !PT ;  /* 0x000000161a1a7212 */ /* 0x080fe400078e30ff */
[----:B--2---:R-:W-:Y:S01]  /*16a0*/  SHF.R.U32.HI R27, RZ, UR16, R14 ;  /* 0x00000010ff1b7c19 */ /* 0x004fe2000801160e */
[----:B------:R-:W-:Y:S01]  /*16b0*/  UIADD3 UR16, UPT, UPT, UR16, 0x8, URZ ;  /* 0x0000000810107890 */ /* 0x000fe2000fffe0ff */
[----:B------:R-:W-:Y:S02]  /*16c0*/  LOP3.LUT R23, R23, R22, RZ, 0x30, !PT ;  /* 0x0000001617177212 */ /* 0x000fe400078e30ff */
[----:B------:R-:W-:-:S02]  /*16d0*/  LEA R29, R29, UR17, 0x2 ;  /* 0x000000111d1d7c11 */ /* 0x000fc4000f8e10ff */
[-C--:B------:R-:W-:Y:S02]  /*16e0*/  LOP3.LUT R25, R25, R22.reuse, RZ, 0x30, !PT ;  /* 0x0000001619197212 */ /* 0x080fe400078e30ff */
[----:B------:R-:W-:Y:S01]  /*16f0*/  ISETP.LE.AND P0, PT, R3, UR16, PT ;  /* 0x0000001003007c0c */ /* 0x000fe2000bf03270 */
[----:B------:R0:W-:Y:S01]  /*1700*/  ATOMS.POPC.INC.32 RZ, [R29+URZ] ;  /* 0x000000001dff7f8c */ /* 0x0001e2000d8000ff */
[----:B------:R-:W-:Y:S02]  /*1710*/  LEA R24, R24, UR17, 0x2 ;  /* 0x0000001118187c11 */ /* 0x000fe4000f8e10ff */
[-C--:B------:R-:W-:Y:S02]  /*1720*/  LOP3.LUT R27, R27, R22.reuse, RZ, 0x30, !PT ;  /* 0x000000161b1b7212 */ /* 0x080fe400078e30ff */
[----:B------:R-:W-:Y:S01]  /*1730*/  LEA R26, R26, UR17, 0x2 ;  /* 0x000000111a1a7c11 */ /* 0x000fe2000f8e10ff */
[----:B------:R0:W-:Y:S01]  /*1740*/  ATOMS.POPC.INC.32 RZ, [R24+URZ] ;  /* 0x0000000018ff7f8c */ /* 0x0001e2000d8000ff */
[----:B------:R-:W-:-:S02]  /*1750*/  LOP3.LUT R28, R28, R22, RZ, 0x30, !PT ;  /* 0x000000161c1c7212 */ /* 0x000fc400078e30ff */
[----:B------:R-:W-:Y:S01]  /*1760*/  LEA R23, R23, UR17, 0x2 ;  /* 0x0000001117177c11 */ /* 0x000fe2000f8e10ff */
[----:B------:R0:W-:Y:S01]  /*1770*/  ATOMS.POPC.INC.32 RZ, [R26+URZ] ;  /* 0x000000001aff7f8c */ /* 0x0001e2000d8000ff */
[----:B------:R-:W-:Y:S02]  /*1780*/  LEA R25, R25, UR17, 0x2 ;  /* 0x0000001119197c11 */ /* 0x000fe4000f8e10ff */
[----:B------:R-:W-:Y:S01]  /*1790*/  LEA R27, R27, UR17, 0x2 ;  /* 0x000000111b1b7c11 */ /* 0x000fe2000f8e10ff */
[----:B------:R0:W-:Y:S01]  /*17a0*/  ATOMS.POPC.INC.32 RZ, [R23+URZ] ;  /* 0x0000000017ff7f8c */ /* 0x0001e2000d8000ff */
[----:B------:R-:W-:-:S03]  /*17b0*/  LEA R28, R28, UR17, 0x2 ;  /* 0x000000111c1c7c11 */ /* 0x000fc6000f8e10ff */
[----:B------:R0:W-:Y:S04]  /*17c0*/  ATOMS.POPC.INC.32 RZ, [R25+URZ] ;  /* 0x0000000019ff7f8c */ /* 0x0001e8000d8000ff */
[----:B------:R0:W-:Y:S04]  /*17d0*/  ATOMS.POPC.INC.32 RZ, [R27+URZ] ;  /* 0x000000001bff7f8c */ /* 0x0001e8000d8000ff */
[----:B------:R0:W-:Y:S01]  /*17e0*/  ATOMS.POPC.INC.32 RZ, [R28+URZ] ;  /* 0x000000001cff7f8c */ /* 0x0001e2000d8000ff */
[----:B------:R-:W-:Y:S05]  /*17f0*/  @!P0 BRA `(.L_x_149) ;  /* 0xfffffff800dc8947 */ /* 0x000fea000383ffff */
.L_x_148:
[----:B------:R-:W-:Y:S05]  /*1800*/  BRA.U !UP0, `(.L_x_150) ;  /* 0xfffffff108dc7547 */ /* 0x000fea000b83ffff */
.L_x_145:
[----:B------:R-:W-:Y:S01]  /*1810*/  BAR.SYNC.DEFER_BLOCKING 0x0 ;  /* 0x0000000000007b1d */ /* 0x000fe20000010000 */
[----:B------:R-:W-:-:S05]  /*1820*/  ISETP.NE.AND P0, PT, R20, RZ, PT ;  /* 0x000000ff1400720c */ /* 0x000fca0003f05270 */
[----:B------:R-:W-:Y:S08]  /*1830*/  BSSY.RECONVERGENT B0, `(.L_x_151) ;  /* 0x0000164000007945 */ /* 0x000ff00003800200 */
[----:B------:R-:W-:Y:S05]  /*1840*/  @P0 BRA `(.L_x_152) ;  /* 0x0000001400880947 */ /* 0x000fea0003800000 */
[----:B------:R-:W-:Y:S01]  /*1850*/  UISETP.GE.U32.AND UP0, UPT, UR22, 0x7, UPT ;  /* 0x000000071600788c */ /* 0x000fe2000bf06070 */
[----:B0-23--:R-:W-:-:S08]  /*1860*/  IMAD.MOV.U32 R3, RZ, RZ, RZ ;  /* 0x000000ffff037224 */ /* 0x00dfd000078e00ff */
[----:B------:R-:W-:Y:S05]  /*1870*/  BRA.U !UP0, `(.L_x_153) ;  /* 0x00000005085c7547 */ /* 0x000fea000b800000 */
[----:B----4-:R-:W0:Y:S01]  /*1880*/  LDC.64 R2, c[0x0][0x380] ;  /* 0x0000e000ff027b82 */ /* 0x010e220000000a00 */
[----:B-1---5:R-:W-:-:S07]  /*1890*/  IMAD.MOV.U32 R5, RZ, RZ, RZ ;  /* 0x000000ffff057224 */ /* 0x022fce00078e00ff */
.L_x_170:
[----:B----4-:R-:W-:Y:S01]  /*18a0*/  IMAD R7, R5, 0x400, R0 ;  /* 0x0000040005077824 */ /* 0x010fe200078e0200 */
[----:B------:R-:W-:Y:S04]  /*18b0*/  BSSY.RECONVERGENT B1, `(.L_x_154) ;  /* 0x000000f000017945 */ /* 0x000fe80003800200 */
[----:B01----:R-:W1:Y:S04]  /*18c0*/  LDS R18, [R7] ;  /* 0x0000000007127984 */ /* 0x003e680000000800 */
[----:B--23--:R2:W3:Y:S04]  /*18d0*/  LDS R9, [R7+0x400] ;  /* 0x0004000007097984 */ /* 0x00c4e80000000800 */
[----:B------:R2:W4:Y:S04]  /*18e0*/  LDS R22, [R7+0x800] ;  /* 0x0008000007167984 */ /* 0x0005280000000800 */
[----:B------:R2:W0:Y:S04]  /*18f0*/  LDS R14, [R7+0xc00] ;  /* 0x000c0000070e7984 */ /* 0x0004280000000800 */
[----:B------:R2:W0:Y:S04]  /*1900*/  LDS R12, [R7+0x1000] ;  /* 0x00100000070c7984 */ /* 0x0004280000000800 */
[----:B------:R2:W0:Y:S04]  /*1910*/  LDS R6, [R7+0x1400] ;  /* 0x0014000007067984 */ /* 0x0004280000000800 */
[----:B------:R2:W0:Y:S04]  /*1920*/  LDS R8, [R7+0x1800] ;  /* 0x0018000007087984 */ /* 0x0004280000000800 */
[----:B------:R2:W0:Y:S01]  /*1930*/  LDS R10, [R7+0x1c00] ;  /* 0x001c0000070a7984 */ /* 0x0004220000000800 */
[----:B-1----:R-:W-:-:S13]  /*1940*/  ISETP.NE.AND P0, PT, R18, RZ, PT ;  /* 0x000000ff1200720c */ /* 0x002fda0003f05270 */
[----:B--234-:R-:W-:Y:S05]  /*1950*/  @!P0 BRA `(.L_x_155) ;  /* 0x0000000000108947 */ /* 0x01cfea0003800000 */
[----:B------:R-:W-:Y:S01]  /*1960*/  LEA R17, R5, R4, 0x8 ;  /* 0x0000000405117211 */ /* 0x000fe200078e40ff */
[----:B------:R-:W-:-:S04]  /*1970*/  IMAD.MOV.U32 R19, RZ, RZ, RZ ;  /* 0x000000ffff137224 */ /* 0x000fc800078e00ff */
[----:B0-----:R-:W-:-:S05]  /*1980*/  IMAD.WIDE.U32 R16, R17, 0x8, R2 ;  /* 0x0000000811107825 */ /* 0x001fca00078e0002 */
[----:B------:R1:W-:Y:S02]  /*1990*/  REDG.E.ADD.64.STRONG.GPU desc[UR20][R16.64], R18 ;  /* 0x000000121000798e */ /* 0x0003e4000c12e514 */
.L_x_155:
[----:B------:R-:W-:Y:S05]  /*19a0*/  BSYNC.RECONVERGENT B1 ;  /* 0x0000000000017941 */ /* 0x000fea0003800200 */
.L_x_154:
[----:B------:R-:W-:Y:S01]  /*19b0*/  ISETP.NE.AND P6, PT, R9, RZ, PT ;  /* 0x000000ff0900720c */ /* 0x000fe20003fc5270 */
[----:B------:R-:W-:Y:S01]  /*19c0*/  BSSY.RECONVERGENT B1, `(.L_x_156) ;  /* 0x000000e000017945 */ /* 0x000fe20003800200 */
[----:B------:R-:W-:Y:S02]  /*19d0*/  ISETP.NE.AND P0, PT, R22, RZ, PT ;  /* 0x000000ff1600720c */ /* 0x000fe40003f05270 */
[----:B0-----:R-:W-:Y:S02]  /*19e0*/  ISETP.NE.AND P1, PT, R14, RZ, PT ;  /* 0x000000ff0e00720c */ /* 0x001fe40003f25270 */
[----:B------:R-:W-:Y:S02]  /*19f0*/  ISETP.NE.AND P2, PT, R12, RZ, PT ;  /* 0x000000ff0c00720c */ /* 0x000fe40003f45270 */
[----:B------:R-:W-:Y:S02]  /*1a00*/  ISETP.NE.AND P3, PT, R6, RZ, PT ;  /* 0x000000ff0600720c */ /* 0x000fe40003f65270 */
[----:B------:R-:W-:-:S02]  /*1a10*/  ISETP.NE.AND P4, PT, R8, RZ, PT ;  /* 0x000000ff0800720c */ /* 0x000fc40003f85270 */
[----:B------:R-:W-:Y:S01]  /*1a20*/  ISETP.NE.AND P5, PT, R10, RZ, PT ;  /* 0x000000ff0a00720c */ /* 0x000fe20003fa5270 */
[----:B------:R-:W-:-:S12]  /*1a30*/  @!P6 BRA `(.L_x_157) ;  /* 0x000000000018e947 */ /* 0x000fd80003800000 */
[----:B-1----:R-:W-:Y:S02]  /*1a40*/  IMAD R17, R5, 0x100, R4 ;  /* 0x0000010005117824 */ /* 0x002fe400078e0204 */
[----:B------:R-:W-:Y:S02]  /*1a50*/  IMAD.MOV.U32 R18, RZ, RZ, R9 ;  /* 0x000000ffff127224 */ /* 0x000fe400078e0009 */
[----:B------:R-:W-:Y:S02]  /*1a60*/  VIADD R17, R17, 0x100 ;  /* 0x0000010011117836 */ /* 0x000fe40000000000 */
[----:B------:R-:W-:Y:S02]  /*1a70*/  IMAD.MOV.U32 R19, RZ, RZ, RZ ;  /* 0x000000ffff137224 */ /* 0x000fe400078e00ff */
[----:B------:R-:W-:-:S05]  /*1a80*/  IMAD.WIDE.U32 R16, R17, 0x8, R2 ;  /* 0x0000000811107825 */ /* 0x000fca00078e0002 */
[----:B------:R0:W-:Y:S02]  /*1a90*/  REDG.E.ADD.64.STRONG.GPU desc[UR20][R16.64], R18 ;  /* 0x000000121000798e */ /* 0x0001e4000c12e514 */
.L_x_157:
[----:B------:R-:W-:Y:S05]  /*1aa0*/  BSYNC.RECONVERGENT B1 ;  /* 0x0000000000017941 */ /* 0x000fea0003800200 */
.L_x_156:
[----:B------:R-:W-:Y:S04]  /*1ab0*/  BSSY.RECONVERGENT B1, `(.L_x_158) ;  /* 0x0000007000017945 */ /* 0x000fe80003800200 */
[----:B------:R-:W-:Y:S05]  /*1ac0*/  @!P0 BRA `(.L_x_159) ;  /* 0x0000000000148947 */ /* 0x000fea0003800000 */
[----:B01----:R-:W-:Y:S02]  /*1ad0*/  IMAD R17, R5, 0x100, R4 ;  /* 0x0000010005117824 */ /* 0x003fe400078e0204 */
[----:B------:R-:W-:-:S03]  /*1ae0*/  IMAD.MOV.U32 R23, RZ, RZ, RZ ;  /* 0x000000ffff177224 */ /* 0x000fc600078e00ff */
[----:B------:R-:W-:-:S05]  /*1af0*/  IADD3 R17, PT, PT, R17, 0x200, RZ ;  /* 0x0000020011117810 */ /* 0x000fca0007ffe0ff */
[----:B------:R-:W-:-:S05]  /*1b00*/  IMAD.WIDE.U32 R16, R17, 0x8, R2 ;  /* 0x0000000811107825 */ /* 0x000fca00078e0002 */
[----:B------:R2:W-:Y:S02]  /*1b10*/  REDG.E.ADD.64.STRONG.GPU desc[UR20][R16.64], R22 ;  /* 0x000000161000798e */ /* 0x0005e4000c12e514 */
.L_x_159:
[----:B------:R-:W-:Y:S05]  /*1b20*/  BSYNC.RECONVERGENT B1 ;  /* 0x0000000000017941 */ /* 0x000fea0003800200 */
.L_x_158:
[----:B------:R-:W-:Y:S04]  /*1b30*/  BSSY.RECONVERGENT B1, `(.L_x_160) ;  /* 0x0000007000017945 */ /* 0x000fe80003800200 */
[----:B------:R-:W-:Y:S05]  /*1b40*/  @!P1 BRA `(.L_x_161) ;  /* 0x0000000000149947 */ /* 0x000fea0003800000 */
[----:B012---:R-:W-:Y:S02]  /*1b50*/  IMAD R17, R5, 0x100, R4 ;  /* 0x0000010005117824 */ /* 0x007fe400078e0204 */
[----:B------:R-:W-:Y:S02]  /*1b60*/  IMAD.MOV.U32 R15, RZ, RZ, RZ ;  /* 0x000000ffff0f7224 */ /* 0x000fe400078e00ff */
[----:B------:R-:W-:-:S04]  /*1b70*/  VIADD R17, R17, 0x300 ;  /* 0x0000030011117836 */ /* 0x000fc80000000000 */
[----:B------:R-:W-:-:S05]  /*1b80*/  IMAD.WIDE.U32 R16, R17, 0x8, R2 ;  /* 0x0000000811107825 */ /* 0x000fca00078e0002 */
[----:B------:R3:W-:Y:S02]  /*1b90*/  REDG.E.ADD.64.STRONG.GPU desc[UR20][R16.64], R14 ;  /* 0x0000000e1000798e */ /* 0x0007e4000c12e514 */
.L_x_161:
[----:B------:R-:W-:Y:S05]  /*1ba0*/  BSYNC.RECONVERGENT B1 ;  /* 0x0000000000017941 */ /* 0x000fea0003800200 */
.L_x_160:
[----:B------:R-:W-:Y:S04]  /*1bb0*/  BSSY.RECONVERGENT B1, `(.L_x_162) ;  /* 0x0000007000017945 */ /* 0x000fe80003800200 */
[----:B------:R-:W-:Y:S05]  /*1bc0*/  @!P2 BRA `(.L_x_163) ;  /* 0x000000000014a947 */ /* 0x000fea0003800000 */
[----:B---3--:R-:W-:Y:S02]  /*1bd0*/  IMAD R15, R5, 0x100, R4 ;  /* 0x00000100050f7824 */ /* 0x008fe400078e0204 */
[----:B------:R-:W-:Y:S02]  /*1be0*/  HFMA2 R13, -RZ, RZ, 0, 0 ;  /* 0x00000000ff0d7431 */ /* 0x000fe400000001ff */
[----:B------:R-:W-:-:S04]  /*1bf0*/  VIADD R15, R15, 0x400 ;  /* 0x000004000f0f7836 */ /* 0x000fc80000000000 */
[----:B------:R-:W-:-:S05]  /*1c00*/  IMAD.WIDE.U32 R14, R15, 0x8, R2 ;  /* 0x000000080f0e7825 */ /* 0x000fca00078e0002 */
[----:B------:R4:W-:Y:S02]  /*1c10*/  REDG.E.ADD.64.STRONG.GPU desc[UR20][R14.64], R12 ;  /* 0x0000000c0e00798e */ /* 0x0009e4000c12e514 */
.L_x_163:
[----:B------:R-:W-:Y:S05]  /*1c20*/  BSYNC.RECONVERGENT B1 ;  /* 0x0000000000017941 */ /* 0x000fea0003800200 */
.L_x_162:
[----:B------:R-:W-:Y:S04]  /*1c30*/  BSSY.RECONVERGENT B1, `(.L_x_164) ;  /* 0x0000007000017945 */ /* 0x000fe80003800200 */
[----:B------:R-:W-:Y:S05]  /*1c40*/  @!P3 BRA `(.L_x_165) ;  /* 0x000000000014b947 */ /* 0x000fea0003800000 */
[----:B----4-:R-:W-:Y:S02]  /*1c50*/  IMAD R13, R5, 0x100, R4 ;  /* 0x00000100050d7824 */ /* 0x010fe400078e0204 */
[----:B------:R-:W-:Y:S02]  /*1c60*/  IMAD.MOV.U32 R7, RZ, RZ, RZ ;  /* 0x000000ffff077224 */ /* 0x000fe400078e00ff */
[----:B------:R-:W-:-:S04]  /*1c70*/  VIADD R13, R13, 0x500 ;  /* 0x000005000d0d7836 */ /* 0x000fc80000000000 */
[----:B------:R-:W-:-:S05]  /*1c80*/  IMAD.WIDE.U32 R12, R13, 0x8, R2 ;  /* 0x000000080d0c7825 */ /* 0x000fca00078e0002 */
[----:B------:R4:W-:Y:S02]  /*1c90*/  REDG.E.ADD.64.STRONG.GPU desc[UR20][R12.64], R6 ;  /* 0x000000060c00798e */ /* 0x0009e4000c12e514 */
.L_x_165:
[----:B------:R-:W-:Y:S05]  /*1ca0*/  BSYNC.RECONVERGENT B1 ;  /* 0x0000000000017941 */ /* 0x000fea0003800200 */
.L_x_164:
[----:B------:R-:W-:Y:S04]  /*1cb0*/  BSSY.RECONVERGENT B1, `(.L_x_166) ;  /* 0x0000007000017945 */ /* 0x000fe80003800200 */
[----:B------:R-:W-:Y:S05]  /*1cc0*/  @!P4 BRA `(.L_x_167) ;  /* 0x000000000014c947 */ /* 0x000fea0003800000 */
[----:B----4-:R-:W-:Y:S02]  /*1cd0*/  IMAD R7, R5, 0x100, R4 ;  /* 0x0000010005077824 */ /* 0x010fe400078e0204 */
[----:B------:R-:W-:Y:S02]  /*1ce0*/  IMAD.MOV.U32 R9, RZ, RZ, RZ ;  /* 0x000000ffff097224 */ /* 0x000fe400078e00ff */
[----:B------:R-:W-:-:S04]  /*1cf0*/  VIADD R7, R7, 0x600 ;  /* 0x0000060007077836 */ /* 0x000fc80000000000 */
[----:B------:R-:W-:-:S05]  /*1d00*/  IMAD.WIDE.U32 R6, R7, 0x8, R2 ;  /* 0x0000000807067825 */ /* 0x000fca00078e0002 */
[----:B------:R4:W-:Y:S02]  /*1d10*/  REDG.E.ADD.64.STRONG.GPU desc[UR20][R6.64], R8 ;  /* 0x000000080600798e */ /* 0x0009e4000c12e514 */
.L_x_167:
[----:B------:R-:W-:Y:S05]  /*1d20*/  BSYNC.RECONVERGENT B1 ;  /* 0x0000000000017941 */ /* 0x000fea0003800200 */
.L_x_166:
[----:B------:R-:W-:Y:S04]  /*1d30*/  BSSY.RECONVERGENT B1, `(.L_x_168) ;  /* 0x0000007000017945 */ /* 0x000fe80003800200 */
[----:B------:R-:W-:Y:S05]  /*1d40*/  @!P5 BRA `(.L_x_169) ;  /* 0x000000000014d947 */ /* 0x000fea0003800000 */
[----:B----4-:R-:W-:Y:S01]  /*1d50*/  LEA R7, R5, R4, 0x8 ;  /* 0x0000000405077211 */ /* 0x010fe200078e40ff */
[----:B------:R-:W-:-:S04]  /*1d60*/  IMAD.MOV.U32 R11, RZ, RZ, RZ ;  /* 0x000000ffff0b7224 */ /* 0x000fc800078e00ff */
[----:B------:R-:W-:-:S04]  /*1d70*/  VIADD R7, R7, 0x700 ;  /* 0x0000070007077836 */ /* 0x000fc80000000000 */
[----:B------:R-:W-:-:S05]  /*1d80*/  IMAD.WIDE.U32 R6, R7, 0x8, R2 ;  /* 0x0000000807067825 */ /* 0x000fca00078e0002 */
[----:B------:R4:W-:Y:S02]  /*1d90*/  REDG.E.ADD.64.STRONG.GPU desc[UR20][R6.64], R10 ;  /* 0x0000000a0600798e */ /* 0x0009e4000c12e514 */
.L_x_169:
[----:B------:R-:W-:Y:S05]  /*1da0*/  BSYNC.RECONVERGENT B1 ;  /* 0x0000000000017941 */ /* 0x000fea0003800200 */
.L_x_168:
[----:B------:R-:W-:-:S05]  /*1db0*/  VIADD R5, R5, 0x8 ;  /* 0x0000000805057836 */ /* 0x000fca0000000000 */
[----:B------:R-:W-:-:S13]  /*1dc0*/  ISETP.NE.AND P0, PT, R5, UR27, PT ;  /* 0x0000001b05007c0c */ /* 0x000fda000bf05270 */
[----:B------:R-:W-:Y:S05]  /*1dd0*/  @P0 BRA `(.L_x_170) ;  /* 0xfffffff800b00947 */ /* 0x000fea000383ffff */
[----:B------:R-:W-:-:S07]  /*1de0*/  IMAD.U32 R3, RZ, RZ, UR27 ;  /* 0x0000001bff037e24 */ /* 0x000fce000f8e00ff */
.L_x_153:
[----:B------:R-:W-:Y:S02]  /*1df0*/  UISETP.NE.AND UP0, UPT, UR24, URZ, UPT ;  /* 0x000000ff1800728c */ /* 0x000fe4000bf05270 */
[----:B----45:R-:W-:Y:S02]  /*1e00*/  IMAD.U32 R8, RZ, RZ, UR24 ;  /* 0x00000018ff087e24 */ /* 0x030fe4000f8e00ff */
[----:B-1----:R-:W-:-:S03]  /*1e10*/  IMAD.U32 R5, RZ, RZ, UR25 ;  /* 0x00000019ff057e24 */ /* 0x002fc6000f8e00ff */
[----:B------:R-:W-:Y:S01]  /*1e20*/  IADD3 R8, PT, PT, R8, -0x1, RZ ;  /* 0xffffffff08087810 */ /* 0x000fe20007ffe0ff */
[----:B------:R-:W-:Y:S01]  /*1e30*/  VIADD R5, R5, 0xffffffff ;  /* 0xffffffff05057836 */ /* 0x000fe20000000000 */
[----:B------:R-:W-:Y:S06]  /*1e40*/  BRA.U !UP0, `(.L_x_171) ;  /* 0x0000000508707547 */ /* 0x000fec000b800000 */
[----:B------:R-:W-:-:S13]  /*1e50*/  ISETP.GE.U32.AND P0, PT, R8, 0x3, PT ;  /* 0x000000030800780c */ /* 0x000fda0003f06070 */
[----:B------:R-:W-:Y:S05]  /*1e60*/  @!P0 BRA `(.L_x_172) ;  /* 0x0000000000bc8947 */ /* 0x000fea0003800000 */
[----:B------:R-:W-:Y:S01]  /*1e70*/  IMAD R7, R3, 0x400, R0 ;  /* 0x0000040003077824 */ /* 0x000fe200078e0200 */
[----:B------:R-:W-:Y:S04]  /*1e80*/  BSSY.RECONVERGENT B1, `(.L_x_173) ;  /* 0x000000f000017945 */ /* 0x000fe80003800200 */
[----:B------:R-:W1:Y:S04]  /*1e90*/  LDS R12, [R7] ;  /* 0x00000000070c7984 */ /* 0x000e680000000800 */
[----:B------:R-:W4:Y:S04]  /*1ea0*/  LDS R9, [R7+0x400] ;  /* 0x0004000007097984 */ /* 0x000f280000000800 */
[----:B------:R-:W5:Y:S04]  /*1eb0*/  LDS R6, [R7+0x800] ;  /* 0x0008000007067984 */ /* 0x000f680000000800 */
[----:B------:R-:W0:Y:S01]  /*1ec0*/  LDS R2, [R7+0xc00] ;  /* 0x000c000007027984 */ /* 0x000e220000000800 */
[----:B-1----:R-:W-:-:S02]  /*1ed0*/  ISETP.NE.AND P0, PT, R12, RZ, PT ;  /* 0x000000ff0c00720c */ /* 0x002fc40003f05270 */
[----:B----4-:R-:W-:Y:S02]  /*1ee0*/  ISETP.NE.AND P1, PT, R9, RZ, PT ;  /* 0x000000ff0900720c */ /* 0x010fe40003f25270 */
[----:B-----5:R-:W-:Y:S02]  /*1ef0*/  ISETP.NE.AND P2, PT, R6, RZ, PT ;  /* 0x000000ff0600720c */ /* 0x020fe40003f45270 */
[----:B0-----:R-:W-:-:S07]  /*1f00*/  ISETP.NE.AND P3, PT, R2, RZ, PT ;  /* 0x000000ff0200720c */ /* 0x001fce0003f65270 */
[----:B------:R-:W-:Y:S06]  /*1f10*/  @!P0 BRA `(.L_x_174) ;  /* 0x0000000000148947 */ /* 0x000fec0003800000 */
[----:B------:R-:W0:Y:S01]  /*1f20*/  LDC.64 R10, c[0x0][0x380] ;  /* 0x0000e000ff0a7b82 */ /* 0x000e220000000a00 */
[----:B------:R-:W-:Y:S02]  /*1f30*/  IMAD R7, R3, 0x100, R4 ;  /* 0x0000010003077824 */ /* 0x000fe400078e0204 */
[----:B------:R-:W-:Y:S02]  /*1f40*/  IMAD.MOV.U32 R13, RZ, RZ, RZ ;  /* 0x000000ffff0d7224 */ /* 0x000fe400078e00ff */
[----:B0-----:R-:W-:-:S05]  /*1f50*/  IMAD.WIDE.U32 R10, R7, 0x8, R10 ;  /* 0x00000008070a7825 */ /* 0x001fca00078e000a */
[----:B------:R0:W-:Y:S02]  /*1f60*/  REDG.E.ADD.64.STRONG.GPU desc[UR20][R10.64], R12 ;  /* 0x0000000c0a00798e */ /* 0x0001e4000c12e514 */
.L_x_174:
[----:B------:R-:W-:Y:S05]  /*1f70*/  BSYNC.RECONVERGENT B1 ;  /* 0x0000000000017941 */ /* 0x000fea0003800200 */
.L_x_173:
[----:B------:R-:W-:Y:S04]  /*1f80*/  BSSY.RECONVERGENT B1, `(.L_x_175) ;  /* 0x0000009000017945 */ /* 0x000fe80003800200 */
[----:B------:R-:W-:Y:S05]  /*1f90*/  @!P1 BRA `(.L_x_176) ;  /* 0x00000000001c9947 */ /* 0x000fea0003800000 */
[----:B0-----:R-:W0:Y:S01]  /*1fa0*/  LDC.64 R10, c[0x0][0x380] ;  /* 0x0000e000ff0a7b82 */ /* 0x001e220000000a00 */
[----:B------:R-:W-:Y:S01]  /*1fb0*/  IMAD R7, R3, 0x100, R4 ;  /* 0x0000010003077824 */ /* 0x000fe200078e0204 */
[----:B------:R-:W-:Y:S01]  /*1fc0*/  MOV R12, R9 ;  /* 0x00000009000c7202 */ /* 0x000fe20000000f00 */
[----:B------:R-:W-:Y:S02]  /*1fd0*/  IMAD.MOV.U32 R13, RZ, RZ, RZ ;  /* 0x000000ffff0d7224 */ /* 0x000fe400078e00ff */
[----:B------:R-:W-:-:S04]  /*1fe0*/  VIADD R7, R7, 0x100 ;  /* 0x0000010007077836 */ /* 0x000fc80000000000 */
[----:B0-----:R-:W-:-:S05]  /*1ff0*/  IMAD.WIDE.U32 R10, R7, 0x8, R10 ;  /* 0x00000008070a7825 */ /* 0x001fca00078e000a */
[----:B------:R1:W-:Y:S02]  /*2000*/  REDG.E.ADD.64.STRONG.GPU desc[UR20][R10.64], R12 ;  /* 0x0000000c0a00798e */ /* 0x0003e4000c12e514 */
.L_x_176:
[----:B------:R-:W-:Y:S05]  /*2010*/  BSYNC.RECONVERGENT B1 ;  /* 0x0000000000017941 */ /* 0x000fea0003800200 */
.L_x_175:
[----:B------:R-:W-:Y:S04]  /*2020*/  BSSY.RECONVERGENT B1, `(.L_x_177) ;  /* 0x0000008000017945 */ /* 0x000fe80003800200 */
[----:B------:R-:W-:Y:S05]  /*2030*/  @!P2 BRA `(.L_x_178) ;  /* 0x000000000018a947 */ /* 0x000fea0003800000 */
[----:B01----:R-:W0:Y:S01]  /*2040*/  LDC.64 R10, c[0x0][0x380] ;  /* 0x0000e000ff0a7b82 */ /* 0x003e220000000a00 */
[----:B------:R-:W-:-:S04]  /*2050*/  IMAD R7, R3, 0x100, R4 ;  /* 0x0000010003077824 */ /* 0x000fc800078e0204 */
[----:B------:R-:W-:-:S04]  /*2060*/  VIADD R7, R7, 0x200 ;  /* 0x0000020007077836 */ /* 0x000fc80000000000 */
[----:B0-----:R-:W-:-:S04]  /*2070*/  IMAD.WIDE.U32 R10, R7, 0x8, R10 ;  /* 0x00000008070a7825 */ /* 0x001fc800078e000a */
[----:B------:R-:W-:-:S05]  /*2080*/  IMAD.MOV.U32 R7, RZ, RZ, RZ ;  /* 0x000000ffff077224 */ /* 0x000fca00078e00ff */
[----:B------:R4:W-:Y:S02]  /*2090*/  REDG.E.ADD.64.STRONG.GPU desc[UR20][R10.64], R6 ;  /* 0x000000060a00798e */ /* 0x0009e4000c12e514 */
.L_x_178:
[----:B------:R-:W-:Y:S05]  /*20a0*/  BSYNC.RECONVERGENT B1 ;  /* 0x0000000000017941 */ /* 0x000fea0003800200 */
.L_x_177:
[----:B------:R-:W-:Y:S04]  /*20b0*/  BSSY.RECONVERGENT B1, `(.L_x_179) ;  /* 0x0000009000017945 */ /* 0x000fe80003800200 */
[----:B------:R-:W-:Y:S05]  /*20c0*/  @!P3 BRA `(.L_x_180) ;  /* 0x00000000001cb947 */ /* 0x000fea0003800000 */
[----:B----4-:R-:W4:Y:S01]  /*20d0*/  LDC.64 R6, c[0x0][0x380] ;  /* 0x0000e000ff067b82 */ /* 0x010f220000000a00 */
[----:B------:R-:W-:Y:S01]  /*20e0*/  IMAD R9, R3, 0x100, R4 ;  /* 0x0000010003097824 */ /* 0x000fe200078e0204 */
[----:B01----:R-:W-:Y:S01]  /*20f0*/  MOV R10, R2 ;  /* 0x00000002000a7202 */ /* 0x003fe20000000f00 */
[----:B------:R-:W-:Y:S02]  /*2100*/  IMAD.MOV.U32 R11, RZ, RZ, RZ ;  /* 0x000000ffff0b7224 */ /* 0x000fe400078e00ff */
[----:B------:R-:W-:-:S04]  /*2110*/  VIADD R9, R9, 0x300 ;  /* 0x0000030009097836 */ /* 0x000fc80000000000 */
[----:B----4-:R-:W-:-:S05]  /*2120*/  IMAD.WIDE.U32 R6, R9, 0x8, R6 ;  /* 0x0000000809067825 */ /* 0x010fca00078e0006 */
[----:B------:R0:W-:Y:S02]  /*2130*/  REDG.E.ADD.64.STRONG.GPU desc[UR20][R6.64], R10 ;  /* 0x0000000a0600798e */ /* 0x0001e4000c12e514 */
.L_x_180:
[----:B------:R-:W-:Y:S05]  /*2140*/  BSYNC.RECONVERGENT B1 ;  /* 0x0000000000017941 */ /* 0x000fea0003800200 */
.L_x_179:
[----:B------:R-:W-:-:S07]  /*2150*/  VIADD R3, R3, 0x4 ;  /* 0x0000000403037836 */ /* 0x000fce0000000000 */
.L_x_172:
[----:B------:R-:W-:Y:S01]  /*2160*/  UISETP.NE.AND UP0, UPT, UR25, URZ, UPT ;  /* 0x000000ff1900728c */ /* 0x000fe2000bf05270 */
[----:B------:R-:W-:Y:S08]  /*2170*/  BSSY.RECONVERGENT B1, `(.L_x_171) ;  /* 0x0000029000017945 */ /* 0x000ff00003800200 */
[----:B------:R-:W-:Y:S05]  /*2180*/  BRA.U !UP0, `(.L_x_181) ;  /* 0x00000001089c7547 */ /* 0x000fea000b800000 */
[----:B------:R-:W-:-:S13]  /*2190*/  ISETP.NE.AND P0, PT, R5, RZ, PT ;  /* 0x000000ff0500720c */ /* 0x000fda0003f05270 */
[----:B------:R-:W-:Y:S05]  /*21a0*/  @!P0 BRA `(.L_x_182) ;  /* 0x0000000000648947 */ /* 0x000fea0003800000 */
[----:B0---4-:R-:W-:Y:S01]  /*21b0*/  IMAD R6, R3, 0x400, R0 ;  /* 0x0000040003067824 */ /* 0x011fe200078e0200 */
[----:B------:R-:W-:Y:S04]  /*21c0*/  BSSY.RECONVERGENT B2, `(.L_x_183) ;  /* 0x000000c000027945 */ /* 0x000fe80003800200 */
[----:B------:R-:W0:Y:S04]  /*21d0*/  LDS R2, [R6] ;  /* 0x0000000006027984 */ /* 0x000e280000000800 */
[----:B------:R-:W4:Y:S01]  /*21e0*/  LDS R9, [R6+0x400] ;  /* 0x0004000006097984 */ /* 0x000f220000000800 */
[----:B0-----:R-:W-:-:S02]  /*21f0*/  ISETP.NE.AND P0, PT, R2, RZ, PT ;  /* 0x000000ff0200720c */ /* 0x001fc40003f05270 */
[----:B----4-:R-:W-:-:S11]  /*2200*/  ISETP.NE.AND P1, PT, R9, RZ, PT ;  /* 0x000000ff0900720c */ /* 0x010fd60003f25270 */
[----:B------:R-:W-:Y:S05]  /*2210*/  @!P0 BRA `(.L_x_184) ;  /* 0x0000000000188947 */ /* 0x000fea0003800000 */
[----:B------:R-:W0:Y:S01]  /*2220*/  LDC.64 R6, c[0x0][0x380] ;  /* 0x0000e000ff067b82 */ /* 0x000e220000000a00 */
[----:B-1----:R-:W-:-:S04]  /*2230*/  IMAD R11, R3, 0x100, R4 ;  /* 0x00000100030b7824 */ /* 0x002fc800078e0204 */
[----:B0-----:R-:W-:-:S04]  /*2240*/  IMAD.WIDE.U32 R10, R11, 0x8, R6 ;  /* 0x000000080b0a7825 */ /* 0x001fc800078e0006 */
[----:B------:R-:W-:Y:S02]  /*2250*/  IMAD.MOV.U32 R6, RZ, RZ, R2 ;  /* 0x000000ffff067224 */ /* 0x000fe400078e0002 */
[----:B------:R-:W-:-:S05]  /*2260*/  IMAD.MOV.U32 R7, RZ, RZ, RZ ;  /* 0x000000ffff077224 */ /* 0x000fca00078e00ff */
[----:B------:R0:W-:Y:S02]  /*2270*/  REDG.E.ADD.64.STRONG.GPU desc[UR20][R10.64], R6 ;  /* 0x000000060a00798e */ /* 0x0001e4000c12e514 */
.L_x_184:
[----:B------:R-:W-:Y:S05]  /*2280*/  BSYNC.RECONVERGENT B2 ;  /* 0x0000000000027941 */ /* 0x000fea0003800200 */
.L_x_183:
[----:B------:R-:W-:Y:S04]  /*2290*/  BSSY.RECONVERGENT B2, `(.L_x_185) ;  /* 0x0000009000027945 */ /* 0x000fe80003800200 */
[----:B------:R-:W-:Y:S05]  /*22a0*/  @!P1 BRA `(.L_x_186) ;  /* 0x00000000001c9947 */ /* 0x000fea0003800000 */
[----:B0-----:R-:W0:Y:S01]  /*22b0*/  LDC.64 R6, c[0x0][0x380] ;  /* 0x0000e000ff067b82 */ /* 0x001e220000000a00 */
[----:B------:R-:W-:-:S05]  /*22c0*/  LEA R2, R3, R4, 0x8 ;  /* 0x0000000403027211 */ /* 0x000fca00078e40ff */
[----:B-1----:R-:W-:-:S04]  /*22d0*/  VIADD R11, R2, 0x100 ;  /* 0x00000100020b7836 */ /* 0x002fc80000000000 */
[----:B0-----:R-:W-:-:S04]  /*22e0*/  IMAD.WIDE.U32 R10, R11, 0x8, R6 ;  /* 0x000000080b0a7825 */ /* 0x001fc800078e0006 */
[----:B------:R-:W-:Y:S02]  /*22f0*/  IMAD.MOV.U32 R6, RZ, RZ, R9 ;  /* 0x000000ffff067224 */ /* 0x000fe400078e0009 */
[----:B------:R-:W-:-:S05]  /*2300*/  IMAD.MOV.U32 R7, RZ, RZ, RZ ;  /* 0x000000ffff077224 */ /* 0x000fca00078e00ff */
[----:B------:R4:W-:Y:S02]  /*2310*/  REDG.E.ADD.64.STRONG.GPU desc[UR20][R10.64], R6 ;  /* 0x000000060a00798e */ /* 0x0009e4000c12e514 */
.L_x_186:
[----:B------:R-:W-:Y:S05]  /*2320*/  BSYNC.RECONVERGENT B2 ;  /* 0x0000000000027941 */ /* 0x000fea0003800200 */
.L_x_185:
[----:B------:R-:W-:-:S07]  /*2330*/  VIADD R3, R3, 0x2 ;  /* 0x0000000203037836 */ /* 0x000fce0000000000 */
.L_x_182:
[----:B------:R-:W-:-:S09]  /*2340*/  UISETP.NE.AND UP0, UPT, UR9, URZ, UPT ;  /* 0x000000ff0900728c */ /* 0x000fd2000bf05270 */
[----:B------:R-:W-:Y:S05]  /*2350*/  BRA.U !UP0, `(.L_x_181) ;  /* 0x0000000108287547 */ /* 0x000fea000b800000 */
[----:B------:R-:W-:-:S05]  /*2360*/  IMAD R2, R3, 0x400, R0 ;  /* 0x0000040003027824 */ /* 0x000fca00078e0200 */
[----:B------:R-:W5:Y:S02]  /*2370*/  LDS R9, [R2] ;  /* 0x0000000002097984 */ /* 0x000f640000000800 */
[----:B-----5:R-:W-:-:S13]  /*2380*/  ISETP.NE.AND P0, PT, R9, RZ, PT ;  /* 0x000000ff0900720c */ /* 0x020fda0003f05270 */
[----:B------:R-:W-:Y:S05]  /*2390*/  @!P0 BRA `(.L_x_181) ;  /* 0x0000000000188947 */ /* 0x000fea0003800000 */
[----:B0---4-:R-:W0:Y:S01]  /*23a0*/  LDC.64 R6, c[0x0][0x380] ;  /* 0x0000e000ff067b82 */ /* 0x011e220000000a00 */
[----:B------:R-:W-:-:S04]  /*23b0*/  IMAD R3, R3, 0x100, R4 ;  /* 0x0000010003037824 */ /* 0x000fc800078e0204 */
[----:B0-----:R-:W-:Y:S01]  /*23c0*/  IMAD.WIDE.U32 R2, R3, 0x8, R6 ;  /* 0x0000000803027825 */ /* 0x001fe200078e0006 */
[----:B------:R-:W-:-:S03]  /*23d0*/  MOV R6, R9 ;  /* 0x0000000900067202 */ /* 0x000fc60000000f00 */
[----:B------:R-:W-:-:S05]  /*23e0*/  IMAD.MOV.U32 R7, RZ, RZ, RZ ;  /* 0x000000ffff077224 */ /* 0x000fca00078e00ff */
[----:B------:R0:W-:Y:S02]  /*23f0*/  REDG.E.ADD.64.STRONG.GPU desc[UR20][R2.64], R6 ;  /* 0x000000060200798e */ /* 0x0001e4000c12e514 */
.L_x_181:
[----:B------:R-:W-:Y:S05]  /*2400*/  BSYNC.RECONVERGENT B1 ;  /* 0x0000000000017941 */ /* 0x000fea0003800200 */
.L_x_171:
[----:B------:R-:W-:-:S13]  /*2410*/  ISETP.GT.U32.AND P0, PT, R4, 0x7f, PT ;  /* 0x0000007f0400780c */ /* 0x000fda0003f04070 */
[----:B------:R-:W-:Y:S05]  /*2420*/  @P0 BRA `(.L_x_152) ;  /* 0x0000000800900947 */ /* 0x000fea0003800000 */
[----:B------:R-:W-:Y:S01]  /*2430*/  UISETP.GE.U32.AND UP0, UPT, UR22, 0x7, UPT ;  /* 0x000000071600788c */ /* 0x000fe2000bf06070 */
[----:B0-----:R-:W-:-:S08]  /*2440*/  IMAD.MOV.U32 R3, RZ, RZ, RZ ;  /* 0x000000ffff037224 */ /* 0x001fd000078e00ff */
[----:B------:R-:W-:Y:S05]  /*2450*/  BRA.U !UP0, `(.L_x_187) ;  /* 0x0000000508147547 */ /* 0x000fea000b800000 */
[----:B------:R-:W0:Y:S01]  /*2460*/  LDC.64 R2, c[0x0][0x380] ;  /* 0x0000e000ff027b82 */ /* 0x000e220000000a00 */
[----:B------:R-:W-:-:S07]  /*2470*/  IMAD.MOV.U32 R9, RZ, RZ, RZ ;  /* 0x000000ffff097224 */ /* 0x000fce00078e00ff */
.L_x_204:
[C---:B01--4-:R-:W-:Y:S01]  /*2480*/  IMAD R11, R9.reuse, 0x400, R0 ;  /* 0x00000400090b7824 */ /* 0x053fe200078e0200 */
[----:B------:R-:W-:Y:S01]  /*2490*/  BSSY.RECONVERGENT B1, `(.L_x_188) ;  /* 0x0000011000017945 */ /* 0x000fe20003800200 */
[C---:B--23--:R-:W-:Y:S02]  /*24a0*/  IMAD R7, R9.reuse, 0x100, R4 ;  /* 0x0000010009077824 */ /* 0x04cfe400078e0204 */
[----:B------:R-:W-:Y:S01]  /*24b0*/  VIADD R9, R9, 0x8 ;  /* 0x0000000809097836 */ /* 0x000fe20000000000 */
[----:B---3--:R-:W1:Y:S01]  /*24c0*/  LDS R14, [R11+0x200] ;  /* 0x000200000b0e7984 */ /* 0x008e620000000800 */
[----:B0-----:R-:W-:-:S03]  /*24d0*/  IMAD.WIDE.U32 R6, R7, 0x8, R2 ;  /* 0x0000000807067825 */ /* 0x001fc600078e0002 */
[----:B------:R-:W0:Y:S04]  /*24e0*/  LDS R13, [R11+0x600] ;  /* 0x000600000b0d7984 */ /* 0x000e280000000800 */
[----:B--2---:R2:W3:Y:S04]  /*24f0*/  LDS R17, [R11+0xa00] ;  /* 0x000a00000b117984 */ /* 0x0044e80000000800 */
[----:B------:R2:W4:Y:S04]  /*2500*/  LDS R18, [R11+0xe00] ;  /* 0x000e00000b127984 */ /* 0x0005280000000800 */
[----:B------:R2:W2:Y:S04]  /*2510*/  LDS R19, [R11+0x1200] ;  /* 0x001200000b137984 */ /* 0x0004a80000000800 */
[----:B------:R0:W2:Y:S04]  /*2520*/  LDS R16, [R11+0x1600] ;  /* 0x001600000b107984 */ /* 0x0000a80000000800 */
[----:B------:R0:W2:Y:S04]  /*2530*/  LDS R12, [R11+0x1a00] ;  /* 0x001a00000b0c7984 */ /* 0x0000a80000000800 */
[----:B------:R0:W2:Y:S01]  /*2540*/  LDS R10, [R11+0x1e00] ;  /* 0x001e00000b0a7984 */ /* 0x0000a20000000800 */
[----:B-1----:R-:W-:-:S02]  /*2550*/  ISETP.NE.AND P0, PT, R14, RZ, PT ;  /* 0x000000ff0e00720c */ /* 0x002fc40003f05270 */
[----:B0-----:R-:W-:-:S11]  /*2560*/  ISETP.NE.AND P1, PT, R13, RZ, PT ;  /* 0x000000ff0d00720c */ /* 0x001fd60003f25270 */
[----:B---34-:R-:W-:Y:S05]  /*2570*/  @!P0 BRA `(.L_x_189) ;  /* 0x0000000000088947 */ /* 0x018fea0003800000 */
[----:B------:R-:W-:-:S05]  /*2580*/  HFMA2 R15, -RZ, RZ, 0, 0 ;  /* 0x00000000ff0f7431 */ /* 0x000fca00000001ff */
[----:B------:R0:W-:Y:S02]  /*2590*/  REDG.E.ADD.64.STRONG.GPU desc[UR20][R6.64+0x400], R14 ;  /* 0x0004000e0600798e */ /* 0x0001e4000c12e514 */
.L_x_189:
[----:B------:R-:W-:Y:S05]  /*25a0*/  BSYNC.RECONVERGENT B1 ;  /* 0x0000000000017941 */ /* 0x000fea0003800200 */
.L_x_188:
[----:B------:R-:W-:Y:S04]  /*25b0*/  BSSY.RECONVERGENT B1, `(.L_x_190) ;  /* 0x0000005000017945 */ /* 0x000fe80003800200 */
[----:B------:R-:W-:Y:S05]  /*25c0*/  @!P1 BRA `(.L_x_191) ;  /* 0x00000000000c9947 */ /* 0x000fea0003800000 */
[----:B0-----:R-:W-:Y:S02]  /*25d0*/  IMAD.MOV.U32 R14, RZ, RZ, R13 ;  /* 0x000000ffff0e7224 */ /* 0x001fe400078e000d */
[----:B------:R-:W-:-:S05]  /*25e0*/  IMAD.MOV.U32 R15, RZ, RZ, RZ ;  /* 0x000000ffff0f7224 */ /* 0x000fca00078e00ff */
[----:B------:R1:W-:Y:S02]  /*25f0*/  REDG.E.ADD.64.STRONG.GPU desc[UR20][R6.64+0xc00], R14 ;  /* 0x000c000e0600798e */ /* 0x0003e4000c12e514 */
.L_x_191:
[----:B------:R-:W-:Y:S05]  /*2600*/  BSYNC.RECONVERGENT B1 ;  /* 0x0000000000017941 */ /* 0x000fea0003800200 */
.L_x_190:
[----:B------:R-:W-:Y:S01]  /*2610*/  ISETP.NE.AND P6, PT, R17, RZ, PT ;  /* 0x000000ff1100720c */ /* 0x000fe20003fc5270 */
[----:B------:R-:W-:Y:S01]  /*2620*/  BSSY.RECONVERGENT B1, `(.L_x_192) ;  /* 0x000000b000017945 */ /* 0x000fe20003800200 */
[----:B------:R-:W-:Y:S02]  /*2630*/  ISETP.NE.AND P0, PT, R9, UR27, PT ;  /* 0x0000001b09007c0c */ /* 0x000fe4000bf05270 */
[----:B------:R-:W-:Y:S02]  /*2640*/  ISETP.NE.AND P1, PT, R18, RZ, PT ;  /* 0x000000ff1200720c */ /* 0x000fe40003f25270 */
[----:B--2---:R-:W-:Y:S02]  /*2650*/  ISETP.NE.AND P2, PT, R19, RZ, PT ;  /* 0x000000ff1300720c */ /* 0x004fe40003f45270 */
[----:B------:R-:W-:Y:S02]  /*2660*/  ISETP.NE.AND P3, PT, R16, RZ, PT ;  /* 0x000000ff1000720c */ /* 0x000fe40003f65270 */
[----:B------:R-:W-:-:S02]  /*2670*/  ISETP.NE.AND P4, PT, R12, RZ, PT ;  /* 0x000000ff0c00720c */ /* 0x000fc40003f85270 */
[----:B------:R-:W-:Y:S01]  /*2680*/  ISETP.NE.AND P5, PT, R10, RZ, PT ;  /* 0x000000ff0a00720c */ /* 0x000fe20003fa5270 */
[----:B------:R-:W-:-:S12]  /*2690*/  @!P6 BRA `(.L_x_193) ;  /* 0x00000000000ce947 */ /* 0x000fd80003800000 */
[----:B01----:R-:W-:Y:S02]  /*26a0*/  IMAD.MOV.U32 R14, RZ, RZ, R17 ;  /* 0x000000ffff0e7224 */ /* 0x003fe400078e0011 */
[----:B------:R-:W-:-:S05]  /*26b0*/  IMAD.MOV.U32 R15, RZ, RZ, RZ ;  /* 0x000000ffff0f7224 */ /* 0x000fca00078e00ff */
[----:B------:R2:W-:Y:S02]  /*26c0*/  REDG.E.ADD.64.STRONG.GPU desc[UR20][R6.64+0x1400], R14 ;  /* 0x0014000e0600798e */ /* 0x0005e4000c12e514 */
.L_x_193:
[----:B------:R-:W-:Y:S05]  /*26d0*/  BSYNC.RECONVERGENT B1 ;  /* 0x0000000000017941 */ /* 0x000fea0003800200 */
.L_x_192:
[----:B------:R-:W-:Y:S04]  /*26e0*/  BSSY.RECONVERGENT B1, `(.L_x_194) ;  /* 0x0000005000017945 */ /* 0x000fe80003800200 */
[----:B------:R-:W-:Y:S05]  /*26f0*/  @!P1 BRA `(.L_x_195) ;  /* 0x00000000000c9947 */ /* 0x000fea0003800000 */
[----:B012---:R-:W-:Y:S02]  /*2700*/  IMAD.MOV.U32 R14, RZ, RZ, R18 ;  /* 0x000000ffff0e7224 */ /* 0x007fe400078e0012 */
[----:B------:R-:W-:-:S05]  /*2710*/  IMAD.MOV.U32 R15, RZ, RZ, RZ ;  /* 0x000000ffff0f7224 */ /* 0x000fca00078e00ff */
[----:B------:R3:W-:Y:S02]  /*2720*/  REDG.E.ADD.64.STRONG.GPU desc[UR20][R6.64+0x1c00], R14 ;  /* 0x001c000e0600798e */ /* 0x0007e4000c12e514 */
.L_x_195:
[----:B------:R-:W-:Y:S05]  /*2730*/  BSYNC.RECONVERGENT B1 ;  /* 0x0000000000017941 */ /* 0x000fea0003800200 */
.L_x_194:
[----:B------:R-:W-:Y:S04]  /*2740*/  BSSY.RECONVERGENT B1, `(.L_x_196) ;  /* 0x0000005000017945 */ /* 0x000fe80003800200 */
[----:B------:R-:W-:Y:S05]  /*2750*/  @!P2 BRA `(.L_x_197) ;  /* 0x00000000000ca947 */ /* 0x000fea0003800000 */
[----:B0123--:R-:W-:Y:S01]  /*2760*/  MOV R14, R19 ;  /* 0x00000013000e7202 */ /* 0x00ffe20000000f00 */
[----:B------:R-:W-:-:S05]  /*2770*/  IMAD.MOV.U32 R15, RZ, RZ, RZ ;  /* 0x000000ffff0f7224 */ /* 0x000fca00078e00ff */
[----:B------:R4:W-:Y:S02]  /*2780*/  REDG.E.ADD.64.STRONG.GPU desc[UR20][R6.64+0x2400], R14 ;  /* 0x0024000e0600798e */ /* 0x0009e4000c12e514 */
.L_x_197:
[----:B------:R-:W-:Y:S05]  /*2790*/  BSYNC.RECONVERGENT B1 ;  /* 0x0000000000017941 */ /* 0x000fea0003800200 */
.L_x_196:
[----:B------:R-:W-:Y:S04]  /*27a0*/  BSSY.RECONVERGENT B1, `(.L_x_198) ;  /* 0x0000004000017945 */ /* 0x000fe80003800200 */
[----:B------:R-:W-:Y:S05]  /*27b0*/  @!P3 BRA `(.L_x_199) ;  /* 0x000000000008b947 */ /* 0x000fea0003800000 */
[----:B------:R-:W-:-:S05]  /*27c0*/  IMAD.MOV.U32 R17, RZ, RZ, RZ ;  /* 0x000000ffff117224 */ /* 0x000fca00078e00ff */
[----:B------:R0:W-:Y:S02]  /*27d0*/  REDG.E.ADD.64.STRONG.GPU desc[UR20][R6.64+0x2c00], R16 ;  /* 0x002c00100600798e */ /* 0x0001e4000c12e514 */
.L_x_199:
[----:B------:R-:W-:Y:S05]  /*27e0*/  BSYNC.RECONVERGENT B1 ;  /* 0x0000000000017941 */ /* 0x000fea0003800200 */
.L_x_198:
[----:B------:R-:W-:Y:S04]  /*27f0*/  BSSY.RECONVERGENT B1, `(.L_x_200) ;  /* 0x0000004000017945 */ /* 0x000fe80003800200 */
[----:B------:R-:W-:Y:S05]  /*2800*/  @!P4 BRA `(.L_x_201) ;  /* 0x000000000008c947 */ /* 0x000fea0003800000 */
[----:B------:R-:W-:-:S05]  /*2810*/  IMAD.MOV.U32 R13, RZ, RZ, RZ ;  /* 0x000000ffff0d7224 */ /* 0x000fca00078e00ff */
[----:B------:R0:W-:Y:S02]  /*2820*/  REDG.E.ADD.64.STRONG.GPU desc[UR20][R6.64+0x3400], R12 ;  /* 0x0034000c0600798e */ /* 0x0001e4000c12e514 */
.L_x_201:
[----:B------:R-:W-:Y:S05]  /*2830*/  BSYNC.RECONVERGENT B1 ;  /* 0x0000000000017941 */ /* 0x000fea0003800200 */
.L_x_200:
[----:B------:R-:W-:Y:S04]  /*2840*/  BSSY.RECONVERGENT B1, `(.L_x_202) ;  /* 0x0000004000017945 */ /* 0x000fe80003800200 */
[----:B------:R-:W-:Y:S05]  /*2850*/  @!P5 BRA `(.L_x_203) ;  /* 0x000000000008d947 */ /* 0x000fea0003800000 */
[----:B------:R-:W-:-:S05]  /*2860*/  IMAD.MOV.U32 R11, RZ, RZ, RZ ;  /* 0x000000ffff0b7224 */ /* 0x000fca00078e00ff */
[----:B------:R0:W-:Y:S02]  /*2870*/  REDG.E.ADD.64.STRONG.GPU desc[UR20][R6.64+0x3c00], R10 ;  /* 0x003c000a0600798e */ /* 0x0001e4000c12e514 */
.L_x_203:
[----:B------:R-:W-:Y:S05]  /*2880*/  BSYNC.RECONVERGENT B1 ;  /* 0x0000000000017941 */ /* 0x000fea0003800200 */
.L_x_202:
[----:B------:R-:W-:Y:S05]  /*2890*/  @P0 BRA `(.L_x_204) ;  /* 0xfffffff800f80947 */ /* 0x000fea000383ffff */
[----:B------:R-:W-:-:S07]  /*28a0*/  IMAD.U32 R3, RZ, RZ, UR27 ;  /* 0x0000001bff037e24 */ /* 0x000fce000f8e00ff */
.L_x_187:
[----:B------:R-:W-:-:S09]  /*28b0*/  UISETP.NE.AND UP0, UPT, UR24, URZ, UPT ;  /* 0x000000ff1800728c */ /* 0x000fd2000bf05270 */
[----:B------:R-:W-:Y:S05]  /*28c0*/  BRA.U !UP0, `(.L_x_152) ;  /* 0x0000000508687547 */ /* 0x000fea000b800000 */
[----:B------:R-:W-:-:S13]  /*28d0*/  ISETP.GE.U32.AND P0, PT, R8, 0x3, PT ;  /* 0x000000030800780c */ /* 0x000fda0003f06070 */
[----:B------:R-:W-:Y:S05]  /*28e0*/  @!P0 BRA `(.L_x_205) ;  /* 0x0000000000bc8947 */ /* 0x000fea0003800000 */
[----:B01234-:R-:W-:Y:S01]  /*28f0*/  IMAD R7, R3, 0x400, R0 ;  /* 0x0000040003077824 */ /* 0x01ffe200078e0200 */
[----:B------:R-:W-:Y:S04]  /*2900*/  BSSY.RECONVERGENT B1, `(.L_x_206) ;  /* 0x000000f000017945 */ /* 0x000fe80003800200 */
[----:B------:R-:W0:Y:S04]  /*2910*/  LDS R10, [R7+0x200] ;  /* 0x00020000070a7984 */ /* 0x000e280000000800 */
[----:B------:R-:W1:Y:S04]  /*2920*/  LDS R12, [R7+0x600] ;  /* 0x00060000070c7984 */ /* 0x000e680000000800 */
[----:B------:R-:W2:Y:S04]  /*2930*/  LDS R6, [R7+0xa00] ;  /* 0x000a000007067984 */ /* 0x000ea80000000800 */
[----:B------:R-:W3:Y:S01]  /*2940*/  LDS R2, [R7+0xe00] ;  /* 0x000e000007027984 */ /* 0x000ee20000000800 */
[----:B0-----:R-:W-:-:S02]  /*2950*/  ISETP.NE.AND P0, PT, R10, RZ, PT ;  /* 0x000000ff0a00720c */ /* 0x001fc40003f05270 */
[----:B-1----:R-:W-:Y:S02]  /*2960*/  ISETP.NE.AND P1, PT, R12, RZ, PT ;  /* 0x000000ff0c00720c */ /* 0x002fe40003f25270 */
[----:B--2---:R-:W-:Y:S02]  /*2970*/  ISETP.NE.AND P2, PT, R6, RZ, PT ;  /* 0x000000ff0600720c */ /* 0x004fe40003f45270 */
[----:B---3--:R-:W-:-:S07]  /*2980*/  ISETP.NE.AND P3, PT, R2, RZ, PT ;  /* 0x000000ff0200720c */ /* 0x008fce0003f65270 */
[----:B------:R-:W-:Y:S06]  /*2990*/  @!P0 BRA `(.L_x_207) ;  /* 0x0000000000148947 */ /* 0x000fec0003800000 */
[----:B------:R-:W0:Y:S01]  /*29a0*/  LDC.64 R8, c[0x0][0x380] ;  /* 0x0000e000ff087b82 */ /* 0x000e220000000a00 */
[----:B------:R-:W-:Y:S01]  /*29b0*/  LEA R7, R3, R4, 0x8 ;  /* 0x0000000403077211 */ /* 0x000fe200078e40ff */
[----:B------:R-:W-:-:S04]  /*29c0*/  IMAD.MOV.U32 R11, RZ, RZ, RZ ;  /* 0x000000ffff0b7224 */ /* 0x000fc800078e00ff */
[----:B0-----:R-:W-:-:S05]  /*29d0*/  IMAD.WIDE.U32 R8, R7, 0x8, R8 ;  /* 0x0000000807087825 */ /* 0x001fca00078e0008 */
[----:B------:R0:W-:Y:S02]  /*29e0*/  REDG.E.ADD.64.STRONG.GPU desc[UR20][R8.64+0x400], R10 ;  /* 0x0004000a0800798e */ /* 0x0001e4000c12e514 */
.L_x_207:
[----:B------:R-:W-:Y:S05]  /*29f0*/  BSYNC.RECONVERGENT B1 ;  /* 0x0000000000017941 */ /* 0x000fea0003800200 */
.L_x_206:
[----:B------:R-:W-:Y:S04]  /*2a00*/  BSSY.RECONVERGENT B1, `(.L_x_208) ;  /* 0x0000009000017945 */ /* 0x000fe80003800200 */
[----:B------:R-:W-:Y:S05]  /*2a10*/  @!P1 BRA `(.L_x_209) ;  /* 0x00000000001c9947 */ /* 0x000fea0003800000 */
[----:B0-----:R-:W0:Y:S01]  /*2a20*/  LDC.64 R8, c[0x0][0x380] ;  /* 0x0000e000ff087b82 */ /* 0x001e220000000a00 */
[----:B------:R-:W-:Y:S02]  /*2a30*/  IMAD R7, R3, 0x100, R4 ;  /* 0x0000010003077824 */ /* 0x000fe400078e0204 */
[----:B------:R-:W-:Y:S02]  /*2a40*/  IMAD.MOV.U32 R10, RZ, RZ, R12 ;  /* 0x000000ffff0a7224 */ /* 0x000fe400078e000c */
[----:B------:R-:W-:Y:S02]  /*2a50*/  VIADD R7, R7, 0x100 ;  /* 0x0000010007077836 */ /* 0x000fe40000000000 */
[----:B------:R-:W-:Y:S02]  /*2a60*/  IMAD.MOV.U32 R11, RZ, RZ, RZ ;  /* 0x000000ffff0b7224 */ /* 0x000fe400078e00ff */
[----:B0-----:R-:W-:-:S05]  /*2a70*/  IMAD.WIDE.U32 R8, R7, 0x8, R8 ;  /* 0x0000000807087825 */ /* 0x001fca00078e0008 */
[----:B------:R1:W-:Y:S02]  /*2a80*/  REDG.E.ADD.64.STRONG.GPU desc[UR20][R8.64+0x400], R10 ;  /* 0x0004000a0800798e */ /* 0x0003e4000c12e514 */
.L_x_209:
[----:B------:R-:W-:Y:S05]  /*2a90*/  BSYNC.RECONVERGENT B1 ;  /* 0x0000000000017941 */ /* 0x000fea0003800200 */
.L_x_208:
[----:B------:R-:W-:Y:S04]  /*2aa0*/  BSSY.RECONVERGENT B1, `(.L_x_210) ;  /* 0x0000008000017945 */ /* 0x000fe80003800200 */
[----:B------:R-:W-:Y:S05]  /*2ab0*/  @!P2 BRA `(.L_x_211) ;  /* 0x000000000018a947 */ /* 0x000fea0003800000 */
[----:B01----:R-:W0:Y:S01]  /*2ac0*/  LDC.64 R8, c[0x0][0x380] ;  /* 0x0000e000ff087b82 */ /* 0x003e220000000a00 */
[----:B------:R-:W-:-:S05]  /*2ad0*/  IMAD R7, R3, 0x100, R4 ;  /* 0x0000010003077824 */ /* 0x000fca00078e0204 */
[----:B------:R-:W-:-:S05]  /*2ae0*/  IADD3 R7, PT, PT, R7, 0x200, RZ ;  /* 0x0000020007077810 */ /* 0x000fca0007ffe0ff */
[----:B0-----:R-:W-:-:S04]  /*2af0*/  IMAD.WIDE.U32 R8, R7, 0x8, R8 ;  /* 0x0000000807087825 */ /* 0x001fc800078e0008 */
[----:B------:R-:W-:-:S05]  /*2b00*/  IMAD.MOV.U32 R7, RZ, RZ, RZ ;  /* 0x000000ffff077224 */ /* 0x000fca00078e00ff */
[----:B------:R2:W-:Y:S02]  /*2b10*/  REDG.E.ADD.64.STRONG.GPU desc[UR20][R8.64+0x400], R6 ;  /* 0x000400060800798e */ /* 0x0005e4000c12e514 */
.L_x_211:
[----:B------:R-:W-:Y:S05]  /*2b20*/  BSYNC.RECONVERGENT B1 ;  /* 0x0000000000017941 */ /* 0x000fea0003800200 */
.L_x_210:
[----:B------:R-:W-:Y:S04]  /*2b30*/  BSSY.RECONVERGENT B1, `(.L_x_212) ;  /* 0x0000009000017945 */ /* 0x000fe80003800200 */
[----:B------:R-:W-:Y:S05]  /*2b40*/  @!P3 BRA `(.L_x_213) ;  /* 0x00000000001cb947 */ /* 0x000fea0003800000 */
[----:B--2---:R-:W2:Y:S01]  /*2b50*/  LDC.64 R6, c[0x0][0x380] ;  /* 0x0000e000ff067b82 */ /* 0x004ea20000000a00 */
[----:B01----:R-:W-:Y:S02]  /*2b60*/  IMAD R9, R3, 0x100, R4 ;  /* 0x0000010003097824 */ /* 0x003fe400078e0204 */
[----:B------:R-:W-:Y:S02]  /*2b70*/  IMAD.MOV.U32 R8, RZ, RZ, R2 ;  /* 0x000000ffff087224 */ /* 0x000fe400078e0002 */
[----:B------:R-:W-:-:S04]  /*2b80*/  VIADD R9, R9, 0x300 ;  /* 0x0000030009097836 */ /* 0x000fc80000000000 */
[----:B--2---:R-:W-:-:S04]  /*2b90*/  IMAD.WIDE.U32 R6, R9, 0x8, R6 ;  /* 0x0000000809067825 */ /* 0x004fc800078e0006 */
[----:B------:R-:W-:-:S05]  /*2ba0*/  IMAD.MOV.U32 R9, RZ, RZ, RZ ;  /* 0x000000ffff097224 */ /* 0x000fca00078e00ff */
[----:B------:R3:W-:Y:S02]  /*2bb0*/  REDG.E.ADD.64.STRONG.GPU desc[UR20][R6.64+0x400], R8 ;  /* 0x000400080600798e */ /* 0x0007e4000c12e514 */
.L_x_213:
[----:B------:R-:W-:Y:S05]  /*2bc0*/  BSYNC.RECONVERGENT B1 ;  /* 0x0000000000017941 */ /* 0x000fea0003800200 */
.L_x_212:
[----:B------:R-:W-:-:S07]  /*2bd0*/  VIADD R3, R3, 0x4 ;  /* 0x0000000403037836 */ /* 0x000fce0000000000 */
.L_x_205:
[----:B------:R-:W-:-:S09]  /*2be0*/  UISETP.NE.AND UP0, UPT, UR25, URZ, UPT ;  /* 0x000000ff1900728c */ /* 0x000fd2000bf05270 */
[----:B------:R-:W-:Y:S05]  /*2bf0*/  BRA.U !UP0, `(.L_x_152) ;  /* 0x00000001089c7547 */ /* 0x000fea000b800000 */
[----:B------:R-:W-:-:S13]  /*2c00*/  ISETP.NE.AND P0, PT, R5, RZ, PT ;  /* 0x000000ff0500720c */ /* 0x000fda0003f05270 */
[----:B------:R-:W-:Y:S05]  /*2c10*/  @!P0 BRA `(.L_x_214) ;  /* 0x0000000000648947 */ /* 0x000fea0003800000 */
[----:B01234-:R-:W-:Y:S01]  /*2c20*/  LEA R6, R3, R0, 0xa ;  /* 0x0000000003067211 */ /* 0x01ffe200078e50ff */
[----:B------:R-:W-:Y:S04]  /*2c30*/  BSSY.RECONVERGENT B1, `(.L_x_215) ;  /* 0x000000c000017945 */ /* 0x000fe80003800200 */
[----:B------:R-:W0:Y:S04]  /*2c40*/  LDS R2, [R6+0x200] ;  /* 0x0002000006027984 */ /* 0x000e280000000800 */
[----:B------:R-:W1:Y:S01]  /*2c50*/  LDS R5, [R6+0x600] ;  /* 0x0006000006057984 */ /* 0x000e620000000800 */
[----:B0-----:R-:W-:-:S02]  /*2c60*/  ISETP.NE.AND P0, PT, R2, RZ, PT ;  /* 0x000000ff0200720c */ /* 0x001fc40003f05270 */
[----:B-1----:R-:W-:-:S11]  /*2c70*/  ISETP.NE.AND P1, PT, R5, RZ, PT ;  /* 0x000000ff0500720c */ /* 0x002fd60003f25270 */
[----:B------:R-:W-:Y:S05]  /*2c80*/  @!P0 BRA `(.L_x_216) ;  /* 0x0000000000188947 */ /* 0x000fea0003800000 */
[----:B------:R-:W0:Y:S01]  /*2c90*/  LDC.64 R6, c[0x0][0x380] ;  /* 0x0000e000ff067b82 */ /* 0x000e220000000a00 */
[----:B------:R-:W-:-:S04]  /*2ca0*/  IMAD R9, R3, 0x100, R4 ;  /* 0x0000010003097824 */ /* 0x000fc800078e0204 */
[----:B0-----:R-:W-:-:S04]  /*2cb0*/  IMAD.WIDE.U32 R8, R9, 0x8, R6 ;  /* 0x0000000809087825 */ /* 0x001fc800078e0006 */
[----:B------:R-:W-:Y:S02]  /*2cc0*/  IMAD.MOV.U32 R6, RZ, RZ, R2 ;  /* 0x000000ffff067224 */ /* 0x000fe400078e0002 */
[----:B------:R-:W-:-:S05]  /*2cd0*/  IMAD.MOV.U32 R7, RZ, RZ, RZ ;  /* 0x000000ffff077224 */ /* 0x000fca00078e00ff */
[----:B------:R0:W-:Y:S02]  /*2ce0*/  REDG.E.ADD.64.STRONG.GPU desc[UR20][R8.64+0x400], R6 ;  /* 0x000400060800798e */ /* 0x0001e4000c12e514 */
.L_x_216:
[----:B------:R-:W-:Y:S05]  /*2cf0*/  BSYNC.RECONVERGENT B1 ;  /* 0x0000000000017941 */ /* 0x000fea0003800200 */
.L_x_215:
[----:B------:R-:W-:Y:S04]  /*2d00*/  BSSY.RECONVERGENT B1, `(.L_x_217) ;  /* 0x0000009000017945 */ /* 0x000fe80003800200 */
[----:B------:R-:W-:Y:S05]  /*2d10*/  @!P1 BRA `(.L_x_218) ;  /* 0x00000000001c9947 */ /* 0x000fea0003800000 */
[----:B0-----:R-:W0:Y:S01]  /*2d20*/  LDC.64 R6, c[0x0][0x380] ;  /* 0x0000e000ff067b82 */ /* 0x001e220000000a00 */
[----:B------:R-:W-:-:S04]  /*2d30*/  IMAD R2, R3, 0x100, R4 ;  /* 0x0000010003027824 */ /* 0x000fc800078e0204 */
[----:B------:R-:W-:-:S04]  /*2d40*/  VIADD R9, R2, 0x100 ;  /* 0x0000010002097836 */ /* 0x000fc80000000000 */
[----:B0-----:R-:W-:-:S04]  /*2d50*/  IMAD.WIDE.U32 R8, R9, 0x8, R6 ;  /* 0x0000000809087825 */ /* 0x001fc800078e0006 */
[----:B------:R-:W-:Y:S02]  /*2d60*/  HFMA2 R7, -RZ, RZ, 0, 0 ;  /* 0x00000000ff077431 */ /* 0x000fe400000001ff */
[----:B------:R-:W-:-:S05]  /*2d70*/  IMAD.MOV.U32 R6, RZ, RZ, R5 ;  /* 0x000000ffff067224 */ /* 0x000fca00078e0005 */
[----:B------:R1:W-:Y:S02]  /*2d80*/  REDG.E.ADD.64.STRONG.GPU desc[UR20][R8.64+0x400], R6 ;  /* 0x000400060800798e */ /* 0x0003e4000c12e514 */
.L_x_218:
[----:B------:R-:W-:Y:S05]  /*2d90*/  BSYNC.RECONVERGENT B1 ;  /* 0x0000000000017941 */ /* 0x000fea0003800200 */
.L_x_217:
[----:B------:R-:W-:-:S07]  /*2da0*/  VIADD R3, R3, 0x2 ;  /* 0x0000000203037836 */ /* 0x000fce0000000000 */
.L_x_214:
[----:B------:R-:W-:-:S09]  /*2db0*/  UISETP.NE.AND UP0, UPT, UR9, URZ, UPT ;  /* 0x000000ff0900728c */ /* 0x000fd2000bf05270 */
[----:B------:R-:W-:Y:S05]  /*2dc0*/  BRA.U !UP0, `(.L_x_152) ;  /* 0x0000000108287547 */ /* 0x000fea000b800000 */
[----:B------:R-:W-:-:S05]  /*2dd0*/  IMAD R2, R3, 0x400, R0 ;  /* 0x0000040003027824 */ /* 0x000fca00078e0200 */
[----:B------:R-:W5:Y:S02]  /*2de0*/  LDS R5, [R2+0x200] ;  /* 0x0002000002057984 */ /* 0x000f640000000800 */
[----:B-----5:R-:W-:-:S13]  /*2df0*/  ISETP.NE.AND P0, PT, R5, RZ, PT ;  /* 0x000000ff0500720c */ /* 0x020fda0003f05270 */
[----:B------:R-:W-:Y:S05]  /*2e00*/  @!P0 BRA `(.L_x_152) ;  /* 0x0000000000188947 */ /* 0x000fea0003800000 */
[----:B01234-:R-:W0:Y:S01]  /*2e10*/  LDC.64 R6, c[0x0][0x380] ;  /* 0x0000e000ff067b82 */ /* 0x01fe220000000a00 */
[----:B------:R-:W-:-:S04]  /*2e20*/  IMAD R3, R3, 0x100, R4 ;  /* 0x0000010003037824 */ /* 0x000fc800078e0204 */
[----:B0-----:R-:W-:-:S04]  /*2e30*/  IMAD.WIDE.U32 R2, R3, 0x8, R6 ;  /* 0x0000000803027825 */ /* 0x001fc800078e0006 */
[----:B------:R-:W-:Y:S02]  /*2e40*/  IMAD.MOV.U32 R6, RZ, RZ, R5 ;  /* 0x000000ffff067224 */ /* 0x000fe400078e0005 */
[----:B------:R-:W-:-:S05]  /*2e50*/  IMAD.MOV.U32 R7, RZ, RZ, RZ ;  /* 0x000000ffff077224 */ /* 0x000fca00078e00ff */
[----:B------:R0:W-:Y:S02]  /*2e60*/  REDG.E.ADD.64.STRONG.GPU desc[UR20][R2.64+0x400], R6 ;  /* 0x000400060200798e */ /* 0x0001e4000c12e514 */
.L_x_152:
[----:B------:R-:W-:Y:S05]  /*2e70*/  BSYNC.RECONVERGENT B0 ;  /* 0x0000000000007941 */ /* 0x000fea0003800200 */
.L_x_151:
[----:B------:R-:W-:Y:S01]  /*2e80*/  BAR.SYNC.DEFER_BLOCKING 0x0 ;  /* 0x0000000000007b1d */ /* 0x000fe20000010000 */
[----:B------:R-:W-:-:S04]  /*2e90*/  UIADD3 UR6, UP0, UPT, UR6, 0x1, URZ ;  /* 0x0000000106067890 */ /* 0x000fc8000ff1e0ff */
[----:B------:R-:W-:Y:S02]  /*2ea0*/  UIADD3.X UR7, UPT, UPT, URZ, UR7, URZ, UP0, !UPT ;  /* 0x00000007ff077290 */ /* 0x000fe400087fe4ff */
[----:B------:R-:W-:-:S04]  /*2eb0*/  UISETP.NE.U32.AND UP0, UPT, UR6, UR11, UPT ;  /* 0x0000000b0600728c */ /* 0x000fc8000bf05070 */
[----:B------:R-:W-:-:S09]  /*2ec0*/  UISETP.NE.AND.EX UP0, UPT, UR7, UR12, UPT, UP0 ;  /* 0x0000000c0700728c */ /* 0x000fd2000bf05300 */
[----:B------:R-:W-:Y:S05]  /*2ed0*/  BRA.U UP0, `(.L_x_219) ;  /* 0xffffffd100f07547 */ /* 0x000fea000b83ffff */
[----:B------:R-:W-:Y:S05]  /*2ee0*/  EXIT ;  /* 0x000000000000794d */ /* 0x000fea0003800000 */
.L_x_220:
        /* <DEDUP_REMOVED lines=9> */
.L_x_1946:


//--------------------- .text._ZN3cub18CUB_300001_SM_10006detail10radix_sort31DeviceRadixSortSingleTileKernelINS1_5radix10policy_hubIiiyE10Policy1000ELNS0_9SortOrderE0EiiyNS1_21identity_decomposer_tEEEvPKT1_PSA_PKT2_PSE_T3_iiT4_ --------------------------
	.section	.text._ZN3cub18CUB_300001_SM_10006detail10radix_sort31DeviceRadixSortSingleTileKernelINS1_5radix10policy_hubIiiyE10Policy1000ELNS0_9SortOrderE0EiiyNS1_21identity_decomposer_tEEEvPKT1_PSA_PKT2_PSE_T3_iiT4_,"ax",@progbits
	.align	128
        .global         _ZN3cub18CUB_300001_SM_10006detail10radix_sort31DeviceRadixSortSingleTileKernelINS1_5radix10policy_hubIiiyE10Policy1000ELNS0_9SortOrderE0EiiyNS1_21identity_decomposer_tEEEvPKT1_PSA_PKT2_PSE_T3_iiT4_
        .type           _ZN3cub18CUB_300001_SM_10006detail10radix_sort31DeviceRadixSortSingleTileKernelINS1_5radix10policy_hubIiiyE10Policy1000ELNS0_9SortOrderE0EiiyNS1_21identity_decomposer_tEEEvPKT1_PSA_PKT2_PSE_T3_iiT4_,@function
        .size           _ZN3cub18CUB_300001_SM_10006detail10radix_sort31DeviceRadixSortSingleTileKernelINS1_5radix10policy_hubIiiyE10Policy1000ELNS0_9SortOrderE0EiiyNS1_21identity_decomposer_tEEEvPKT1_PSA_PKT2_PSE_T3_iiT4_,(.L_x_1947 - _ZN3cub18CUB_300001_SM_10006detail10radix_sort31DeviceRadixSortSingleTileKernelINS1_5radix10policy_hubIiiyE10Policy1000ELNS0_9SortOrderE0EiiyNS1_21identity_decomposer_tEEEvPKT1_PSA_PKT2_PSE_T3_iiT4_)
        .other          _ZN3cub18CUB_300001_SM_10006detail10radix_sort31DeviceRadixSortSingleTileKernelINS1_5radix10policy_hubIiiyE10Policy1000ELNS0_9SortOrderE0EiiyNS1_21identity_decomposer_tEEEvPKT1_PSA_PKT2_PSE_T3_iiT4_,@"STO_CUDA_ENTRY STV_DEFAULT"
_ZN3cub18CUB_300001_SM_10006detail10radix_sort31DeviceRadixSortSingleTileKernelINS1_5radix10policy_hubIiiyE10Policy1000ELNS0_9SortOrderE0EiiyNS1_21identity_decomposer_tEEEvPKT1_PSA_PKT2_PSE_T3_iiT4_:
.text._ZN3cub18CUB_300001_SM_10006detail10radix_sort31DeviceRadixSortSingleTileKernelINS1_5radix10policy_hubIiiyE10Policy1000ELNS0_9SortOrderE0EiiyNS1_21identity_decomposer_tEEEvPKT1_PSA_PKT2_PSE_T3_iiT4_:
[----:B------:R-:W-:Y:S01]  /*0000*/  LDC R1, c[0x0][0x37c] ;  /* 0x0000df00ff017b82 */ /* 0x000fe20000000800 */
[----:B------:R-:W0:Y:S01]  /*0010*/  S2R R0, SR_TID.X ;  /* 0x0000000000007919 */ /* 0x000e220000002100 */
[----:B------:R-:W1:Y:S06]  /*0020*/  LDCU UR4, c[0x0][0x3a0] ;  /* 0x00007400ff0477ac */ /* 0x000e6c0008000800 */
[----:B------:R-:W2:Y:S01]  /*0030*/  LDC.64 R6, c[0x0][0x380] ;  /* 0x0000e000ff067b82 */ /* 0x000ea20000000a00 */
[----:B------:R-:W3:Y:S01]  /*0040*/  LDCU.64 UR8, c[0x0][0x358] ;  /* 0x00006b00ff0877ac */ /* 0x000ee20008000a00 */
[----:B------:R-:W4:Y:S01]  /*0050*/  LDCU UR10, c[0x0][0x3ac] ;  /* 0x00007580ff0a77ac */ /* 0x000f220008000800 */
[----:B0-----:R-:W-:-:S04]  /*0060*/  IMAD R9, R0, 0x13, RZ ;  /* 0x0000001300097824 */ /* 0x001fc800078e02ff */
[C---:B------:R-:W-:Y:S01]  /*0070*/  VIADD R4, R9.reuse, 0x1 ;  /* 0x0000000109047836 */ /* 0x040fe20000000000 */
[C---:B-1----:R-:W-:Y:S01]  /*0080*/  ISETP.GE.AND P6, PT, R9.reuse, UR4, PT ;  /* 0x0000000409007c0c */ /* 0x042fe2000bfc6270 */
[C---:B------:R-:W-:Y:S02]  /*0090*/  VIADD R8, R9.reuse, 0x5 ;  /* 0x0000000509087836 */ /* 0x040fe40000000000 */
[C---:B--2---:R-:W-:Y:S01]  /*00a0*/  IMAD.WIDE.U32 R6, R9.reuse, 0x4, R6 ;  /* 0x0000000409067825 */ /* 0x044fe200078e0006 */
[----:B------:R-:W-:Y:S02]  /*00b0*/  ISETP.GE.AND P5, PT, R4, UR4, PT ;  /* 0x0000000404007c0c */ /* 0x000fe4000bfa6270 */
[----:B------:R-:W-:Y:S01]  /*00c0*/  ISETP.GE.AND P1, PT, R8, UR4, PT ;  /* 0x0000000408007c0c */ /* 0x000fe2000bf26270 */
[C---:B------:R-:W-:Y:S01]  /*00d0*/  VIADD R5, R9.reuse, 0x2 ;  /* 0x0000000209057836 */ /* 0x040fe20000000000 */
[----:B------:R-:W-:Y:S01]  /*00e0*/  P2R R46, PR, RZ, 0x20 ;  /* 0x00000020ff2e7803 */ /* 0x000fe20000000000 */
[C---:B------:R-:W-:Y:S01]  /*00f0*/  VIADD R10, R9.reuse, 0x6 ;  /* 0x00000006090a7836 */ /* 0x040fe20000000000 */
[----:B------:R-:W-:Y:S01]  /*0100*/  P2R R49, PR, RZ, 0x2 ;  /* 0x00000002ff317803 */ /* 0x000fe20000000000 */
[----:B------:R-:W-:Y:S01]  /*0110*/  VIADD R4, R9, 0x3 ;  /* 0x0000000309047836 */ /* 0x000fe20000000000 */
[----:B------:R-:W-:Y:S01]  /*0120*/  ISETP.GE.AND P4, PT, R5, UR4, PT ;  /* 0x0000000405007c0c */ /* 0x000fe2000bf86270 */
[C---:B------:R-:W-:Y:S01]  /*0130*/  VIADD R5, R9.reuse, 0x4 ;  /* 0x0000000409057836 */ /* 0x040fe20000000000 */
[----:B------:R-:W-:Y:S01]  /*0140*/  ISETP.GE.AND P0, PT, R10, UR4, PT ;  /* 0x000000040a007c0c */ /* 0x000fe2000bf06270 */
[----:B------:R-:W-:Y:S01]  /*0150*/  VIADD R29, R9, 0x9 ;  /* 0x00000009091d7836 */ /* 0x000fe20000000000 */
[----:B------:R-:W-:Y:S01]  /*0160*/  ISETP.GE.AND P3, PT, R4, UR4, PT ;  /* 0x0000000404007c0c */ /* 0x000fe2000bf66270 */
[----:B---3--:R-:W2:Y:S01]  /*0170*/  @!P5 LDG.E R8, desc[UR8][R6.64+0x4] ;  /* 0x000004080608d981 */ /* 0x008ea2000c1e1900 */
[----:B------:R-:W-:Y:S01]  /*0180*/  ISETP.GE.AND P2, PT, R5, UR4, PT ;  /* 0x0000000405007c0c */ /* 0x000fe2000bf46270 */
[C---:B------:R-:W-:Y:S01]  /*0190*/  VIADD R4, R9.reuse, 0x7 ;  /* 0x0000000709047836 */ /* 0x040fe20000000000 */
[----:B------:R-:W-:Y:S01]  /*01a0*/  P2R R50, PR, RZ, 0x1 ;  /* 0x00000001ff327803 */ /* 0x000fe20000000000 */
[----:B------:R-:W3:Y:S01]  /*01b0*/  @!P1 LDG.E R35, desc[UR8][R6.64+0x14] ;  /* 0x0000140806239981 */ /* 0x000ee2000c1e1900 */
[C---:B------:R-:W-:Y:S01]  /*01c0*/  VIADD R5, R9.reuse, 0x8 ;  /* 0x0000000809057836 */ /* 0x040fe20000000000 */
[----:B------:R-:W-:Y:S01]  /*01d0*/  P2R R47, PR, RZ, 0x8 ;  /* 0x00000008ff2f7803 */ /* 0x000fe20000000000 */
[C---:B------:R-:W-:Y:S01]  /*01e0*/  VIADD R30, R9.reuse, 0xa ;  /* 0x0000000a091e7836 */ /* 0x040fe20000000000 */
[----:B------:R-:W4:Y:S01]  /*01f0*/  @!P4 LDG.E R10, desc[UR8][R6.64+0x8] ;  /* 0x00000808060ac981 */ /* 0x000f22000c1e1900 */
[C---:B------:R-:W-:Y:S01]  /*0200*/  VIADD R31, R9.reuse, 0xb ;  /* 0x0000000b091f7836 */ /* 0x040fe20000000000 */
[----:B------:R-:W-:Y:S01]  /*0210*/  P2R R48, PR, RZ, 0x4 ;  /* 0x00000004ff307803 */ /* 0x000fe20000000000 */
[C---:B------:R-:W-:Y:S01]  /*0220*/  VIADD R32, R9.reuse, 0xc ;  /* 0x0000000c09207836 */ /* 0x040fe20000000000 */
[----:B------:R-:W3:Y:S01]  /*0230*/  @!P3 LDG.E R11, desc[UR8][R6.64+0xc] ;  /* 0x00000c08060bb981 */ /* 0x000ee2000c1e1900 */
[----:B------:R-:W-:Y:S01]  /*0240*/  VIADD R33, R9, 0x10 ;  /* 0x0000001009217836 */ /* 0x000fe20000000000 */
[----:B------:R-:W-:-:S02]  /*0250*/  P2R R45, PR, RZ, 0x10 ;  /* 0x00000010ff2d7803 */ /* 0x000fc40000000000 */
[----:B------:R-:W3:Y:S04]  /*0260*/  @!P2 LDG.E R34, desc[UR8][R6.64+0x10] ;  /* 0x000010080622a981 */ /* 0x000ee8000c1e1900 */
[----:B------:R-:W3:Y:S01]  /*0270*/  @!P0 LDG.E R36, desc[UR8][R6.64+0x18] ;  /* 0x0000180806248981 */ /* 0x000ee2000c1e1900 */
[----:B------:R-:W-:-:S03]  /*0280*/  ISETP.GE.AND P0, PT, R4, UR4, PT ;  /* 0x0000000404007c0c */ /* 0x000fc6000bf06270 */
[----:B------:R-:W3:Y:S01]  /*0290*/  @!P6 LDG.E R61, desc[UR8][R6.64] ;  /* 0x00000008063de981 */ /* 0x000ee2000c1e1900 */
[----:B------:R-:W-:-:S09]  /*02a0*/  P2R R51, PR, RZ, 0x1 ;  /* 0x00000001ff337803 */ /* 0x000fd20000000000 */
[----:B------:R-:W3:Y:S01]  /*02b0*/  @!P0 LDG.E R37, desc[UR8][R6.64+0x1c] ;  /* 0x00001c0806258981 */ /* 0x000ee2000c1e1900 */
[----:B------:R-:W-:Y:S02]  /*02c0*/  ISETP.GE.AND P0, PT, R5, UR4, PT ;  /* 0x0000000405007c0c */ /* 0x000fe4000bf06270 */
[----:B------:R-:W0:Y:S02]  /*02d0*/  LDC.64 R4, c[0x0][0x390] ;  /* 0x0000e400ff047b82 */ /* 0x000e240000000a00 */
[----:B------:R-:W-:-:S09]  /*02e0*/  P2R R52, PR, RZ, 0x1 ;  /* 0x00000001ff347803 */ /* 0x000fd20000000000 */
[----:B------:R-:W3:Y:S01]  /*02f0*/  @!P0 LDG.E R38, desc[UR8][R6.64+0x20] ;  /* 0x0000200806268981 */ /* 0x000ee2000c1e1900 */
[----:B------:R-:W-:-:S04]  /*0300*/  ISETP.GE.AND P0, PT, R29, UR4, PT ;  /* 0x000000041d007c0c */ /* 0x000fc8000bf06270 */
[----:B------:R-:W-:-:S09]  /*0310*/  P2R R53, PR, RZ, 0x1 ;  /* 0x00000001ff357803 */ /* 0x000fd20000000000 */
[----:B------:R-:W3:Y:S01]  /*0320*/  @!P0 LDG.E R39, desc[UR8][R6.64+0x24] ;  /* 0x0000240806278981 */ /* 0x000ee2000c1e1900 */
[----:B------:R-:W-:Y:S01]  /*0330*/  ISETP.GE.AND P0, PT, R30, UR4, PT ;  /* 0x000000041e007c0c */ /* 0x000fe2000bf06270 */
[----:B------:R-:W-:-:S05]  /*0340*/  VIADD R30, R9, 0xd ;  /* 0x0000000d091e7836 */ /* 0x000fca0000000000 */
[----:B------:R-:W-:Y:S02]  /*0350*/  ISETP.GE.AND P1, PT, R30, UR4, PT ;  /* 0x000000041e007c0c */ /* 0x000fe4000bf26270 */
[----:B------:R-:W-:Y:S02]  /*0360*/  P2R R54, PR, RZ, 0x1 ;  /* 0x00000001ff367803 */ /* 0x000fe40000000000 */
[----:B------:R-:W-:-:S03]  /*0370*/  P2R R58, PR, RZ, 0x2 ;  /* 0x00000002ff3a7803 */ /* 0x000fc60000000000 */
[----:B------:R-:W3:Y:S01]  /*0380*/  @!P0 LDG.E R40, desc[UR8][R6.64+0x28] ;  /* 0x0000280806288981 */ /* 0x000ee2000c1e1900 */
[----:B------:R-:W-:-:S05]  /*0390*/  ISETP.GE.AND P0, PT, R31, UR4, PT ;  /* 0x000000041f007c0c */ /* 0x000fca000bf06270 */
[----:B------:R-:W3:Y:S01]  /*03a0*/  @!P1 LDG.E R62, desc[UR8][R6.64+0x34] ;  /* 0x00003408063e9981 */ /* 0x000ee2000c1e1900 */
[----:B------:R-:W-:-:S04]  /*03b0*/  ISETP.NE.AND P1, PT, R54, RZ, PT ;  /* 0x000000ff3600720c */ /* 0x000fc80003f25270 */
[----:B------:R-:W-:Y:S02]  /*03c0*/  P2R R57, PR, RZ, 0x2 ;  /* 0x00000002ff397803 */ /* 0x000fe40000000000 */
[----:B------:R-:W-:Y:S01]  /*03d0*/  ISETP.NE.AND P1, PT, R53, RZ, PT ;  /* 0x000000ff3500720c */ /* 0x000fe20003f25270 */
[----:B------:R-:W3:Y:S03]  /*03e0*/  @!P0 LDG.E R41, desc[UR8][R6.64+0x2c] ;  /* 0x00002c0806298981 */ /* 0x000ee6000c1e1900 */
[----:B------:R-:W-:Y:S02]  /*03f0*/  P2R R56, PR, RZ, 0x2 ;  /* 0x00000002ff387803 */ /* 0x000fe40000000000 */
[----:B------:R-:W-:Y:S02]  /*0400*/  ISETP.NE.AND P1, PT, R52, RZ, PT ;  /* 0x000000ff3400720c */ /* 0x000fe40003f25270 */
[----:B------:R-:W-:-:S02]  /*0410*/  P2R R60, PR, RZ, 0x1 ;  /* 0x00000001ff3c7803 */ /* 0x000fc40000000000 */
[----:B------:R-:W-:Y:S02]  /*0420*/  P2R R55, PR, RZ, 0x2 ;  /* 0x00000002ff377803 */ /* 0x000fe40000000000 */
[----:B------:R-:W-:Y:S02]  /*0430*/  ISETP.GE.AND P0, PT, R32, UR4, PT ;  /* 0x0000000420007c0c */ /* 0x000fe4000bf06270 */
[----:B------:R-:W-:Y:S01]  /*0440*/  ISETP.NE.AND P1, PT, R51, RZ, PT ;  /* 0x000000ff3300720c */ /* 0x000fe20003f25270 */
[----:B------:R-:W-:-:S03]  /*0450*/  VIADD R32, R9, 0xf ;  /* 0x0000000f09207836 */ /* 0x000fc60000000000 */
[----:B------:R-:W-:Y:S02]  /*0460*/  P2R R54, PR, RZ, 0x2 ;  /* 0x00000002ff367803 */ /* 0x000fe40000000000 */
[----:B------:R-:W-:Y:S02]  /*0470*/  ISETP.NE.AND P1, PT, R50, RZ, PT ;  /* 0x000000ff3200720c */ /* 0x000fe40003f25270 */
[----:B------:R-:W-:Y:S02]  /*0480*/  ISETP.GE.AND P3, PT, R32, UR4, PT ;  /* 0x0000000420007c0c */ /* 0x000fe4000bf66270 */
[----:B------:R-:W-:Y:S01]  /*0490*/  P2R R53, PR, RZ, 0x2 ;  /* 0x00000002ff357803 */ /* 0x000fe20000000000 */
[----:B------:R-:W3:Y:S01]  /*04a0*/  @!P0 LDG.E R42, desc[UR8][R6.64+0x30] ;  /* 0x00003008062a8981 */ /* 0x000ee2000c1e1900 */
[----:B------:R-:W-:Y:S01]  /*04b0*/  ISETP.NE.AND P1, PT, R49, RZ, PT ;  /* 0x000000ff3100720c */ /* 0x000fe20003f25270 */
[----:B------:R-:W-:-:S03]  /*04c0*/  VIADD R31, R9, 0xe ;  /* 0x0000000e091f7836 */ /* 0x000fc60000000000 */
[----:B------:R-:W-:Y:S01]  /*04d0*/  P2R R51, PR, RZ, 0x2 ;  /* 0x00000002ff337803 */ /* 0x000fe20000000000 */
[C---:B------:R-:W-:Y:S01]  /*04e0*/  VIADD R43, R9.reuse, 0x11 ;  /* 0x00000011092b7836 */ /* 0x040fe20000000000 */
[----:B------:R-:W-:Y:S01]  /*04f0*/  ISETP.NE.AND P1, PT, R48, RZ, PT ;  /* 0x000000ff3000720c */ /* 0x000fe20003f25270 */
[----:B------:R-:W-:Y:S01]  /*0500*/  VIADD R44, R9, 0x12 ;  /* 0x00000012092c7836 */ /* 0x000fe20000000000 */
[----:B------:R-:W-:Y:S02]  /*0510*/  ISETP.GE.AND P2, PT, R31, UR4, PT ;  /* 0x000000041f007c0c */ /* 0x000fe4000bf46270 */
[----:B------:R-:W-:Y:S02]  /*0520*/  P2R R49, PR, RZ, 0x2 ;  /* 0x00000002ff317803 */ /* 0x000fe40000000000 */
[----:B------:R-:W-:Y:S02]  /*0530*/  ISETP.NE.AND P1, PT, R47, RZ, PT ;  /* 0x000000ff2f00720c */ /* 0x000fe40003f25270 */
[----:B------:R-:W-:Y:S01]  /*0540*/  ISETP.GE.AND P4, PT, R33, UR4, PT ;  /* 0x0000000421007c0c */ /* 0x000fe2000bf86270 */
[----:B------:R-:W3:Y:S01]  /*0550*/  @!P3 LDG.E R47, desc[UR8][R6.64+0x3c] ;  /* 0x00003c08062fb981 */ /* 0x000ee2000c1e1900 */
[----:B------:R-:W-:-:S02]  /*0560*/  ISETP.GE.AND P5, PT, R43, UR4, PT ;  /* 0x000000042b007c0c */ /* 0x000fc4000bfa6270 */
[----:B------:R-:W-:Y:S02]  /*0570*/  ISETP.GE.AND P6, PT, R44, UR4, PT ;  /* 0x000000042c007c0c */ /* 0x000fe4000bfc6270 */
[----:B------:R-:W-:Y:S02]  /*0580*/  P2R R48, PR, RZ, 0x2 ;  /* 0x00000002ff307803 */ /* 0x000fe40000000000 */
[----:B------:R-:W-:-:S04]  /*0590*/  ISETP.NE.AND P1, PT, R45, RZ, PT ;  /* 0x000000ff2d00720c */ /* 0x000fc80003f25270 */
[----:B------:R-:W-:Y:S01]  /*05a0*/  P2R R45, PR, RZ, 0x2 ;  /* 0x00000002ff2d7803 */ /* 0x000fe20000000000 */
[----:B0-----:R-:W-:Y:S01]  /*05b0*/  IMAD.WIDE.U32 R4, R9, 0x4, R4 ;  /* 0x0000000409047825 */ /* 0x001fe200078e0004 */
[----:B------:R-:W-:Y:S01]  /*05c0*/  ISETP.NE.AND P1, PT, R46, RZ, PT ;  /* 0x000000ff2e00720c */ /* 0x000fe20003f25270 */
[----:B------:R-:W3:Y:S01]  /*05d0*/  @!P4 LDG.E R50, desc[UR8][R6.64+0x40] ;  /* 0x000040080632c981 */ /* 0x000ee2000c1e1900 */
[----:B------:R-:W-:-:S03]  /*05e0*/  P2R R59, PR, RZ, 0x1 ;  /* 0x00000001ff3b7803 */ /* 0x000fc60000000000 */
[----:B------:R-:W3:Y:S01]  /*05f0*/  @!P2 LDG.E R46, desc[UR8][R6.64+0x38] ;  /* 0x00003808062ea981 */ /* 0x000ee2000c1e1900 */
[----:B------:R-:W-:Y:S01]  /*0600*/  ISETP.GE.AND P0, PT, R9, UR4, PT ;  /* 0x0000000409007c0c */ /* 0x000fe2000bf06270 */
[----:B------:R-:W-:Y:S01]  /*0610*/  IMAD.MOV.U32 R30, RZ, RZ, -0x1 ;  /* 0xffffffffff1e7424 */ /* 0x000fe200078e00ff */
[----:B------:R-:W0:Y:S01]  /*0620*/  S2UR UR6, SR_CgaCtaId ;  /* 0x00000000000679c3 */ /* 0x000e220000008800 */
[----:B------:R-:W3:Y:S01]  /*0630*/  @!P5 LDG.E R9, desc[UR8][R6.64+0x44] ;  /* 0x000044080609d981 */ /* 0x000ee2000c1e1900 */
[----:B------:R-:W-:Y:S01]  /*0640*/  IMAD.MOV.U32 R31, RZ, RZ, -0x1 ;  /* 0xffffffffff1f7424 */ /* 0x000fe200078e00ff */
[----:B------:R-:W1:Y:S02]  /*0650*/  LDCU.64 UR4, c[0x0][0x3a8] ;  /* 0x00007500ff0477ac */ /* 0x000e640008000a00 */
[----:B------:R-:W3:Y:S03]  /*0660*/  @!P6 LDG.E R52, desc[UR8][R6.64+0x48] ;  /* 0x000048080634e981 */ /* 0x000ee6000c1e1900 */
[----:B------:R-:W-:Y:S06]  /*0670*/  BAR.SYNC.DEFER_BLOCKING 0x0 ;  /* 0x0000000000007b1d */ /* 0x000fec0000010000 */
[----:B------:R0:W5:Y:S01]  /*0680*/  @!P1 LDG.E R3, desc[UR8][R4.64+0x4] ;  /* 0x0000040804039981 */ /* 0x000162000c1e1900 */
[----:B------:R-:W-:-:S02]  /*0690*/  IMAD.MOV.U32 R32, RZ, RZ, -0x1 ;  /* 0xffffffffff207424 */ /* 0x000fc400078e00ff */
[----:B------:R-:W-:Y:S01]  /*06a0*/  IMAD.MOV.U32 R33, RZ, RZ, -0x1 ;  /* 0xffffffffff217424 */ /* 0x000fe200078e00ff */
[----:B------:R0:W5:Y:S01]  /*06b0*/  @!P0 LDG.E R2, desc[UR8][R4.64] ;  /* 0x0000000804028981 */ /* 0x000162000c1e1900 */
[----:B--2---:R-:W-:Y:S01]  /*06c0*/  @!P1 LOP3.LUT R30, R8, 0x80000000, RZ, 0x3c, !PT ;  /* 0x80000000081e9812 */ /* 0x004fe200078e3cff */
[----:B------:R-:W-:Y:S01]  /*06d0*/  IMAD.MOV.U32 R29, RZ, RZ, -0x1 ;  /* 0xffffffffff1d7424 */ /* 0x000fe200078e00ff */
[----:B------:R-:W-:Y:S01]  /*06e0*/  ISETP.NE.AND P1, PT, R45, RZ, PT ;  /* 0x000000ff2d00720c */ /* 0x000fe20003f25270 */
[----:B------:R2:W5:Y:S01]  /*06f0*/  @!P2 LDG.E R24, desc[UR8][R4.64+0x38] ;  /* 0x000038080418a981 */ /* 0x000562000c1e1900 */
[----:B-1----:R-:W-:-:S03]  /*0700*/  UIADD3 UR7, UPT, UPT, UR4, 0x6, URZ ;  /* 0x0000000604077890 */ /* 0x002fc6000fffe0ff */
[----:B------:R2:W5:Y:S01]  /*0710*/  @!P3 LDG.E R25, desc[UR8][R4.64+0x3c] ;  /* 0x00003c080419b981 */ /* 0x000562000c1e1900 */
[----:B------:R-:W-:-:S03]  /*0720*/  UIADD3 UR5, UPT, UPT, -UR4, UR5, URZ ;  /* 0x0000000504057290 */ /* 0x000fc6000fffe1ff */
[----:B------:R2:W5:Y:S04]  /*0730*/  @!P4 LDG.E R26, desc[UR8][R4.64+0x40] ;  /* 0x00004008041ac981 */ /* 0x000568000c1e1900 */
[----:B----4-:R-:W-:Y:S01]  /*0740*/  @!P1 LOP3.LUT R31, R10, 0x80000000, RZ, 0x3c, !PT ;  /* 0x800000000a1f9812 */ /* 0x010fe200078e3cff */
[----:B------:R2:W5:Y:S01]  /*0750*/  @!P1 LDG.E R12, desc[UR8][R4.64+0x8] ;  /* 0x00000808040c9981 */ /* 0x000562000c1e1900 */
[----:B------:R-:W-:-:S03]  /*0760*/  ISETP.NE.AND P1, PT, R48, RZ, PT ;  /* 0x000000ff3000720c */ /* 0x000fc60003f25270 */
[----:B------:R2:W5:Y:S04]  /*0770*/  @!P5 LDG.E R27, desc[UR8][R4.64+0x44] ;  /* 0x00004408041bd981 */ /* 0x000568000c1e1900 */
[----:B------:R2:W5:Y:S06]  /*0780*/  @!P6 LDG.E R28, desc[UR8][R4.64+0x48] ;  /* 0x00004808041ce981 */ /* 0x00056c000c1e1900 */
[----:B---3--:R-:W-:Y:S01]  /*0790*/  @!P1 LOP3.LUT R32, R11, 0x80000000, RZ, 0x3c, !PT ;  /* 0x800000000b209812 */ /* 0x008fe200078e3cff */
[----:B------:R2:W5:Y:S01]  /*07a0*/  @!P1 LDG.E R13, desc[UR8][R4.64+0xc] ;  /* 0x00000c08040d9981 */ /* 0x000562000c1e1900 */
[----:B------:R-:W-:-:S13]  /*07b0*/  ISETP.NE.AND P1, PT, R49, RZ, PT ;  /* 0x000000ff3100720c */ /* 0x000fda0003f25270 */
[----:B------:R-:W-:Y:S01]  /*07c0*/  @!P1 LOP3.LUT R33, R34, 0x80000000, RZ, 0x3c, !PT ;  /* 0x8000000022219812 */ /* 0x000fe200078e3cff */
[----:B------:R2:W5:Y:S01]  /*07d0*/  @!P1 LDG.E R14, desc[UR8][R4.64+0x10] ;  /* 0x00001008040e9981 */ /* 0x000562000c1e1900 */
[----:B------:R-:W-:Y:S01]  /*07e0*/  ISETP.NE.AND P1, PT, R51, RZ, PT ;  /* 0x000000ff3300720c */ /* 0x000fe20003f25270 */
[----:B------:R-:W-:-:S12]  /*07f0*/  IMAD.MOV.U32 R34, RZ, RZ, -0x1 ;  /* 0xffffffffff227424 */ /* 0x000fd800078e00ff */
        /* <DEDUP_REMOVED lines=15> */
[----:B------:R-:W-:Y:S01]  /*08f0*/  IMAD.MOV.U32 R38, RZ, RZ, -0x1 ;  /* 0xffffffffff267424 */ /* 0x000fe200078e00ff */
[----:B------:R-:W-:Y:S02]  /*0900*/  @!P0 LOP3.LUT R29, R61, 0x80000000, RZ, 0x3c, !PT ;  /* 0x800000003d1d8812 */ /* 0x000fe400078e3cff */
[----:B------:R-:W-:-:S09]  /*0910*/  ISETP.NE.AND P0, PT, R60, RZ, PT ;  /* 0x000000ff3c00720c */ /* 0x000fd20003f05270 */
[----:B------:R-:W-:Y:S01]  /*0920*/  @!P1 LOP3.LUT R38, R39, 0x80000000, RZ, 0x3c, !PT ;  /* 0x8000000027269812 */ /* 0x000fe200078e3cff */
[----:B------:R2:W5:Y:S01]  /*0930*/  @!P1 LDG.E R19, desc[UR8][R4.64+0x24] ;  /* 0x0000240804139981 */ /* 0x000562000c1e1900 */
[----:B------:R-:W-:Y:S01]  /*0940*/  ISETP.NE.AND P1, PT, R57, RZ, PT ;  /* 0x000000ff3900720c */ /* 0x000fe20003f25270 */
[----:B------:R-:W-:Y:S02]  /*0950*/  IMAD.MOV.U32 R39, RZ, RZ, -0x1 ;  /* 0xffffffffff277424 */ /* 0x000fe400078e00ff */
[----:B------:R2:W5:Y:S10]  /*0960*/  @!P0 LDG.E R21, desc[UR8][R4.64+0x2c] ;  /* 0x00002c0804158981 */ /* 0x000574000c1e1900 */
[----:B------:R-:W-:Y:S01]  /*0970*/  @!P1 LOP3.LUT R39, R40, 0x80000000, RZ, 0x3c, !PT ;  /* 0x8000000028279812 */ /* 0x000fe200078e3cff */
[----:B------:R-:W-:Y:S01]  /*0980*/  IMAD.MOV.U32 R40, RZ, RZ, -0x1 ;  /* 0xffffffffff287424 */ /* 0x000fe200078e00ff */
[----:B------:R2:W5:Y:S01]  /*0990*/  @!P1 LDG.E R20, desc[UR8][R4.64+0x28] ;  /* 0x0000280804149981 */ /* 0x000562000c1e1900 */
[----:B------:R-:W-:-:S02]  /*09a0*/  @!P0 LOP3.LUT R40, R41, 0x80000000, RZ, 0x3c, !PT ;  /* 0x8000000029288812 */ /* 0x000fc400078e3cff */
[----:B------:R-:W-:Y:S02]  /*09b0*/  ISETP.NE.AND P1, PT, R58, RZ, PT ;  /* 0x000000ff3a00720c */ /* 0x000fe40003f25270 */
[----:B------:R-:W-:Y:S01]  /*09c0*/  ISETP.NE.AND P0, PT, R59, RZ, PT ;  /* 0x000000ff3b00720c */ /* 0x000fe20003f05270 */
[----:B------:R-:W-:Y:S01]  /*09d0*/  IMAD.MOV.U32 R41, RZ, RZ, -0x1 ;  /* 0xffffffffff297424 */ /* 0x000fe200078e00ff */
[----:B------:R-:W-:Y:S02]  /*09e0*/  UMOV UR4, 0x400 ;  /* 0x0000040000047882 */ /* 0x000fe40000000000 */
[----:B0-----:R-:W-:-:S07]  /*09f0*/  ULEA UR4, UR6, UR4, 0x18 ;  /* 0x0000000406047291 */ /* 0x001fce000f8ec0ff */
[----:B------:R2:W5:Y:S02]  /*0a00*/  @!P1 LDG.E R23, desc[UR8][R4.64+0x34] ;  /* 0x0000340804179981 */ /* 0x000564000c1e1900 */
[----:B------:R-:W-:Y:S02]  /*0a10*/  @!P0 LOP3.LUT R41, R42, 0x80000000, RZ, 0x3c, !PT ;  /* 0x800000002a298812 */ /* 0x000fe400078e3cff */
[----:B------:R2:W5:Y:S01]  /*0a20*/  @!P0 LDG.E R22, desc[UR8][R4.64+0x30] ;  /* 0x0000300804168981 */ /* 0x000562000c1e1900 */
[----:B------:R-:W0:Y:S01]  /*0a30*/  S2R R42, SR_LANEID ;  /* 0x00000000002a7919 */ /* 0x000e220000000000 */
[----:B------:R-:W-:Y:S01]  /*0a40*/  IMAD.MOV.U32 R45, RZ, RZ, -0x1 ;  /* 0xffffffffff2d7424 */ /* 0x000fe200078e00ff */
[----:B------:R-:W-:Y:S02]  /*0a50*/  @!P3 LOP3.LUT R45, R47, 0x80000000, RZ, 0x3c, !PT ;  /* 0x800000002f2db812 */ /* 0x000fe400078e3cff */
[----:B------:R-:W-:Y:S01]  /*0a60*/  LEA R47, R0, UR4, 0x2 ;  /* 0x00000004002f7c11 */ /* 0x000fe2000f8e10ff */
[----:B------:R-:W-:Y:S01]  /*0a70*/  IMAD.MOV.U32 R44, RZ, RZ, -0x1 ;  /* 0xffffffffff2c7424 */ /* 0x000fe200078e00ff */
[----:B------:R-:W-:-:S02]  /*0a80*/  SHF.R.U32.HI R124, RZ, 0x5, R0 ;  /* 0x00000005ff7c7819 */ /* 0x000fc40000011600 */
[----:B------:R-:W-:Y:S01]  /*0a90*/  @!P2 LOP3.LUT R44, R46, 0x80000000, RZ, 0x3c, !PT ;  /* 0x800000002e2ca812 */ /* 0x000fe200078e3cff */
[----:B------:R-:W-:Y:S02]  /*0aa0*/  IMAD R51, R0, 0x80, R47 ;  /* 0x0000008000337824 */ /* 0x000fe400078e022f */
[----:B------:R-:W-:Y:S01]  /*0ab0*/  IMAD.MOV.U32 R46, RZ, RZ, -0x1 ;  /* 0xffffffffff2e7424 */ /* 0x000fe200078e00ff */
[----:B------:R-:W-:Y:S01]  /*0ac0*/  @!P4 LOP3.LUT R46, R50, 0x80000000, RZ, 0x3c, !PT ;  /* 0x80000000322ec812 */ /* 0x000fe200078e3cff */
[----:B------:R-:W-:Y:S01]  /*0ad0*/  IMAD.MOV.U32 R43, RZ, RZ, -0x1 ;  /* 0xffffffffff2b7424 */ /* 0x000fe200078e00ff */
[----:B------:R-:W-:Y:S01]  /*0ae0*/  @!P1 LOP3.LUT R43, R62, 0x80000000, RZ, 0x3c, !PT ;  /* 0x800000003e2b9812 */ /* 0x000fe200078e3cff */
[----:B------:R-:W-:Y:S01]  /*0af0*/  IMAD.MOV.U32 R48, RZ, RZ, -0x1 ;  /* 0xffffffffff307424 */ /* 0x000fe200078e00ff */
[----:B------:R-:W-:Y:S01]  /*0b00*/  @!P5 LOP3.LUT R48, R9, 0x80000000, RZ, 0x3c, !PT ;  /* 0x800000000930d812 */ /* 0x000fe200078e3cff */
[----:B------:R-:W-:Y:S01]  /*0b10*/  IMAD.MOV.U32 R49, RZ, RZ, -0x1 ;  /* 0xffffffffff317424 */ /* 0x000fe200078e00ff */
[----:B------:R-:W-:Y:S01]  /*0b20*/  @!P6 LOP3.LUT R49, R52, 0x80000000, RZ, 0x3c, !PT ;  /* 0x800000003431e812 */ /* 0x000fe200078e3cff */
[----:B------:R-:W-:Y:S01]  /*0b30*/  IMAD R53, R0, -0x38, R51 ;  /* 0xffffffc800357824 */ /* 0x000fe200078e0233 */
[----:B------:R-:W-:Y:S01]  /*0b40*/  LEA R50, R124, UR4, 0x2 ;  /* 0x000000047c327c11 */ /* 0x000fe2000f8e10ff */
[----:B--2---:R-:W-:Y:S06]  /*0b50*/  BAR.SYNC.DEFER_BLOCKING 0x0 ;  /* 0x0000000000007b1d */ /* 0x004fec0000010000 */
.L_x_222:
[----:B------:R-:W-:Y:S01]  /*0b60*/  UISETP.LT.AND UP0, UPT, UR5, 0x6, UPT ;  /* 0x000000060500788c */ /* 0x000fe2000bf01270 */
[----:B------:R-:W-:Y:S01]  /*0b70*/  STS [R47], RZ ;  /* 0x000000ff2f007388 */ /* 0x000fe20000000800 */
[----:B------:R-:W-:Y:S01]  /*0b80*/  UIADD3 UR6, UPT, UPT, UR7, -0x6, URZ ;  /* 0xfffffffa07067890 */ /* 0x000fe2000fffe0ff */
[----:B0-----:R-:W-:Y:S01]  /*0b90*/  ISETP.NE.AND P1, PT, R42, 0x1f, PT ;  /* 0x0000001f2a00780c */ /* 0x001fe20003f25270 */
[----:B------:R-:W-:Y:S01]  /*0ba0*/  USEL UR4, UR5, 0x6, UP0 ;  /* 0x0000000605047887 */ /* 0x000fe20008000000 */
[----:B------:R-:W-:Y:S01]  /*0bb0*/  STS [R47+0x400], RZ ;  /* 0x000400ff2f007388 */ /* 0x000fe20000000800 */
[C---:B------:R-:W-:Y:S01]  /*0bc0*/  ISETP.NE.AND P2, PT, R124.reuse, 0x6, PT ;  /* 0x000000067c00780c */ /* 0x040fe20003f45270 */
[----:B------:R-:W-:Y:S01]  /*0bd0*/  UISETP.GE.AND UP0, UPT, UR7, UR10, UPT ;  /* 0x0000000a0700728c */ /* 0x000fe2000bf06270 */
[----:B-1----:R-:W-:Y:S01]  /*0be0*/  SHF.R.U32.HI R4, RZ, UR6, R29 ;  /* 0x00000006ff047c19 */ /* 0x002fe2000801161d */
[----:B------:R-:W-:Y:S01]  /*0bf0*/  UBMSK UR4, URZ, UR4 ;  /* 0x00000004ff04729b */ /* 0x000fe20008000000 */
[----:B------:R-:W-:Y:S01]  /*0c00*/  STS [R47+0x800], RZ ;  /* 0x000800ff2f007388 */ /* 0x000fe20000000800 */
[----:B------:R-:W-:-:S03]  /*0c10*/  ISETP.NE.AND P3, PT, R124, 0x7, PT ;  /* 0x000000077c00780c */ /* 0x000fc60003f65270 */
[----:B------:R-:W-:Y:S01]  /*0c20*/  STS [R47+0xc00], RZ ;  /* 0x000c00ff2f007388 */ /* 0x000fe20000000800 */
[----:B------:R-:W-:-:S03]  /*0c30*/  LOP3.LUT R4, R4, UR4, RZ, 0xc0, !PT ;  /* 0x0000000404047c12 */ /* 0x000fc6000f8ec0ff */
[----:B------:R-:W-:Y:S02]  /*0c40*/  STS [R47+0x1000], RZ ;  /* 0x001000ff2f007388 */ /* 0x000fe40000000800 */
[----:B------:R-:W-:Y:S01]  /*0c50*/  IMAD.SHL.U32 R5, R4, 0x400, RZ ;  /* 0x0000040004057824 */ /* 0x000fe200078e00ff */
[----:B------:R-:W-:Y:S01]  /*0c60*/  SHF.R.U32.HI R4, RZ, 0x4, R4 ;  /* 0x00000004ff047819 */ /* 0x000fe20000011604 */
[----:B------:R-:W-:Y:S03]  /*0c70*/  STS [R47+0x1400], RZ ;  /* 0x001400ff2f007388 */ /* 0x000fe60000000800 */
[----:B------:R-:W-:Y:S01]  /*0c80*/  LOP3.LUT R54, R5, 0x7c00, RZ, 0xc0, !PT ;  /* 0x00007c0005367812 */ /* 0x000fe200078ec0ff */
[----:B------:R-:W-:Y:S01]  /*0c90*/  STS [R47+0x1800], RZ ;  /* 0x001800ff2f007388 */ /* 0x000fe20000000800 */
[----:B------:R-:W-:-:S03]  /*0ca0*/  LOP3.LUT R4, R4, 0xffffffe, RZ, 0xc0, !PT ;  /* 0x0ffffffe04047812 */ /* 0x000fc600078ec0ff */
[----:B------:R-:W-:Y:S01]  /*0cb0*/  STS [R47+0x1c00], RZ ;  /* 0x001c00ff2f007388 */ /* 0x000fe20000000800 */
[----:B------:R-:W-:Y:S02]  /*0cc0*/  IADD3 R54, PT, PT, R4, R47, R54 ;  /* 0x0000002f04367210 */ /* 0x000fe40007ffe036 */
[----:B------:R-:W-:Y:S01]  /*0cd0*/  SHF.R.U32.HI R4, RZ, UR6, R30 ;  /* 0x00000006ff047c19 */ /* 0x000fe2000801161e */
[----:B------:R-:W-:Y:S03]  /*0ce0*/  STS [R47+0x2000], RZ ;  /* 0x002000ff2f007388 */ /* 0x000fe60000000800 */
[----:B------:R-:W-:Y:S01]  /*0cf0*/  LOP3.LUT R4, R4, UR4, RZ, 0xc0, !PT ;  /* 0x0000000404047c12 */ /* 0x000fe2000f8ec0ff */
[----:B------:R-:W-:Y:S04]  /*0d00*/  STS [R47+0x2400], RZ ;  /* 0x002400ff2f007388 */ /* 0x000fe80000000800 */
[----:B------:R-:W-:Y:S01]  /*0d10*/  STS [R47+0x2800], RZ ;  /* 0x002800ff2f007388 */ /* 0x000fe20000000800 */
[----:B------:R-:W-:Y:S01]  /*0d20*/  IMAD.SHL.U32 R5, R4, 0x400, RZ ;  /* 0x0000040004057824 */ /* 0x000fe200078e00ff */
[----:B------:R-:W-:-:S02]  /*0d30*/  SHF.R.U32.HI R4, RZ, 0x4, R4 ;  /* 0x00000004ff047819 */ /* 0x000fc40000011604 */
[----:B------:R-:W-:Y:S02]  /*0d40*/  STS [R47+0x2c00], RZ ;  /* 0x002c00ff2f007388 */ /* 0x000fe40000000800 */
[----:B------:R-:W-:Y:S02]  /*0d50*/  LOP3.LUT R56, R5, 0x7c00, RZ, 0xc0, !PT ;  /* 0x00007c0005387812 */ /* 0x000fe400078ec0ff */
        /* <DEDUP_REMOVED lines=32> */
[----:B------:R-:W0:Y:S02]  /*0f60*/  LDS.U16 R52, [R54] ;  /* 0x0000000036347984 */ /* 0x000e240000000400 */
[----:B0-----:R-:W-:-:S05]  /*0f70*/  VIADD R5, R52, 0x1 ;  /* 0x0000000134057836 */ /* 0x001fca0000000000 */
[----:B------:R0:W-:Y:S04]  /*0f80*/  STS.U16 [R54], R5 ;  /* 0x0000000536007388 */ /* 0x0001e80000000400 */
[----:B------:R-:W1:Y:S01]  /*0f90*/  LDS.U16 R57, [R56] ;  /* 0x0000000038397984 */ /* 0x000e620000000400 */
[----:B0-----:R-:W-:Y:S01]  /*0fa0*/  IMAD.SHL.U32 R5, R4, 0x400, RZ ;  /* 0x0000040004057824 */ /* 0x001fe200078e00ff */
[----:B------:R-:W-:-:S04]  /*0fb0*/  SHF.R.U32.HI R4, RZ, 0x4, R4 ;  /* 0x00000004ff047819 */ /* 0x000fc80000011604 */
[----:B------:R-:W-:Y:S02]  /*0fc0*/  LOP3.LUT R60, R5, 0x7c00, RZ, 0xc0, !PT ;  /* 0x00007c00053c7812 */ /* 0x000fe400078ec0ff */
[----:B------:R-:W-:-:S04]  /*0fd0*/  LOP3.LUT R4, R4, 0xffffffe, RZ, 0xc0, !PT ;  /* 0x0ffffffe04047812 */ /* 0x000fc800078ec0ff */
[----:B------:R-:W-:Y:S02]  /*0fe0*/  IADD3 R60, PT, PT, R4, R47, R60 ;  /* 0x0000002f043c7210 */ /* 0x000fe40007ffe03c */
[----:B------:R-:W-:-:S04]  /*0ff0*/  SHF.R.U32.HI R4, RZ, UR6, R33 ;  /* 0x00000006ff047c19 */ /* 0x000fc80008011621 */
[----:B------:R-:W-:-:S05]  /*1000*/  LOP3.LUT R4, R4, UR4, RZ, 0xc0, !PT ;  /* 0x0000000404047c12 */ /* 0x000fca000f8ec0ff */
[----:B------:R-:W-:Y:S01]  /*1010*/  IMAD.SHL.U32 R6, R4, 0x400, RZ ;  /* 0x0000040004067824 */ /* 0x000fe200078e00ff */
[----:B------:R-:W-:-:S04]  /*1020*/  SHF.R.U32.HI R4, RZ, 0x4, R4 ;  /* 0x00000004ff047819 */ /* 0x000fc80000011604 */
[----:B------:R-:W-:Y:S02]  /*1030*/  LOP3.LUT R6, R6, 0x7c00, RZ, 0xc0, !PT ;  /* 0x00007c0006067812 */ /* 0x000fe400078ec0ff */
[----:B------:R-:W-:-:S04]  /*1040*/  LOP3.LUT R4, R4, 0xffffffe, RZ, 0xc0, !PT ;  /* 0x0ffffffe04047812 */ /* 0x000fc800078ec0ff */
[----:B------:R-:W-:Y:S01]  /*1050*/  IADD3 R62, PT, PT, R4, R47, R6 ;  /* 0x0000002f043e7210 */ /* 0x000fe20007ffe006 */
[----:B-1----:R-:W-:Y:S01]  /*1060*/  VIADD R7, R57, 0x1 ;  /* 0x0000000139077836 */ /* 0x002fe20000000000 */
[----:B------:R-:W-:-:S04]  /*1070*/  SHF.R.U32.HI R4, RZ, UR6, R34 ;  /* 0x00000006ff047c19 */ /* 0x000fc80008011622 */
[----:B------:R-:W-:Y:S01]  /*1080*/  STS.U16 [R56], R7 ;  /* 0x0000000738007388 */ /* 0x000fe20000000400 */
[----:B------:R-:W-:-:S03]  /*1090*/  LOP3.LUT R4, R4, UR4, RZ, 0xc0, !PT ;  /* 0x0000000404047c12 */ /* 0x000fc6000f8ec0ff */
        /* <DEDUP_REMOVED lines=129> */
[----:B------:R-:W-:Y:S01]  /*18b0*/  SHF.R.U32.HI R4, RZ, UR6, R49 ;  /* 0x00000006ff047c19 */ /* 0x000fe20008011631 */
[----:B------:R-:W0:Y:S03]  /*18c0*/  S2UR UR6, SR_CgaCtaId ;  /* 0x00000000000679c3 */ /* 0x000e260000008800 */
[----:B------:R-:W-:Y:S01]  /*18d0*/  LOP3.LUT R4, R4, UR4, RZ, 0xc0, !PT ;  /* 0x0000000404047c12 */ /* 0x000fe2000f8ec0ff */
[----:B------:R-:W-:-:S04]  /*18e0*/  UMOV UR4, 0x400 ;  /* 0x0000040000047882 */ /* 0x000fc80000000000 */
[----:B------:R-:W-:Y:S01]  /*18f0*/  IMAD.SHL.U32 R6, R4, 0x400, RZ ;  /* 0x0000040004067824 */ /* 0x000fe200078e00ff */
[----:B------:R-:W-:-:S04]  /*1900*/  SHF.R.U32.HI R4, RZ, 0x4, R4 ;  /* 0x00000004ff047819 */ /* 0x000fc80000011604 */
[----:B------:R-:W-:Y:S02]  /*1910*/  LOP3.LUT R6, R6, 0x7c00, RZ, 0xc0, !PT ;  /* 0x00007c0006067812 */ /* 0x000fe400078ec0ff */
[----:B------:R-:W-:-:S04]  /*1920*/  LOP3.LUT R4, R4, 0xffffffe, RZ, 0xc0, !PT ;  /* 0x0ffffffe04047812 */ /* 0x000fc800078ec0ff */
[----:B------:R-:W-:Y:S01]  /*1930*/  IADD3 R90, PT, PT, R4, R47, R6 ;  /* 0x0000002f045a7210 */ /* 0x000fe20007ffe006 */
[----:B-1----:R-:W-:Y:S01]  /*1940*/  VIADD R7, R85, 0x1 ;  /* 0x0000000155077836 */ /* 0x002fe20000000000 */
[----:B0-----:R-:W-:-:S04]  /*1950*/  ULEA UR4, UR6, UR4, 0x18 ;  /* 0x0000000406047291 */ /* 0x001fc8000f8ec0ff */
[----:B------:R-:W-:Y:S04]  /*1960*/  STS.U16 [R84], R7 ;  /* 0x0000000754007388 */ /* 0x000fe80000000400 */
[----:B------:R-:W0:Y:S02]  /*1970*/  LDS.U16 R87, [R86] ;  /* 0x0000000056577984 */ /* 0x000e240000000400 */
[----:B0-----:R-:W-:-:S05]  /*1980*/  VIADD R5, R87, 0x1 ;  /* 0x0000000157057836 */ /* 0x001fca0000000000 */
[----:B------:R-:W-:Y:S04]  /*1990*/  STS.U16 [R86], R5 ;  /* 0x0000000556007388 */ /* 0x000fe80000000400 */
[----:B------:R-:W0:Y:S02]  /*19a0*/  LDS.U16 R89, [R88] ;  /* 0x0000000058597984 */ /* 0x000e240000000400 */
[----:B0-----:R-:W-:-:S05]  /*19b0*/  VIADD R7, R89, 0x1 ;  /* 0x0000000159077836 */ /* 0x001fca0000000000 */
[----:B------:R-:W-:Y:S04]  /*19c0*/  STS.U16 [R88], R7 ;  /* 0x0000000758007388 */ /* 0x000fe80000000400 */
[----:B------:R-:W0:Y:S02]  /*19d0*/  LDS.U16 R91, [R90] ;  /* 0x000000005a5b7984 */ /* 0x000e240000000400 */
[----:B0-----:R-:W-:-:S05]  /*19e0*/  VIADD R5, R91, 0x1 ;  /* 0x000000015b057836 */ /* 0x001fca0000000000 */
[----:B------:R-:W-:Y:S01]  /*19f0*/  STS.U16 [R90], R5 ;  /* 0x000000055a007388 */ /* 0x000fe20000000400 */
[----:B------:R-:W-:Y:S06]  /*1a00*/  BAR.SYNC.DEFER_BLOCKING 0x0 ;  /* 0x0000000000007b1d */ /* 0x000fec0000010000 */
[----:B------:R-:W-:Y:S04]  /*1a10*/  LDS R92, [R51] ;  /* 0x00000000335c7984 */ /* 0x000fe80000000800 */
[----:B------:R-:W0:Y:S04]  /*1a20*/  LDS R93, [R51+0x4] ;  /* 0x00000400335d7984 */ /* 0x000e280000000800 */
[----:B------:R-:W1:Y:S04]  /*1a30*/  LDS R94, [R51+0x8] ;  /* 0x00000800335e7984 */ /* 0x000e680000000800 */
[----:B------:R-:W2:Y:S04]  /*1a40*/  LDS R95, [R51+0xc] ;  /* 0x00000c00335f7984 */ /* 0x000ea80000000800 */
[----:B------:R-:W3:Y:S04]  /*1a50*/  LDS R96, [R51+0x10] ;  /* 0x0000100033607984 */ /* 0x000ee80000000800 */
[----:B------:R-:W4:Y:S04]  /*1a60*/  LDS R97, [R51+0x14] ;  /* 0x0000140033617984 */ /* 0x000f280000000800 */
[----:B------:R-:W4:Y:S04]  /*1a70*/  LDS R98, [R51+0x18] ;  /* 0x0000180033627984 */ /* 0x000f280000000800 */
[----:B------:R-:W4:Y:S04]  /*1a80*/  LDS R99, [R51+0x1c] ;  /* 0x00001c0033637984 */ /* 0x000f280000000800 */
[----:B------:R-:W4:Y:S04]  /*1a90*/  LDS R100, [R51+0x20] ;  /* 0x0000200033647984 */ /* 0x000f280000000800 */
[----:B------:R-:W4:Y:S04]  /*1aa0*/  LDS R101, [R51+0x24] ;  /* 0x0000240033657984 */ /* 0x000f280000000800 */
[----:B------:R-:W4:Y:S04]  /*1ab0*/  LDS R102, [R51+0x28] ;  /* 0x0000280033667984 */ /* 0x000f280000000800 */
[----:B------:R-:W4:Y:S01]  /*1ac0*/  LDS R103, [R51+0x2c] ;  /* 0x00002c0033677984 */ /* 0x000f220000000800 */
[----:B0-----:R-:W-:-:S03]  /*1ad0*/  IMAD.IADD R93, R92, 0x1, R93 ;  /* 0x000000015c5d7824 */ /* 0x001fc600078e025d */
[----:B------:R-:W0:Y:S01]  /*1ae0*/  LDS R104, [R51+0x30] ;  /* 0x0000300033687984 */ /* 0x000e220000000800 */
[----:B-1----:R-:W-:-:S03]  /*1af0*/  IMAD.IADD R94, R94, 0x1, R93 ;  /* 0x000000015e5e7824 */ /* 0x002fc600078e025d */
[----:B------:R-:W1:Y:S01]  /*1b00*/  LDS R105, [R51+0x34] ;  /* 0x0000340033697984 */ /* 0x000e620000000800 */
[----:B--2---:R-:W-:-:S03]  /*1b10*/  IMAD.IADD R95, R95, 0x1, R94 ;  /* 0x000000015f5f7824 */ /* 0x004fc600078e025e */
[----:B------:R-:W2:Y:S01]  /*1b20*/  LDS R106, [R51+0x38] ;  /* 0x00003800336a7984 */ /* 0x000ea20000000800 */
[----:B---3--:R-:W-:-:S03]  /*1b30*/  IMAD.IADD R96, R96, 0x1, R95 ;  /* 0x0000000160607824 */ /* 0x008fc600078e025f */
[----:B------:R-:W3:Y:S01]  /*1b40*/  LDS R107, [R51+0x3c] ;  /* 0x00003c00336b7984 */ /* 0x000ee20000000800 */
[----:B----4-:R-:W-:-:S03]  /*1b50*/  IMAD.IADD R97, R97, 0x1, R96 ;  /* 0x0000000161617824 */ /* 0x010fc600078e0260 */
[----:B------:R-:W4:Y:S01]  /*1b60*/  LDS R108, [R51+0x40] ;  /* 0x00004000336c7984 */ /* 0x000f220000000800 */
[----:B------:R-:W-:-:S03]  /*1b70*/  IMAD.IADD R98, R98, 0x1, R97 ;  /* 0x0000000162627824 */ /* 0x000fc600078e0261 */
        /* <DEDUP_REMOVED lines=31> */
[----:B------:R-:W-:-:S04]  /*1d70*/  IMAD.IADD R114, R114, 0x1, R113 ;  /* 0x0000000172727824 */ /* 0x000fc800078e0271 */
[----:B0-----:R-:W-:-:S04]  /*1d80*/  IMAD.IADD R115, R115, 0x1, R114 ;  /* 0x0000000173737824 */ /* 0x001fc800078e0272 */
[----:B-1----:R-:W-:-:S04]  /*1d90*/  IMAD.IADD R116, R116, 0x1, R115 ;  /* 0x0000000174747824 */ /* 0x002fc800078e0273 */
[----:B--2---:R-:W-:-:S04]  /*1da0*/  IMAD.IADD R117, R117, 0x1, R116 ;  /* 0x0000000175757824 */ /* 0x004fc800078e0274 */
[----:B---3--:R-:W-:-:S04]  /*1db0*/  IMAD.IADD R118, R118, 0x1, R117 ;  /* 0x0000000176767824 */ /* 0x008fc800078e0275 */
[----:B----4-:R-:W-:-:S04]  /*1dc0*/  IMAD.IADD R119, R119, 0x1, R118 ;  /* 0x0000000177777824 */ /* 0x010fc800078e0276 */
[----:B------:R-:W-:-:S04]  /*1dd0*/  IMAD.IADD R120, R120, 0x1, R119 ;  /* 0x0000000178787824 */ /* 0x000fc800078e0277 */
[----:B------:R-:W-:-:S04]  /*1de0*/  IMAD.IADD R121, R121, 0x1, R120 ;  /* 0x0000000179797824 */ /* 0x000fc800078e0278 */
[----:B------:R-:W-:-:S04]  /*1df0*/  IMAD.IADD R122, R122, 0x1, R121 ;  /* 0x000000017a7a7824 */ /* 0x000fc800078e0279 */
[----:B------:R-:W-:-:S04]  /*1e00*/  IMAD.IADD R123, R123, 0x1, R122 ;  /* 0x000000017b7b7824 */ /* 0x000fc800078e027a */
[----:B------:R-:W-:-:S05]  /*1e10*/  IMAD.IADD R125, R4, 0x1, R123 ;  /* 0x00000001047d7824 */ /* 0x000fca00078e027b */
        /* <DEDUP_REMOVED lines=8> */
[----:B------:R-:W0:Y:S02]  /*1ea0*/  SHFL.UP P0, R126, R127, 0x10, RZ ;  /* 0x060000007f7e7989 */ /* 0x000e2400000000ff */
[----:B0-----:R-:W-:Y:S01]  /*1eb0*/  @P0 IMAD.IADD R126, R127, 0x1, R126 ;  /* 0x000000017f7e0824 */ /* 0x001fe200078e027e */
[----:B------:R-:W-:-:S03]  /*1ec0*/  ISETP.NE.AND P0, PT, R124, 0x1, PT ;  /* 0x000000017c00780c */ /* 0x000fc60003f05270 */
[----:B------:R-:W-:Y:S01]  /*1ed0*/  IMAD.IADD R125, R126, 0x1, -R125 ;  /* 0x000000017e7d7824 */ /* 0x000fe200078e0a7d */
[----:B------:R-:W-:Y:S01]  /*1ee0*/  @!P1 STS [R50+0x8400], R126 ;  /* 0x0084007e32009388 */ /* 0x000fe20000000800 */
[----:B------:R-:W-:Y:S01]  /*1ef0*/  BAR.SYNC.DEFER_BLOCKING 0x0 ;  /* 0x0000000000007b1d */ /* 0x000fe20000010000 */
[----:B------:R-:W-:-:S05]  /*1f00*/  ISETP.NE.AND P1, PT, R124, 0x4, PT ;  /* 0x000000047c00780c */ /* 0x000fca0003f25270 */
[----:B------:R-:W0:Y:S04]  /*1f10*/  LDS.128 R4, [UR4+0x8400] ;  /* 0x00840004ff047984 */ /* 0x000e280008000c00 */
[----:B------:R-:W1:Y:S01]  /*1f20*/  LDS.128 R8, [UR4+0x8410] ;  /* 0x00841004ff087984 */ /* 0x000e620008000c00 */
[C---:B0-----:R-:W-:Y:S01]  /*1f30*/  SEL R55, R4.reuse, R55, !P0 ;  /* 0x0000003704377207 */ /* 0x041fe20004000000 */
[----:B------:R-:W-:Y:S01]  /*1f40*/  IMAD.IADD R5, R4, 0x1, R5 ;  /* 0x0000000104057824 */ /* 0x000fe200078e0205 */
[----:B------:R-:W-:-:S03]  /*1f50*/  ISETP.NE.AND P0, PT, R124, 0x2, PT ;  /* 0x000000027c00780c */ /* 0x000fc60003f05270 */
[----:B------:R-:W-:Y:S01]  /*1f60*/  IMAD.IADD R6, R6, 0x1, R5 ;  /* 0x0000000106067824 */ /* 0x000fe200078e0205 */
[----:B------:R-:W-:Y:S02]  /*1f70*/  SEL R55, R5, R55, !P0 ;  /* 0x0000003705377207 */ /* 0x000fe40004000000 */
[----:B------:R-:W-:Y:S01]  /*1f80*/  ISETP.NE.AND P0, PT, R124, 0x3, PT ;  /* 0x000000037c00780c */ /* 0x000fe20003f05270 */
[----:B------:R-:W-:-:S03]  /*1f90*/  IMAD.IADD R7, R7, 0x1, R6 ;  /* 0x0000000107077824 */ /* 0x000fc600078e0206 */
[----:B------:R-:W-:Y:S01]  /*1fa0*/  SEL R55, R6, R55, !P0 ;  /* 0x0000003706377207 */ /* 0x000fe20004000000 */
[C---:B-1----:R-:W-:Y:S01]  /*1fb0*/  IMAD.IADD R8, R7.reuse, 0x1, R8 ;  /* 0x0000000107087824 */ /* 0x042fe200078e0208 */
[----:B------:R-:W-:Y:S02]  /*1fc0*/  ISETP.NE.AND P0, PT, R124, 0x5, PT ;  /* 0x000000057c00780c */ /* 0x000fe40003f05270 */
[----:B------:R-:W-:Y:S01]  /*1fd0*/  SEL R55, R7, R55, !P1 ;  /* 0x0000003707377207 */ /* 0x000fe20004800000 */
[----:B------:R-:W-:Y:S01]  /*1fe0*/  IMAD.IADD R9, R9, 0x1, R8 ;  /* 0x0000000109097824 */ /* 0x000fe200078e0208 */
[----:B------:R-:W-:Y:S02]  /*1ff0*/  ISETP.NE.AND P1, PT, R42, RZ, PT ;  /* 0x000000ff2a00720c */ /* 0x000fe40003f25270 */
[----:B------:R-:W-:Y:S01]  /*2000*/  SEL R55, R8, R55, !P0 ;  /* 0x0000003708377207 */ /* 0x000fe20004000000 */
[----:B------:R-:W-:Y:S01]  /*2010*/  IMAD.IADD R10, R10, 0x1, R9 ;  /* 0x000000010a0a7824 */ /* 0x000fe200078e0209 */
[----:B------:R-:W-:-:S02]  /*2020*/  ISETP.GT.U32.AND P0, PT, R0, 0x1f, PT ;  /* 0x0000001f0000780c */ /* 0x000fc40003f04070 */
[----:B------:R-:W-:Y:S01]  /*2030*/  SEL R55, R9, R55, !P2 ;  /* 0x0000003709377207 */ /* 0x000fe20005000000 */
[----:B------:R-:W-:Y:S01]  /*2040*/  IMAD.IADD R11, R11, 0x1, R10 ;  /* 0x000000010b0b7824 */ /* 0x000fe200078e020a */
[----:B------:R-:W-:Y:S02]  /*2050*/  ISETP.GT.U32.OR P2, PT, R0, 0x1f, P1 ;  /* 0x0000001f0000780c */ /* 0x000fe40000f44470 */
[----:B------:R-:W-:Y:S02]  /*2060*/  SEL R4, R125, RZ, P1 ;  /* 0x000000ff7d047207 */ /* 0x000fe40000800000 */
[----:B------:R-:W-:-:S05]  /*2070*/  SEL R55, R10, R55, !P3 ;  /* 0x000000370a377207 */ /* 0x000fca0005800000 */
[----:B------:R-:W-:Y:S01]  /*2080*/  @P0 IMAD.IADD R125, R55, 0x1, R4 ;  /* 0x00000001377d0824 */ /* 0x000fe200078e0204 */
[----:B------:R-:W-:-:S03]  /*2090*/  ISETP.NE.AND P0, PT, R0, RZ, PT ;  /* 0x000000ff0000720c */ /* 0x000fc60003f05270 */
[----:B------:R-:W-:-:S05]  /*20a0*/  @!P2 IMAD.U32 R125, R11, 0x10000, RZ ;  /* 0x000100000b7da824 */ /* 0x000fca00078e00ff */
[----:B------:R-:W-:Y:S01]  /*20b0*/  @!P2 STS [UR4+0x8428], R125 ;  /* 0x0084287dff00a988 */ /* 0x000fe20008000804 */
[----:B------:R-:W-:Y:S06]  /*20c0*/  BAR.SYNC.DEFER_BLOCKING 0x0 ;  /* 0x0000000000007b1d */ /* 0x000fec0000010000 */
[----:B------:R-:W0:Y:S02]  /*20d0*/  LDS R4, [UR4+0x8428] ;  /* 0x00842804ff047984 */ /* 0x000e240008000800 */
[----:B0-----:R-:W-:-:S05]  /*20e0*/  SEL R4, R4, RZ, P0 ;  /* 0x000000ff04047207 */ /* 0x001fca0000000000 */
[----:B------:R-:W-:-:S04]  /*20f0*/  IMAD.IADD R4, R4, 0x1, R125 ;  /* 0x0000000104047824 */ /* 0x000fc800078e027d */
[--C-:B------:R-:W-:Y:S01]  /*2100*/  IMAD.IADD R92, R92, 0x1, R4.reuse ;  /* 0x000000015c5c7824 */ /* 0x100fe200078e0204 */
[----:B------:R-:W-:Y:S01]  /*2110*/  STS [R51], R4 ;  /* 0x0000000433007388 */ /* 0x000fe20000000800 */
[--C-:B------:R-:W-:Y:S02]  /*2120*/  IMAD.IADD R6, R93, 0x1, R4.reuse ;  /* 0x000000015d067824 */ /* 0x100fe400078e0204 */
[--C-:B------:R-:W-:Y:S01]  /*2130*/  IMAD.IADD R94, R94, 0x1, R4.reuse ;  /* 0x000000015e5e7824 */ /* 0x100fe200078e0204 */
[----:B------:R-:W-:Y:S01]  /*2140*/  STS [R51+0x4], R92 ;  /* 0x0000045c33007388 */ /* 0x000fe20000000800 */
[--C-:B------:R-:W-:Y:S02]  /*2150*/  IMAD.IADD R8, R95, 0x1, R4.reuse ;  /* 0x000000015f087824 */ /* 0x100fe400078e0204 */
[--C-:B------:R-:W-:Y:S01]  /*2160*/  IMAD.IADD R96, R96, 0x1, R4.reuse ;  /* 0x0000000160607824 */ /* 0x100fe200078e0204 */
[----:B------:R-:W-:Y:S01]  /*2170*/  STS [R51+0x8], R6 ;  /* 0x0000080633007388 */ /* 0x000fe20000000800 */
[----:B------:R-:W-:-:S02]  /*2180*/  IMAD.IADD R10, R97, 0x1, R4 ;  /* 0x00000001610a7824 */ /* 0x000fc400078e0204 */
[--C-:B------:R-:W-:Y:S01]  /*2190*/  IMAD.IADD R98, R98, 0x1, R4.reuse ;  /* 0x0000000162627824 */ /* 0x100fe200078e0204 */
[----:B------:R-:W-:Y:S01]  /*21a0*/  STS [R51+0xc], R94 ;  /* 0x00000c5e33007388 */ /* 0x000fe20000000800 */
        /* <DEDUP_REMOVED lines=36> */
[----:B------:R-:W-:-:S03]  /*23f0*/  IMAD.IADD R150, R123, 0x1, R4 ;  /* 0x000000017b967824 */ /* 0x000fc600078e0204 */
[----:B------:R-:W-:Y:S04]  /*2400*/  STS [R51+0x40], R134 ;  /* 0x0000408633007388 */ /* 0x000fe80000000800 */
        /* <DEDUP_REMOVED lines=15> */
[----:B------:R-:W-:Y:S01]  /*2500*/  STS [R51+0x80], R150 ;  /* 0x0000809633007388 */ /* 0x000fe20000000800 */
[----:B------:R-:W-:Y:S06]  /*2510*/  BAR.SYNC.DEFER_BLOCKING 0x0 ;  /* 0x0000000000007b1d */ /* 0x000fec0000010000 */
[----:B------:R-:W0:Y:S04]  /*2520*/  LDS.U16 R5, [R54] ;  /* 0x0000000036057984 */ /* 0x000e280000000400 */
[----:B------:R-:W1:Y:S04]  /*2530*/  LDS.U16 R56, [R56] ;  /* 0x0000000038387984 */ /* 0x000e680000000400 */
[----:B------:R-:W2:Y:S04]  /*2540*/  LDS.U16 R58, [R58] ;  /* 0x000000003a3a7984 */ /* 0x000ea80000000400 */
[----:B------:R-:W3:Y:S04]  /*2550*/  LDS.U16 R60, [R60] ;  /* 0x000000003c3c7984 */ /* 0x000ee80000000400 */
[----:B------:R-:W4:Y:S04]  /*2560*/  LDS.U16 R62, [R62] ;  /* 0x000000003e3e7984 */ /* 0x000f280000000400 */
[----:B------:R-:W4:Y:S04]  /*2570*/  LDS.U16 R64, [R64] ;  /* 0x0000000040407984 */ /* 0x000f280000000400 */
[----:B------:R-:W4:Y:S04]  /*2580*/  LDS.U16 R66, [R66] ;  /* 0x0000000042427984 */ /* 0x000f280000000400 */
[----:B------:R-:W4:Y:S04]  /*2590*/  LDS.U16 R68, [R68] ;  /* 0x0000000044447984 */ /* 0x000f280000000400 */
[----:B------:R-:W4:Y:S04]  /*25a0*/  LDS.U16 R70, [R70] ;  /* 0x0000000046467984 */ /* 0x000f280000000400 */
[----:B------:R-:W4:Y:S04]  /*25b0*/  LDS.U16 R72, [R72] ;  /* 0x0000000048487984 */ /* 0x000f280000000400 */
[----:B------:R-:W4:Y:S01]  /*25c0*/  LDS.U16 R74, [R74] ;  /* 0x000000004a4a7984 */ /* 0x000f220000000400 */
[----:B0-----:R-:W-:-:S03]  /*25d0*/  IMAD.IADD R5, R52, 0x1, R5 ;  /* 0x0000000134057824 */ /* 0x001fc600078e0205 */
[----:B------:R-:W0:Y:S01]  /*25e0*/  LDS.U16 R76, [R76] ;  /* 0x000000004c4c7984 */ /* 0x000e220000000400 */
[----:B-1----:R-:W-:-:S03]  /*25f0*/  IMAD.IADD R56, R57, 0x1, R56 ;  /* 0x0000000139387824 */ /* 0x002fc600078e0238 */
[----:B------:R-:W1:Y:S01]  /*2600*/  LDS.U16 R78, [R78] ;  /* 0x000000004e4e7984 */ /* 0x000e620000000400 */
[----:B--2---:R-:W-:-:S03]  /*2610*/  IMAD.IADD R58, R59, 0x1, R58 ;  /* 0x000000013b3a7824 */ /* 0x004fc600078e023a */
[----:B------:R-:W2:Y:S01]  /*2620*/  LDS.U16 R80, [R80] ;  /* 0x0000000050507984 */ /* 0x000ea20000000400 */
[----:B---3--:R-:W-:-:S03]  /*2630*/  IMAD.IADD R60, R61, 0x1, R60 ;  /* 0x000000013d3c7824 */ /* 0x008fc600078e023c */
[----:B------:R-:W3:Y:S01]  /*2640*/  LDS.U16 R82, [R82] ;  /* 0x0000000052527984 */ /* 0x000ee20000000400 */
[----:B----4-:R-:W-:-:S03]  /*2650*/  IMAD.IADD R62, R63, 0x1, R62 ;  /* 0x000000013f3e7824 */ /* 0x010fc600078e023e */
[----:B------:R-:W4:Y:S01]  /*2660*/  LDS.U16 R84, [R84] ;  /* 0x0000000054547984 */ /* 0x000f220000000400 */
[----:B------:R-:W-:-:S03]  /*2670*/  IMAD.IADD R64, R65, 0x1, R64 ;  /* 0x0000000141407824 */ /* 0x000fc600078e0240 */
[----:B------:R-:W4:Y:S01]  /*2680*/  LDS.U16 R86, [R86] ;  /* 0x0000000056567984 */ /* 0x000f220000000400 */
[----:B------:R-:W-:-:S03]  /*2690*/  IMAD.IADD R66, R67, 0x1, R66 ;  /* 0x0000000143427824 */ /* 0x000fc600078e0242 */
[----:B------:R-:W4:Y:S01]  /*26a0*/  LDS.U16 R88, [R88] ;  /* 0x0000000058587984 */ /* 0x000f220000000400 */
[----:B------:R-:W-:-:S03]  /*26b0*/  IMAD.IADD R68, R69, 0x1, R68 ;  /* 0x0000000145447824 */ /* 0x000fc600078e0244 */
[----:B------:R-:W4:Y:S01]  /*26c0*/  LDS.U16 R90, [R90] ;  /* 0x000000005a5a7984 */ /* 0x000f220000000400 */
[----:B------:R-:W-:Y:S02]  /*26d0*/  IMAD.IADD R70, R71, 0x1, R70 ;  /* 0x0000000147467824 */ /* 0x000fe400078e0246 */
[----:B------:R-:W-:Y:S02]  /*26e0*/  IMAD.IADD R72, R73, 0x1, R72 ;  /* 0x0000000149487824 */ /* 0x000fe400078e0248 */
[----:B------:R-:W-:Y:S02]  /*26f0*/  IMAD.IADD R74, R75, 0x1, R74 ;  /* 0x000000014b4a7824 */ /* 0x000fe400078e024a */
[----:B0-----:R-:W-:Y:S02]  /*2700*/  IMAD.IADD R76, R77, 0x1, R76 ;  /* 0x000000014d4c7824 */ /* 0x001fe400078e024c */
[----:B-1----:R-:W-:Y:S02]  /*2710*/  IMAD.IADD R78, R79, 0x1, R78 ;  /* 0x000000014f4e7824 */ /* 0x002fe400078e024e */
[----:B--2---:R-:W-:-:S02]  /*2720*/  IMAD.IADD R80, R81, 0x1, R80 ;  /* 0x0000000151507824 */ /* 0x004fc400078e0250 */
[----:B---3--:R-:W-:Y:S02]  /*2730*/  IMAD.IADD R82, R83, 0x1, R82 ;  /* 0x0000000153527824 */ /* 0x008fe400078e0252 */
[----:B----4-:R-:W-:Y:S02]  /*2740*/  IMAD.IADD R84, R85, 0x1, R84 ;  /* 0x0000000155547824 */ /* 0x010fe400078e0254 */
[----:B------:R-:W-:Y:S02]  /*2750*/  IMAD.IADD R86, R87, 0x1, R86 ;  /* 0x0000000157567824 */ /* 0x000fe400078e0256 */
[----:B------:R-:W-:Y:S02]  /*2760*/  IMAD.IADD R88, R89, 0x1, R88 ;  /* 0x0000000159587824 */ /* 0x000fe400078e0258 */
[----:B------:R-:W-:Y:S01]  /*2770*/  IMAD.IADD R90, R91, 0x1, R90 ;  /* 0x000000015b5a7824 */ /* 0x000fe200078e025a */
[----:B------:R-:W-:Y:S06]  /*2780*/  BAR.SYNC.DEFER_BLOCKING 0x0 ;  /* 0x0000000000007b1d */ /* 0x000fec0000010000 */
[----:B------:R-:W-:Y:S05]  /*2790*/  BRA.U UP0, `(.L_x_221) ;  /* 0x0000000500987547 */ /* 0x000fea000b800000 */
[----:B------:R-:W-:Y:S01]  /*27a0*/  LEA R4, R5, UR4, 0x2 ;  /* 0x0000000405047c11 */ /* 0x000fe2000f8e10ff */
[----:B------:R-:W-:Y:S01]  /*27b0*/  UIADD3 UR7, UPT, UPT, UR7, 0x6, URZ ;  /* 0x0000000607077890 */ /* 0x000fe2000fffe0ff */
[----:B------:R-:W-:Y:S01]  /*27c0*/  LEA R5, R56, UR4, 0x2 ;  /* 0x0000000438057c11 */ /* 0x000fe2000f8e10ff */
[----:B------:R-:W-:Y:S01]  /*27d0*/  UIADD3 UR5, UPT, UPT, UR5, -0x6, URZ ;  /* 0xfffffffa05057890 */ /* 0x000fe2000fffe0ff */
[----:B------:R-:W-:Y:S01]  /*27e0*/  LEA R6, R58, UR4, 0x2 ;  /* 0x000000043a067c11 */ /* 0x000fe2000f8e10ff */
[----:B------:R1:W-:Y:S01]  /*27f0*/  STS [R4], R29 ;  /* 0x0000001d04007388 */ /* 0x0003e20000000800 */
[----:B------:R-:W-:Y:S02]  /*2800*/  LEA R7, R60, UR4, 0x2 ;  /* 0x000000043c077c11 */ /* 0x000fe4000f8e10ff */
[----:B------:R-:W-:Y:S01]  /*2810*/  LEA R8, R62, UR4, 0x2 ;  /* 0x000000043e087c11 */ /* 0x000fe2000f8e10ff */
[----:B------:R1:W-:Y:S01]  /*2820*/  STS [R5], R30 ;  /* 0x0000001e05007388 */ /* 0x0003e20000000800 */
[----:B------:R-:W-:-:S02]  /*2830*/  LEA R9, R64, UR4, 0x2 ;  /* 0x0000000440097c11 */ /* 0x000fc4000f8e10ff */
[----:B------:R-:W-:Y:S01]  /*2840*/  LEA R10, R66, UR4, 0x2 ;  /* 0x00000004420a7c11 */ /* 0x000fe2000f8e10ff */
[----:B------:R1:W-:Y:S01]  /*2850*/  STS [R6], R31 ;  /* 0x0000001f06007388 */ /* 0x0003e20000000800 */
[----:B------:R-:W-:Y:S02]  /*2860*/  LEA R11, R68, UR4, 0x2 ;  /* 0x00000004440b7c11 */ /* 0x000fe4000f8e10ff */
        /* <DEDUP_REMOVED lines=16> */
[----:B------:R1:W-:Y:S04]  /*2970*/  STS [R52], R37 ;  /* 0x0000002534007388 */ /* 0x0003e80000000800 */
        /* <DEDUP_REMOVED lines=9> */
[----:B------:R1:W-:Y:S01]  /*2a10*/  STS [R64], R49 ;  /* 0x0000003140007388 */ /* 0x0003e20000000800 */
[----:B------:R-:W-:Y:S06]  /*2a20*/  BAR.SYNC.DEFER_BLOCKING 0x0 ;  /* 0x0000000000007b1d */ /* 0x000fec0000010000 */
[----:B------:R1:W2:Y:S04]  /*2a30*/  LDS R29, [R53] ;  /* 0x00000000351d7984 */ /* 0x0002a80000000800 */
[----:B------:R1:W3:Y:S04]  /*2a40*/  LDS R30, [R53+0x4] ;  /* 0x00000400351e7984 */ /* 0x0002e80000000800 */
[----:B------:R1:W4:Y:S04]  /*2a50*/  LDS R31, [R53+0x8] ;  /* 0x00000800351f7984 */ /* 0x0003280000000800 */
[----:B------:R1:W0:Y:S04]  /*2a60*/  LDS R32, [R53+0xc] ;  /* 0x00000c0035207984 */ /* 0x0002280000000800 */
        /* <DEDUP_REMOVED lines=14> */
[----:B------:R1:W0:Y:S01]  /*2b50*/  LDS R49, [R53+0x48] ;  /* 0x0000480035317984 */ /* 0x0002220000000800 */
[----:B------:R-:W-:Y:S06]  /*2b60*/  BAR.SYNC.DEFER_BLOCKING 0x0 ;  /* 0x0000000000007b1d */ /* 0x000fec0000010000 */
[----:B-----5:R1:W-:Y:S04]  /*2b70*/  STS [R4], R2 ;  /* 0x0000000204007388 */ /* 0x0203e80000000800 */
        /* <DEDUP_REMOVED lines=19> */
[----:B------:R1:W0:Y:S04]  /*2cb0*/  LDS R2, [R53] ;  /* 0x0000000035027984 */ /* 0x0002280000000800 */
        /* <DEDUP_REMOVED lines=19> */
[----:B--234-:R-:W-:Y:S05]  /*2df0*/  BRA `(.L_x_222) ;  /* 0xffffffdc00587947 */ /* 0x01cfea000383ffff */
.L_x_221:
[----:B------:R-:W-:Y:S01]  /*2e00*/  LEA R5, R5, UR4, 0x2 ;  /* 0x0000000405057c11 */ /* 0x000fe2000f8e10ff */
[----:B------:R-:W-:Y:S01]  /*2e10*/  IMAD R53, R0, -0x48, R53 ;  /* 0xffffffb800357824 */ /* 0x000fe200078e0235 */
[----:B------:R-:W-:Y:S01]  /*2e20*/  LEA R56, R56, UR4, 0x2 ;  /* 0x0000000438387c11 */ /* 0x000fe2000f8e10ff */
[----:B------:R-:W0:Y:S01]  /*2e30*/  LDCU.64 UR6, c[0x0][0x3a0] ;  /* 0x00007400ff0677ac */ /* 0x000e220008000a00 */
[----:B------:R-:W-:Y:S01]  /*2e40*/  LEA R58, R58, UR4, 0x2 ;  /* 0x000000043a3a7c11 */ /* 0x000fe2000f8e10ff */
[----:B------:R-:W-:Y:S01]  /*2e50*/  STS [R5], R29 ;  /* 0x0000001d05007388 */ /* 0x000fe20000000800 */
[----:B------:R-:W-:Y:S02]  /*2e60*/  LEA R60, R60, UR4, 0x2 ;  /* 0x000000043c3c7c11 */ /* 0x000fe4000f8e10ff */
[----:B------:R-:W-:Y:S01]  /*2e70*/  LEA R62, R62, UR4, 0x2 ;  /* 0x000000043e3e7c11 */ /* 0x000fe2000f8e10ff */
[----:B------:R-:W-:Y:S01]  /*2e80*/  STS [R56], R30 ;  /* 0x0000001e38007388 */ /* 0x000fe20000000800 */
[----:B------:R-:W-:-:S02]  /*2e90*/  LEA R64, R64, UR4, 0x2 ;  /* 0x0000000440407c11 */ /* 0x000fc4000f8e10ff */
[----:B------:R-:W-:Y:S01]  /*2ea0*/  LEA R66, R66, UR4, 0x2 ;  /* 0x0000000442427c11 */ /* 0x000fe2000f8e10ff */
[----:B------:R-:W-:Y:S01]  /*2eb0*/  STS [R58], R31 ;  /* 0x0000001f3a007388 */ /* 0x000fe20000000800 */
[----:B------:R-:W-:Y:S02]  /*2ec0*/  LEA R68, R68, UR4, 0x2 ;  /* 0x0000000444447c11 */ /* 0x000fe4000f8e10ff */
[----:B------:R-:W-:Y:S01]  /*2ed0*/  LEA R70, R70, UR4, 0x2 ;  /* 0x0000000446467c11 */ /* 0x000fe2000f8e10ff */
[----:B------:R-:W-:Y:S01]  /*2ee0*/  STS [R60], R32 ;  /* 0x000000203c007388 */ /* 0x000fe20000000800 */
[----:B------:R-:W-:Y:S02]  /*2ef0*/  LEA R72, R72, UR4, 0x2 ;  /* 0x0000000448487c11 */ /* 0x000fe4000f8e10ff */
[----:B------:R-:W-:Y:S01]  /*2f00*/  LEA R74, R74, UR4, 0x2 ;  /* 0x000000044a4a7c11 */ /* 0x000fe2000f8e10ff */
[----:B------:R-:W-:Y:S01]  /*2f10*/  STS [R62], R33 ;  /* 0x000000213e007388 */ /* 0x000fe20000000800 */
[----:B------:R-:W-:Y:S01]  /*2f20*/  LEA R76, R76, UR4, 0x2 ;  /* 0x000000044c4c7c11 */ /* 0x000fe2000f8e10ff */
[----:B0-----:R-:W-:Y:S01]  /*2f30*/  IMAD.U32 R4, RZ, RZ, UR7 ;  /* 0x00000007ff047e24 */ /* 0x001fe2000f8e00ff */
        /* <DEDUP_REMOVED lines=11> */
[----:B------:R-:W-:-:S03]  /*2ff0*/  ISETP.LT.U32.AND P2, PT, R0, UR6, PT ;  /* 0x0000000600007c0c */ /* 0x000fc6000bf41070 */
[----:B------:R-:W-:Y:S01]  /*3000*/  STS [R72], R38 ;  /* 0x0000002648007388 */ /* 0x000fe20000000800 */
[----:B------:R-:W-:-:S03]  /*3010*/  ISETP.GT.U32.AND.EX P2, PT, R4, RZ, PT, P2 ;  /* 0x000000ff0400720c */ /* 0x000fc60003f44120 */
[----:B------:R-:W-:Y:S04]  /*3020*/  STS [R74], R39 ;  /* 0x000000274a007388 */ /* 0x000fe80000000800 */
[----:B------:R-:W-:Y:S04]  /*3030*/  STS [R76], R40 ;  /* 0x000000284c007388 */ /* 0x000fe80000000800 */
[----:B------:R-:W-:Y:S04]  /*3040*/  STS [R78], R41 ;  /* 0x000000294e007388 */ /* 0x000fe80000000800 */
[----:B------:R-:W-:Y:S04]  /*3050*/  STS [R80], R43 ;  /* 0x0000002b50007388 */ /* 0x000fe80000000800 */
[----:B------:R-:W-:Y:S04]  /*3060*/  STS [R47], R44 ;  /* 0x0000002c2f007388 */ /* 0x000fe80000000800 */
[----:B------:R-:W-:Y:S04]  /*3070*/  STS [R84], R45 ;  /* 0x0000002d54007388 */ /* 0x000fe80000000800 */
[----:B------:R-:W-:Y:S04]  /*3080*/  STS [R51], R46 ;  /* 0x0000002e33007388 */ /* 0x000fe80000000800 */
[----:B------:R-:W-:Y:S04]  /*3090*/  STS [R88], R48 ;  /* 0x0000003058007388 */ /* 0x000fe80000000800 */
[----:B------:R-:W-:Y:S01]  /*30a0*/  STS [R90], R49 ;  /* 0x000000315a007388 */ /* 0x000fe20000000800 */
[----:B------:R-:W-:Y:S06]  /*30b0*/  BAR.SYNC.DEFER_BLOCKING 0x0 ;  /* 0x0000000000007b1d */ /* 0x000fec0000010000 */
[----:B------:R-:W0:Y:S04]  /*30c0*/  LDS R6, [R53] ;  /* 0x0000000035067984 */ /* 0x000e280000000800 */
[----:B------:R-:W1:Y:S04]  /*30d0*/  LDS R7, [R53+0x400] ;  /* 0x0004000035077984 */ /* 0x000e680000000800 */
[----:B------:R-:W2:Y:S04]  /*30e0*/  LDS R8, [R53+0x800] ;  /* 0x0008000035087984 */ /* 0x000ea80000000800 */
[----:B------:R-:W-:Y:S04]  /*30f0*/  LDS R9, [R53+0xc00] ;  /* 0x000c000035097984 */ /* 0x000fe80000000800 */
[----:B------:R-:W-:Y:S04]  /*3100*/  LDS R10, [R53+0x1000] ;  /* 0x00100000350a7984 */ /* 0x000fe80000000800 */
[----:B------:R-:W-:Y:S04]  /*3110*/  LDS R11, [R53+0x1400] ;  /* 0x00140000350b7984 */ /* 0x000fe80000000800 */
[----:B------:R-:W3:Y:S04]  /*3120*/  LDS R29, [R53+0x1800] ;  /* 0x00180000351d7984 */ /* 0x000ee80000000800 */
[----:B------:R-:W-:Y:S04]  /*3130*/  LDS R30, [R53+0x1c00] ;  /* 0x001c0000351e7984 */ /* 0x000fe80000000800 */
        /* <DEDUP_REMOVED lines=10> */
[----:B------:R-:W-:Y:S01]  /*31e0*/  LDS R41, [R53+0x4800] ;  /* 0x0048000035297984 */ /* 0x000fe20000000800 */
[----:B------:R-:W-:Y:S06]  /*31f0*/  BAR.SYNC.DEFER_BLOCKING 0x0 ;  /* 0x0000000000007b1d */ /* 0x000fec0000010000 */
[----:B-----5:R4:W-:Y:S04]  /*3200*/  STS [R5], R2 ;  /* 0x0000000205007388 */ /* 0x0209e80000000800 */
[----:B------:R0:W-:Y:S04]  /*3210*/  STS [R56], R3 ;  /* 0x0000000338007388 */ /* 0x0001e80000000800 */
[----:B------:R1:W-:Y:S01]  /*3220*/  STS [R58], R12 ;  /* 0x0000000c3a007388 */ /* 0x0003e20000000800 */
[----:B----4-:R-:W4:Y:S03]  /*3230*/  LDC.64 R4, c[0x0][0x398] ;  /* 0x0000e600ff047b82 */ /* 0x010f260000000a00 */
[----:B------:R-:W-:Y:S04]  /*3240*/  STS [R60], R13 ;  /* 0x0000000d3c007388 */ /* 0x000fe80000000800 */
[----:B------:R2:W-:Y:S01]  /*3250*/  STS [R62], R14 ;  /* 0x0000000e3e007388 */ /* 0x0005e20000000800 */
[----:B0-----:R-:W0:Y:S01]  /*3260*/  LDC.64 R2, c[0x0][0x388] ;  /* 0x0000e200ff027b82 */ /* 0x001e220000000a00 */
[----:B-1----:R-:W-:-:S02]  /*3270*/  VIADD R12, R0, 0x100 ;  /* 0x00000100000c7836 */ /* 0x002fc40000000000 */
[----:B------:R-:W-:Y:S04]  /*3280*/  STS [R64], R15 ;  /* 0x0000000f40007388 */ /* 0x000fe80000000800 */
[----:B------:R1:W-:Y:S01]  /*3290*/  STS [R66], R16 ;  /* 0x0000001042007388 */ /* 0x0003e20000000800 */
[----:B------:R-:W-:Y:S01]  /*32a0*/  ISETP.LT.U32.AND P4, PT, R12, UR6, PT ;  /* 0x000000060c007c0c */ /* 0x000fe2000bf81070 */
[C---:B--2---:R-:W-:Y:S01]  /*32b0*/  VIADD R14, R0.reuse, 0x200 ;  /* 0x00000200000e7836 */ /* 0x044fe20000000000 */
[----:B------:R-:W-:Y:S01]  /*32c0*/  LOP3.LUT R12, R0, 0x400, RZ, 0xfc, !PT ;  /* 0x00000400000c7812 */ /* 0x000fe200078efcff */
[----:B------:R-:W-:Y:S03]  /*32d0*/  STS [R68], R17 ;  /* 0x0000001144007388 */ /* 0x000fe60000000800 */
[----:B------:R-:W-:Y:S01]  /*32e0*/  ISETP.LT.U32.AND P3, PT, R14, UR6, PT ;  /* 0x000000060e007c0c */ /* 0x000fe2000bf61070 */
[----:B------:R-:W-:Y:S01]  /*32f0*/  STS [R70], R18 ;  /* 0x0000001246007388 */ /* 0x000fe20000000800 */
[----:B------:R-:W-:Y:S01]  /*3300*/  VIADD R14, R0, 0x500 ;  /* 0x00000500000e7836 */ /* 0x000fe20000000000 */
[----:B------:R-:W-:Y:S01]  /*3310*/  ISETP.LT.U32.AND P0, PT, R12, UR6, PT ;  /* 0x000000060c007c0c */ /* 0x000fe2000bf01070 */
[C---:B-1----:R-:W-:Y:S01]  /*3320*/  VIADD R16, R0.reuse, 0x300 ;  /* 0x0000030000107836 */ /* 0x042fe20000000000 */
[----:B------:R-:W-:Y:S01]  /*3330*/  STS [R72], R19 ;  /* 0x0000001348007388 */ /* 0x000fe20000000800 */
[----:B------:R-:W-:Y:S01]  /*3340*/  VIADD R12, R0, 0x600 ;  /* 0x00000600000c7836 */ /* 0x000fe20000000000 */
[----:B------:R-:W-:Y:S01]  /*3350*/  ISETP.LT.U32.AND P1, PT, R14, UR6, PT ;  /* 0x000000060e007c0c */ /* 0x000fe2000bf21070 */
[----:B------:R-:W-:Y:S01]  /*3360*/  IMAD.U32 R14, RZ, RZ, UR7 ;  /* 0x00000007ff0e7e24 */ /* 0x000fe2000f8e00ff */
[----:B------:R-:W-:Y:S01]  /*3370*/  STS [R74], R20 ;  /* 0x000000144a007388 */ /* 0x000fe20000000800 */
[----:B------:R-:W-:Y:S01]  /*3380*/  ISETP.LT.U32.AND P5, PT, R16, UR6, PT ;  /* 0x0000000610007c0c */ /* 0x000fe2000bfa1070 */
[----:B------:R-:W-:Y:S01]  /*3390*/  IMAD.U32 R16, RZ, RZ, UR7 ;  /* 0x00000007ff107e24 */ /* 0x000fe2000f8e00ff */
[----:B------:R-:W-:Y:S01]  /*33a0*/  ISETP.LT.U32.AND P6, PT, R12, UR6, PT ;  /* 0x000000060c007c0c */ /* 0x000fe2000bfc1070 */
[----:B------:R-:W-:Y:S01]  /*33b0*/  STS [R76], R21 ;  /* 0x000000154c007388 */ /* 0x000fe20000000800 */
[----:B0-----:R-:W-:Y:S01]  /*33c0*/  IMAD.WIDE.U32 R2, R0, 0x4, R2 ;  /* 0x0000000400027825 */ /* 0x001fe200078e0002 */
[----:B------:R-:W-:-:S02]  /*33d0*/  ISETP.GT.U32.AND.EX P3, PT, R14, RZ, PT, P3 ;  /* 0x000000ff0e00720c */ /* 0x000fc40003f64130 */
[----:B------:R-:W-:Y:S01]  /*33e0*/  STS [R78], R22 ;  /* 0x000000164e007388 */ /* 0x000fe20000000800 */
[----:B------:R-:W-:Y:S01]  /*33f0*/  ISETP.GT.U32.AND.EX P4, PT, R16, RZ, PT, P4 ;  /* 0x000000ff1000720c */ /* 0x000fe20003f84140 */
[----:B----4-:R-:W-:Y:S02]  /*3400*/  IMAD.WIDE.U32 R4, R0, 0x4, R4 ;  /* 0x0000000400047825 */ /* 0x010fe400078e0004 */
[----:B------:R0:W-:Y:S02]  /*3410*/  STS [R80], R23 ;  /* 0x0000001750007388 */ /* 0x0001e40000000800 */
[----:B------:R-:W-:Y:S02]  /*3420*/  IMAD.U32 R12, RZ, RZ, UR7 ;  /* 0x00000007ff0c7e24 */ /* 0x000fe4000f8e00ff */
[----:B------:R-:W-:Y:S03]  /*3430*/  STS [R47], R24 ;  /* 0x000000182f007388 */ /* 0x000fe60000000800 */
[----:B------:R-:W-:Y:S01]  /*3440*/  ISETP.GT.U32.AND.EX P5, PT, R12, RZ, PT, P5 ;  /* 0x000000ff0c00720c */ /* 0x000fe20003fa4150 */
[----:B------:R1:W-:Y:S01]  /*3450*/  STS [R84], R25 ;  /* 0x0000001954007388 */ /* 0x0003e20000000800 */
[----:B0-----:R-:W-:Y:S01]  /*3460*/  @P2 LOP3.LUT R23, R6, 0x80000000, RZ, 0x3c, !PT ;  /* 0x8000000006172812 */ /* 0x001fe200078e3cff */
[----:B------:R-:W-:-:S02]  /*3470*/  VIADD R6, R0, 0x700 ;  /* 0x0000070000067836 */ /* 0x000fc40000000000 */
[----:B------:R-:W-:Y:S04]  /*3480*/  STS [R51], R26 ;  /* 0x0000001a33007388 */ /* 0x000fe80000000800 */
[----:B------:R0:W-:Y:S01]  /*3490*/  STS [R88], R27 ;  /* 0x0000001b58007388 */ /* 0x0001e20000000800 */
[----:B-1----:R-:W-:-:S03]  /*34a0*/  @P4 LOP3.LUT R25, R7, 0x80000000, RZ, 0x3c, !PT ;  /* 0x8000000007194812 */ /* 0x002fc600078e3cff */
[----:B------:R-:W-:Y:S01]  /*34b0*/  STS [R90], R28 ;  /* 0x0000001c5a007388 */ /* 0x000fe20000000800 */
[----:B------:R-:W-:Y:S01]  /*34c0*/  BAR.SYNC.DEFER_BLOCKING 0x0 ;  /* 0x0000000000007b1d */ /* 0x000fe20000010000 */
[----:B0-----:R-:W-:Y:S01]  /*34d0*/  @P3 LOP3.LUT R27, R8, 0x80000000, RZ, 0x3c, !PT ;  /* 0x80000000081b3812 */ /* 0x001fe200078e3cff */
[----:B------:R-:W-:-:S05]  /*34e0*/  IMAD.U32 R8, RZ, RZ, UR7 ;  /* 0x00000007ff087e24 */ /* 0x000fca000f8e00ff */
[C---:B------:R-:W-:Y:S02]  /*34f0*/  ISETP.GT.U32.AND.EX P1, PT, R8.reuse, RZ, PT, P1 ;  /* 0x000000ff0800720c */ /* 0x040fe40003f24110 */
[----:B------:R-:W-:-:S13]  /*3500*/  ISETP.GT.U32.AND.EX P6, PT, R8, RZ, PT, P6 ;  /* 0x000000ff0800720c */ /* 0x000fda0003fc4160 */
[----:B---3--:R-:W-:Y:S01]  /*3510*/  @P6 LOP3.LUT R29, R29, 0x80000000, RZ, 0x3c, !PT ;  /* 0x800000001d1d6812 */ /* 0x008fe200078e3cff */
[----:B------:R-:W0:Y:S04]  /*3520*/  @P2 LDS R43, [R53] ;  /* 0x00000000352b2984 */ /* 0x000e280000000800 */
[----:B------:R-:W1:Y:S04]  /*3530*/  LDS R13, [R53+0x400] ;  /* 0x00040000350d7984 */ /* 0x000e680000000800 */
[----:B------:R-:W2:Y:S04]  /*3540*/  LDS R15, [R53+0x800] ;  /* 0x00080000350f7984 */ /* 0x000ea80000000800 */
[----:B------:R-:W3:Y:S04]  /*3550*/  LDS R17, [R53+0xc00] ;  /* 0x000c000035117984 */ /* 0x000ee80000000800 */
[----:B------:R-:W4:Y:S04]  /*3560*/  LDS R19, [R53+0x1000] ;  /* 0x0010000035137984 */ /* 0x000f280000000800 */
[----:B------:R-:W-:Y:S04]  /*3570*/  @P2 STG.E desc[UR8][R2.64], R23 ;  /* 0x0000001702002986 */ /* 0x000fe8000c101908 */
[----:B------:R-:W4:Y:S04]  /*3580*/  LDS R21, [R53+0x1400] ;  /* 0x0014000035157984 */ /* 0x000f280000000800 */
[----:B------:R-:W4:Y:S04]  /*3590*/  LDS R7, [R53+0x1800] ;  /* 0x0018000035077984 */ /* 0x000f280000000800 */
[----:B------:R-:W4:Y:S04]  /*35a0*/  LDS R23, [R53+0x1c00] ;  /* 0x001c000035177984 */ /* 0x000f280000000800 */
[----:B0-----:R0:W-:Y:S01]  /*35b0*/  @P2 STG.E desc[UR8][R4.64], R43 ;  /* 0x0000002b04002986 */ /* 0x0011e2000c101908 */
[----:B------:R-:W-:Y:S01]  /*35c0*/  ISETP.LT.U32.AND P2, PT, R6, UR6, PT ;  /* 0x0000000606007c0c */ /* 0x000fe2000bf41070 */
[----:B------:R-:W-:-:S02]  /*35d0*/  IMAD.U32 R6, RZ, RZ, UR7 ;  /* 0x00000007ff067e24 */ /* 0x000fc4000f8e00ff */
[----:B------:R2:W-:Y:S01]  /*35e0*/  @P4 STG.E desc[UR8][R2.64+0x400], R25 ;  /* 0x0004001902004986 */ /* 0x0005e2000c101908 */
[----:B------:R-:W-:Y:S02]  /*35f0*/  ISETP.GT.U32.AND.EX P2, PT, R8, RZ, PT, P2 ;  /* 0x000000ff0800720c */ /* 0x000fe40003f44120 */
[----:B------:R-:W-:Y:S01]  /*3600*/  ISETP.GT.U32.AND.EX P0, PT, R6, RZ, PT, P0 ;  /* 0x000000ff0600720c */ /* 0x000fe20003f04100 */
[----:B-1----:R-:W-:Y:S01]  /*3610*/  @P4 STG.E desc[UR8][R4.64+0x400], R13 ;  /* 0x0004000d04004986 */ /* 0x002fe2000c101908 */
[----:B------:R-:W-:Y:S02]  /*3620*/  LOP3.LUT R6, R0, 0x800, RZ, 0xfc, !PT ;  /* 0x0000080000067812 */ /* 0x000fe400078efcff */
[----:B0-----:R-:W-:Y:S01]  /*3630*/  @P5 LOP3.LUT R43, R9, 0x80000000, RZ, 0x3c, !PT ;  /* 0x80000000092b5812 */ /* 0x001fe200078e3cff */
[----:B------:R-:W-:Y:S01]  /*3640*/  @P3 STG.E desc[UR8][R2.64+0x800], R27 ;  /* 0x0008001b02003986 */ /* 0x000fe2000c101908 */
[----:B------:R-:W-:Y:S01]  /*3650*/  ISETP.LT.U32.AND P4, PT, R6, UR6, PT ;  /* 0x0000000606007c0c */ /* 0x000fe2000bf81070 */
[----:B------:R-:W-:-:S02]  /*3660*/  VIADD R6, R0, 0x900 ;  /* 0x0000090000067836 */ /* 0x000fc40000000000 */
[----:B------:R-:W0:Y:S04]  /*3670*/  LDS R9, [R53+0x2000] ;  /* 0x0020000035097984 */ /* 0x000e280000000800 */
[----:B--2---:R-:W-:Y:S01]  /*3680*/  @P0 LOP3.LUT R25, R10, 0x80000000, RZ, 0x3c, !PT ;  /* 0x800000000a190812 */ /* 0x004fe200078e3cff */
[----:B------:R-:W-:Y:S01]  /*3690*/  @P3 STG.E desc[UR8][R4.64+0x800], R15 ;  /* 0x0008000f04003986 */ /* 0x000fe2000c101908 */
[----:B------:R-:W-:Y:S01]  /*36a0*/  ISETP.LT.U32.AND P3, PT, R6, UR6, PT ;  /* 0x0000000606007c0c */ /* 0x000fe2000bf61070 */
[----:B------:R-:W-:Y:S02]  /*36b0*/  VIADD R6, R0, 0xa00 ;  /* 0x00000a0000067836 */ /* 0x000fe40000000000 */
[----:B------:R-:W-:Y:S01]  /*36c0*/  @P5 STG.E desc[UR8][R2.64+0xc00], R43 ;  /* 0x000c002b02005986 */ /* 0x000fe2000c101908 */
[----:B------:R-:W-:Y:S01]  /*36d0*/  ISETP.GT.U32.AND.EX P3, PT, R8, RZ, PT, P3 ;  /* 0x000000ff0800720c */ /* 0x000fe20003f64130 */
[----:B------:R-:W-:-:S02]  /*36e0*/  IMAD.U32 R10, RZ, RZ, UR7 ;  /* 0x00000007ff0a7e24 */ /* 0x000fc4000f8e00ff */
[----:B---3--:R1:W-:Y:S01]  /*36f0*/  @P5 STG.E desc[UR8][R4.64+0xc00], R17 ;  /* 0x000c001104005986 */ /* 0x0083e2000c101908 */
[----:B------:R-:W-:Y:S01]  /*3700*/  ISETP.LT.U32.AND P5, PT, R6, UR6, PT ;  /* 0x0000000606007c0c */ /* 0x000fe2000bfa1070 */
[----:B------:R-:W-:Y:S02]  /*3710*/  VIADD R6, R0, 0xb00 ;  /* 0x00000b0000067836 */ /* 0x000fe40000000000 */
[----:B------:R-:W2:Y:S01]  /*3720*/  LDS R13, [R53+0x2400] ;  /* 0x00240000350d7984 */ /* 0x000ea20000000800 */
[----:B------:R-:W-:-:S03]  /*3730*/  ISETP.GT.U32.AND.EX P5, PT, R8, RZ, PT, P5 ;  /* 0x000000ff0800720c */ /* 0x000fc60003fa4150 */
[----:B------:R-:W-:Y:S04]  /*3740*/  @P0 STG.E desc[UR8][R2.64+0x1000], R25 ;  /* 0x0010001902000986 */ /* 0x000fe8000c101908 */
[----:B----4-:R3:W-:Y:S01]  /*3750*/  @P0 STG.E desc[UR8][R4.64+0x1000], R19 ;  /* 0x0010001304000986 */ /* 0x0107e2000c101908 */
[----:B-1----:R-:W-:Y:S02]  /*3760*/  @P1 LOP3.LUT R17, R11, 0x80000000, RZ, 0x3c, !PT ;  /* 0x800000000b111812 */ /* 0x002fe400078e3cff */
[----:B------:R-:W-:Y:S01]  /*3770*/  ISETP.LT.U32.AND P0, PT, R6, UR6, PT ;  /* 0x0000000606007c0c */ /* 0x000fe2000bf01070 */
[----:B------:R-:W1:Y:S01]  /*3780*/  LDS R11, [R53+0x2800] ;  /* 0x00280000350b7984 */ /* 0x000e620000000800 */
[----:B------:R-:W-:Y:S01]  /*3790*/  IMAD.U32 R6, RZ, RZ, UR7 ;  /* 0x00000007ff067e24 */ /* 0x000fe2000f8e00ff */
[----:B------:R-:W-:-:S02]  /*37a0*/  @P5 LOP3.LUT R33, R33, 0x80000000, RZ, 0x3c, !PT ;  /* 0x8000000021215812 */ /* 0x000fc400078e3cff */
[----:B------:R-:W4:Y:S01]  /*37b0*/  LDS R15, [R53+0x2c00] ;  /* 0x002c0000350f7984 */ /* 0x000f220000000800 */
[----:B------:R-:W-:Y:S02]  /*37c0*/  ISETP.GT.U32.AND.EX P0, PT, R8, RZ, PT, P0 ;  /* 0x000000ff0800720c */ /* 0x000fe40003f04100 */
[----:B------:R-:W-:Y:S01]  /*37d0*/  ISETP.GT.U32.AND.EX P4, PT, R6, RZ, PT, P4 ;  /* 0x000000ff0600720c */ /* 0x000fe20003f84140 */
[----:B------:R-:W-:Y:S01]  /*37e0*/  @P1 STG.E desc[UR8][R2.64+0x1400], R17 ;  /* 0x0014001102001986 */ /* 0x000fe2000c101908 */
[----:B------:R-:W-:Y:S02]  /*37f0*/  LOP3.LUT R6, R0, 0xc00, RZ, 0xfc, !PT ;  /* 0x00000c0000067812 */ /* 0x000fe400078efcff */
[----:B---3--:R-:W-:Y:S01]  /*3800*/  @P2 LOP3.LUT R19, R30, 0x80000000, RZ, 0x3c, !PT ;  /* 0x800000001e132812 */ /* 0x008fe200078e3cff */
[----:B------:R-:W-:Y:S01]  /*3810*/  @P1 STG.E desc[UR8][R4.64+0x1400], R21 ;  /* 0x0014001504001986 */ /* 0x000fe2000c101908 */
[----:B------:R-:W-:Y:S01]  /*3820*/  ISETP.LT.U32.AND P1, PT, R6, UR6, PT ;  /* 0x0000000606007c0c */ /* 0x000fe2000bf21070 */
[----:B------:R-:W-:Y:S01]  /*3830*/  VIADD R6, R0, 0xd00 ;  /* 0x00000d0000067836 */ /* 0x000fe20000000000 */
[----:B------:R-:W-:Y:S01]  /*3840*/  @P3 LOP3.LUT R25, R32, 0x80000000, RZ, 0x3c, !PT ;  /* 0x8000000020193812 */ /* 0x000fe200078e3cff */
[----:B------:R-:W-:Y:S01]  /*3850*/  @P6 STG.E desc[UR8][R2.64+0x1800], R29 ;  /* 0x0018001d02006986 */ /* 0x000fe2000c101908 */
[----:B------:R-:W-:-:S03]  /*3860*/  ISETP.GT.U32.AND.EX P1, PT, R8, RZ, PT, P1 ;  /* 0x000000ff0800720c */ /* 0x000fc60003f24110 */
[----:B------:R-:W-:Y:S01]  /*3870*/  @P6 STG.E desc[UR8][R4.64+0x1800], R7 ;  /* 0x0018000704006986 */ /* 0x000fe2000c101908 */
[----:B------:R-:W-:Y:S01]  /*3880*/  ISETP.LT.U32.AND P6, PT, R6, UR6, PT ;  /* 0x0000000606007c0c */ /* 0x000fe2000bfc1070 */
[----:B------:R-:W-:Y:S01]  /*3890*/  VIADD R6, R0, 0xe00 ;  /* 0x00000e0000067836 */ /* 0x000fe20000000000 */
[----:B------:R-:W-:Y:S01]  /*38a0*/  @P4 LOP3.LUT R31, R31, 0x80000000, RZ, 0x3c, !PT ;  /* 0x800000001f1f4812 */ /* 0x000fe200078e3cff */
[----:B------:R-:W3:Y:S01]  /*38b0*/  LDS R7, [R53+0x3000] ;  /* 0x0030000035077984 */ /* 0x000ee20000000800 */
[----:B------:R-:W-:-:S03]  /*38c0*/  ISETP.GT.U32.AND.EX P6, PT, R10, RZ, PT, P6 ;  /* 0x000000ff0a00720c */ /* 0x000fc60003fc4160 */
[----:B------:R-:W-:Y:S02]  /*38d0*/  @P2 STG.E desc[UR8][R2.64+0x1c00], R19 ;  /* 0x001c001302002986 */ /* 0x000fe4000c101908 */
[----:B------:R-:W-:Y:S02]  /*38e0*/  @P1 LOP3.LUT R35, R35, 0x80000000, RZ, 0x3c, !PT ;  /* 0x8000000023231812 */ /* 0x000fe400078e3cff */
[----:B------:R-:W3:Y:S04]  /*38f0*/  LDS R17, [R53+0x3400] ;  /* 0x0034000035117984 */ /* 0x000ee80000000800 */
[----:B------:R-:W-:Y:S01]  /*3900*/  @P2 STG.E desc[UR8][R4.64+0x1c00], R23 ;  /* 0x001c001704002986 */ /* 0x000fe2000c101908 */
[----:B------:R-:W-:Y:S01]  /*3910*/  ISETP.LT.U32.AND P2, PT, R6, UR6, PT ;  /* 0x0000000606007c0c */ /* 0x000fe2000bf41070 */
[----:B------:R-:W-:-:S02]  /*3920*/  VIADD R6, R0, 0xf00 ;  /* 0x00000f0000067836 */ /* 0x000fc40000000000 */
[----:B------:R-:W-:Y:S01]  /*3930*/  @P4 STG.E desc[UR8][R2.64+0x2000], R31 ;  /* 0x0020001f02004986 */ /* 0x000fe2000c101908 */
[----:B------:R-:W-:-:S03]  /*3940*/  ISETP.GT.U32.AND.EX P2, PT, R12, RZ, PT, P2 ;  /* 0x000000ff0c00720c */ /* 0x000fc60003f44120 */
[----:B------:R-:W3:Y:S04]  /*3950*/  LDS R19, [R53+0x3800] ;  /* 0x0038000035137984 */ /* 0x000ee80000000800 */
[----:B0-----:R-:W-:Y:S01]  /*3960*/  @P4 STG.E desc[UR8][R4.64+0x2000], R9 ;  /* 0x0020000904004986 */ /* 0x001fe2000c101908 */
[----:B------:R-:W-:Y:S02]  /*3970*/  ISETP.LT.U32.AND P4, PT, R6, UR6, PT ;  /* 0x0000000606007c0c */ /* 0x000fe4000bf81070 */
[----:B------:R-:W-:Y:S01]  /*3980*/  LOP3.LUT R6, R0, 0x1000, RZ, 0xfc, !PT ;  /* 0x0000100000067812 */ /* 0x000fe200078efcff */
[----:B------:R-:W0:Y:S02]  /*3990*/  LDS R9, [R53+0x3c00] ;  /* 0x003c000035097984 */ /* 0x000e240000000800 */
[----:B------:R-:W-:-:S02]  /*39a0*/  @P2 LOP3.LUT R37, R37, 0x80000000, RZ, 0x3c, !PT ;  /* 0x8000000025252812 */ /* 0x000fc400078e3cff */
[----:B------:R-:W0:Y:S04]  /*39b0*/  LDS R21, [R53+0x4000] ;  /* 0x0040000035157984 */ /* 0x000e280000000800 */
[----:B------:R-:W0:Y:S04]  /*39c0*/  LDS R23, [R53+0x4400] ;  /* 0x0044000035177984 */ /* 0x000e280000000800 */
[----:B------:R-:W-:Y:S04]  /*39d0*/  @P3 STG.E desc[UR8][R2.64+0x2400], R25 ;  /* 0x0024001902003986 */ /* 0x000fe8000c101908 */
[----:B--2---:R2:W-:Y:S01]  /*39e0*/  @P3 STG.E desc[UR8][R4.64+0x2400], R13 ;  /* 0x0024000d04003986 */ /* 0x0045e2000c101908 */
[----:B------:R-:W-:Y:S01]  /*39f0*/  ISETP.LT.U32.AND P3, PT, R6, UR6, PT ;  /* 0x0000000606007c0c */ /* 0x000fe2000bf61070 */
[----:B------:R-:W-:-:S02]  /*3a00*/  VIADD R6, R0, 0x1100 ;  /* 0x0000110000067836 */ /* 0x000fc40000000000 */
[----:B------:R-:W-:Y:S01]  /*3a10*/  @P5 STG.E desc[UR8][R2.64+0x2800], R33 ;  /* 0x0028002102005986 */ /* 0x000fe2000c101908 */
[----:B------:R-:W-:Y:S01]  /*3a20*/  VIADD R0, R0, 0x1200 ;  /* 0x0000120000007836 */ /* 0x000fe20000000000 */
[----:B------:R-:W-:Y:S02]  /*3a30*/  ISETP.GT.U32.AND.EX P3, PT, R8, RZ, PT, P3 ;  /* 0x000000ff0800720c */ /* 0x000fe40003f64130 */
[----:B-1----:R1:W-:Y:S01]  /*3a40*/  @P5 STG.E desc[UR8][R4.64+0x2800], R11 ;  /* 0x0028000b04005986 */ /* 0x0023e2000c101908 */
[----:B------:R-:W-:Y:S01]  /*3a50*/  ISETP.LT.U32.AND P5, PT, R6, UR6, PT ;  /* 0x0000000606007c0c */ /* 0x000fe2000bfa1070 */
[----:B------:R-:W-:Y:S01]  /*3a60*/  IMAD.U32 R6, RZ, RZ, UR7 ;  /* 0x00000007ff067e24 */ /* 0x000fe2000f8e00ff */
[----:B--2---:R-:W-:-:S04]  /*3a70*/  @P0 LOP3.LUT R13, R34, 0x80000000, RZ, 0x3c, !PT ;  /* 0x80000000220d0812 */ /* 0x004fc800078e3cff */
[----:B------:R-:W-:Y:S01]  /*3a80*/  ISETP.GT.U32.AND.EX P4, PT, R6, RZ, PT, P4 ;  /* 0x000000ff0600720c */ /* 0x000fe20003f84140 */
[----:B------:R2:W-:Y:S03]  /*3a90*/  @P0 STG.E desc[UR8][R2.64+0x2c00], R13 ;  /* 0x002c000d02000986 */ /* 0x0005e6000c101908 */
[----:B------:R-:W-:Y:S01]  /*3aa0*/  @P3 LOP3.LUT R39, R39, 0x80000000, RZ, 0x3c, !PT ;  /* 0x8000000027273812 */ /* 0x000fe200078e3cff */
[----:B----4-:R4:W-:Y:S01]  /*3ab0*/  @P0 STG.E desc[UR8][R4.64+0x2c00], R15 ;  /* 0x002c000f04000986 */ /* 0x0109e2000c101908 */
[----:B------:R-:W-:Y:S01]  /*3ac0*/  ISETP.LT.U32.AND P0, PT, R0, UR6, PT ;  /* 0x0000000600007c0c */ /* 0x000fe2000bf01070 */
[----:B------:R-:W-:Y:S01]  /*3ad0*/  IMAD.U32 R0, RZ, RZ, UR7 ;  /* 0x00000007ff007e24 */ /* 0x000fe2000f8e00ff */
[----:B-1----:R-:W-:Y:S01]  /*3ae0*/  @P6 LOP3.LUT R11, R36, 0x80000000, RZ, 0x3c, !PT ;  /* 0x80000000240b6812 */ /* 0x002fe200078e3cff */
[----:B------:R1:W-:Y:S01]  /*3af0*/  @P1 STG.E desc[UR8][R2.64+0x3000], R35 ;  /* 0x0030002302001986 */ /* 0x0003e2000c101908 */
[----:B------:R-:W-:-:S02]  /*3b00*/  ISETP.GT.U32.AND.EX P0, PT, R6, RZ, PT, P0 ;  /* 0x000000ff0600720c */ /* 0x000fc40003f04100 */
[----:B------:R-:W-:Y:S01]  /*3b10*/  ISETP.GT.U32.AND.EX P5, PT, R0, RZ, PT, P5 ;  /* 0x000000ff0000720c */ /* 0x000fe20003fa4150 */
[----:B---3--:R1:W-:Y:S01]  /*3b20*/  @P1 STG.E desc[UR8][R4.64+0x3000], R7 ;  /* 0x0030000704001986 */ /* 0x0083e2000c101908 */
[----:B--2---:R-:W-:-:S03]  /*3b30*/  @P4 LOP3.LUT R13, R38, 0x80000000, RZ, 0x3c, !PT ;  /* 0x80000000260d4812 */ /* 0x004fc600078e3cff */
[----:B------:R1:W-:Y:S04]  /*3b40*/  @P6 STG.E desc[UR8][R2.64+0x3400], R11 ;  /* 0x0034000b02006986 */ /* 0x0003e8000c101908 */
[----:B------:R1:W-:Y:S04]  /*3b50*/  @P6 STG.E desc[UR8][R4.64+0x3400], R17 ;  /* 0x0034001104006986 */ /* 0x0003e8000c101908 */
[----:B------:R1:W-:Y:S01]  /*3b60*/  @P2 STG.E desc[UR8][R2.64+0x3800], R37 ;  /* 0x0038002502002986 */ /* 0x0003e2000c101908 */
[----:B----4-:R-:W-:-:S03]  /*3b70*/  @P5 LOP3.LUT R15, R40, 0x80000000, RZ, 0x3c, !PT ;  /* 0x80000000280f5812 */ /* 0x010fc600078e3cff */
[----:B------:R1:W-:Y:S04]  /*3b80*/  @P2 STG.E desc[UR8][R4.64+0x3800], R19 ;  /* 0x0038001304002986 */ /* 0x0003e8000c101908 */
[----:B------:R1:W-:Y:S04]  /*3b90*/  @P4 STG.E desc[UR8][R2.64+0x3c00], R13 ;  /* 0x003c000d02004986 */ /* 0x0003e8000c101908 */
[----:B0-----:R1:W-:Y:S04]  /*3ba0*/  @P4 STG.E desc[UR8][R4.64+0x3c00], R9 ;  /* 0x003c000904004986 */ /* 0x0013e8000c101908 */
[----:B------:R1:W-:Y:S04]  /*3bb0*/  @P3 STG.E desc[UR8][R2.64+0x4000], R39 ;  /* 0x0040002702003986 */ /* 0x0003e8000c101908 */
[----:B------:R1:W-:Y:S04]  /*3bc0*/  @P3 STG.E desc[UR8][R4.64+0x4000], R21 ;  /* 0x0040001504003986 */ /* 0x0003e8000c101908 */
[----:B------:R1:W-:Y:S04]  /*3bd0*/  @P5 STG.E desc[UR8][R2.64+0x4400], R15 ;  /* 0x0044000f02005986 */ /* 0x0003e8000c101908 */
[----:B------:R1:W-:Y:S01]  /*3be0*/  @P5 STG.E desc[UR8][R4.64+0x4400], R23 ;  /* 0x0044001704005986 */ /* 0x0003e2000c101908 */
[----:B------:R-:W-:Y:S05]  /*3bf0*/  @!P0 EXIT ;  /* 0x000000000000894d */ /* 0x000fea0003800000 */
[----:B------:R-:W0:Y:S01]  /*3c00*/  LDS R53, [R53+0x4800] ;  /* 0x0048000035357984 */ /* 0x000e220000000800 */
[----:B------:R-:W-:-:S05]  /*3c10*/  LOP3.LUT R41, R41, 0x80000000, RZ, 0x3c, !PT ;  /* 0x8000000029297812 */ /* 0x000fca00078e3cff */
[----:B------:R-:W-:Y:S04]  /*3c20*/  STG.E desc[UR8][R2.64+0x4800], R41 ;  /* 0x0048002902007986 */ /* 0x000fe8000c101908 */
[----:B0-----:R-:W-:Y:S01]  /*3c30*/  STG.E desc[UR8][R4.64+0x4800], R53 ;  /* 0x0048003504007986 */ /* 0x001fe2000c101908 */
[----:B------:R-:W-:Y:S05]  /*3c40*/  EXIT ;  /* 0x000000000000794d */ /* 0x000fea0003800000 */
.L_x_223:
        /* <DEDUP_REMOVED lines=11> */
.L_x_1947:


//--------------------- .text._ZN3cub18CUB_300001_SM_10006detail10radix_sort29DeviceRadixSortOnesweepKernelINS1_5radix10policy_hubIifyE10Policy1000ELNS0_9SortOrderE0EifyiiNS1_21identity_decomposer_tEEEvPT5_SB_PT3_PKSC_PT1_PKSG_PT2_PKSK_T4_iiT6_ --------------------------
	.section	.text._ZN3cub18CUB_300001_SM_10006detail10radix_sort29DeviceRadixSortOnesweepKernelINS1_5radix10policy_hubIifyE10Policy1000ELNS0_9SortOrderE0EifyiiNS1_21identity_decomposer_tEEEvPT5_SB_PT3_PKSC_PT1_PKSG_PT2_PKSK_T4_iiT6_,"ax",@progbits
	.align	128
        .global         _ZN3cub18CUB_300001_SM_10006detail10radix_sort29DeviceRadixSortOnesweepKernelINS1_5radix10policy_hubIifyE10Policy1000ELNS0_9SortOrderE0EifyiiNS1_21identity_decomposer_tEEEvPT5_SB_PT3_PKSC_PT1_PKSG_PT2_PKSK_T4_iiT6_
        .type           _ZN3cub18CUB_300001_SM_10006detail10radix_sort29DeviceRadixSortOnesweepKernelINS1_5radix10policy_hubIifyE10Policy1000ELNS0_9SortOrderE0EifyiiNS1_21identity_decomposer_tEEEvPT5_SB_PT3_PKSC_PT1_PKSG_PT2_PKSK_T4_iiT6_,@function
        .size           _ZN3cub18CUB_300001_SM_10006detail10radix_sort29DeviceRadixSortOnesweepKernelINS1_5radix10policy_hubIifyE10Policy1000ELNS0_9SortOrderE0EifyiiNS1_21identity_decomposer_tEEEvPT5_SB_PT3_PKSC_PT1_PKSG_PT2_PKSK_T4_iiT6_,(.L_x_1948 - _ZN3cub18CUB_300001_SM_10006detail10radix_sort29DeviceRadixSortOnesweepKernelINS1_5radix10policy_hubIifyE10Policy1000ELNS0_9SortOrderE0EifyiiNS1_21identity_decomposer_tEEEvPT5_SB_PT3_PKSC_PT1_PKSG_PT2_PKSK_T4_iiT6_)
        .other          _ZN3cub18CUB_300001_SM_10006detail10radix_sort29DeviceRadixSortOnesweepKernelINS1_5radix10policy_hubIifyE10Policy1000ELNS0_9SortOrderE0EifyiiNS1_21identity_decomposer_tEEEvPT5_SB_PT3_PKSC_PT1_PKSG_PT2_PKSK_T4_iiT6_,@"STO_CUDA_ENTRY STV_DEFAULT"
_ZN3cub18CUB_300001_SM_10006detail10radix_sort29DeviceRadixSortOnesweepKernelINS1_5radix10policy_hubIifyE10Policy1000ELNS0_9SortOrderE0EifyiiNS1_21identity_decomposer_tEEEvPT5_SB_PT3_PKSC_PT1_PKSG_PT2_PKSK_T4_iiT6_:
.text._ZN3cub18CUB_300001_SM_10006detail10radix_sort29DeviceRadixSortOnesweepKernelINS1_5radix10policy_hubIifyE10Policy1000ELNS0_9SortOrderE0EifyiiNS1_21identity_decomposer_tEEEvPT5_SB_PT3_PKSC_PT1_PKSG_PT2_PKSK_T4_iiT6_:
        /* <DEDUP_REMOVED lines=16> */
.L_x_225:
[----:B------:R-:W-:Y:S05]  /*0100*/  BSYNC.RECONVERGENT B0 ;  /* 0x0000000000007941 */ /* 0x000fea0003800200 */
.L_x_224:
        /* <DEDUP_REMOVED lines=35> */
.L_x_226:
        /* <DEDUP_REMOVED lines=76> */
.L_x_227:
        /* <DEDUP_REMOVED lines=19> */
.L_x_230:
        /* <DEDUP_REMOVED lines=21> */
.L_x_229:
[----:B------:R-:W-:Y:S05]  /*0a80*/  BSYNC.RECONVERGENT B0 ;  /* 0x0000000000007941 */ /* 0x000fea0003800200 */
.L_x_228:
        /* <DEDUP_REMOVED lines=18> */
.L_x_234:
[----:B------:R-:W-:Y:S05]  /*0bb0*/  BSYNC.RECONVERGENT B1 ;  /* 0x0000000000017941 */ /* 0x000fea0003800200 */
.L_x_233:
        /* <DEDUP_REMOVED lines=14> */
.L_x_235:
[----:B------:R-:W-:Y:S01]  /*0ca0*/  VIADD R6, R6, 0x1 ;  /* 0x0000000106067836 */ /* 0x000fe20000000000 */
[----:B------:R0:W-:Y:S04]  /*0cb0*/  STS [R0], RZ ;  /* 0x000000ff00007388 */ /* 0x0001e80000000800 */
[----:B------:R-:W-:Y:S01]  /*0cc0*/  ISETP.NE.AND P0, PT, R6, RZ, PT ;  /* 0x000000ff0600720c */ /* 0x000fe20003f05270 */
[----:B0-----:R-:W-:-:S12]  /*0cd0*/  VIADD R0, R0, 0x80 ;  /* 0x0000008000007836 */ /* 0x001fd80000000000 */
[----:B------:R-:W-:Y:S05]  /*0ce0*/  @P0 BRA `(.L_x_235) ;  /* 0xfffffffc00ec0947 */ /* 0x000fea000383ffff */
.L_x_232:
[----:B------:R-:W-:Y:S05]  /*0cf0*/  BSYNC.RECONVERGENT B0 ;  /* 0x0000000000007941 */ /* 0x000fea0003800200 */
.L_x_231:
        /* <DEDUP_REMOVED lines=130> */
.L_x_237:
[----:B------:R-:W-:Y:S05]  /*1520*/  BSYNC.RECONVERGENT B0 ;  /* 0x0000000000007941 */ /* 0x000fea0003800200 */
.L_x_236:
        /* <DEDUP_REMOVED lines=38> */
.L_x_246:
[----:B0-----:R-:W0:Y:S01]  /*1790*/  LDC.64 R4, c[0x0][0x380] ;  /* 0x0000e000ff047b82 */ /* 0x001e220000000a00 */
[----:B------:R-:W-:Y:S01]  /*17a0*/  VIADD R19, R10, 0xffffffff ;  /* 0xffffffff0a137836 */ /* 0x000fe20000000000 */
[----:B------:R-:W-:Y:S03]  /*17b0*/  BSSY B2, `(.L_x_243) ;  /* 0x0000008000027945 */ /* 0x000fe60003800000 */
[----:B------:R-:W-:-:S04]  /*17c0*/  IMAD R11, R19, 0x100, R3 ;  /* 0x00000100130b7824 */ /* 0x000fc800078e0203 */
[----:B0-----:R-:W-:-:S07]  /*17d0*/  IMAD.WIDE R4, R11, 0x4, R4 ;  /* 0x000000040b047825 */ /* 0x001fce00078e0204 */
.L_x_244:
[----:B------:R-:W-:Y:S05]  /*17e0*/  YIELD ;  /* 0x0000000000007946 */ /* 0x000fea0003800000 */
[----:B------:R0:W-:Y:S06]  /*17f0*/  MEMBAR.SC.CTA ;  /* 0x0000000000007992 */ /* 0x0001ec0000000000 */
[----:B0-----:R-:W2:Y:S02]  /*1800*/  LDG.E.STRONG.SYS R11, desc[UR6][R4.64] ;  /* 0x00000006040b7981 */ /* 0x001ea4000c1f5900 */
[----:B--2---:R-:W-:-:S13]  /*1810*/  ISETP.NE.AND P0, PT, R11, RZ, PT ;  /* 0x000000ff0b00720c */ /* 0x004fda0003f05270 */
[----:B------:R-:W-:Y:S05]  /*1820*/  @!P0 BRA `(.L_x_244) ;  /* 0xfffffffc00ec8947 */ /* 0x000fea000383ffff */
[----:B------:R-:W-:Y:S05]  /*1830*/  BSYNC B2 ;  /* 0x0000000000027941 */ /* 0x000fea0003800000 */
.L_x_243:
[----:B------:R-:W-:Y:S01]  /*1840*/  BSSY.RECONVERGENT B2, `(.L_x_245) ;  /* 0x0000006000027945 */ /* 0x000fe20003800200 */
[C---:B------:R-:W-:Y:S02]  /*1850*/  ISETP.GT.AND P0, PT, R11.reuse, -0x1, PT ;  /* 0xffffffff0b00780c */ /* 0x040fe40003f04270 */
[----:B------:R-:W-:Y:S01]  /*1860*/  LOP3.LUT R4, R11, 0x3fffffff, RZ, 0xc0, !PT ;  /* 0x3fffffff0b047812 */ /* 0x000fe200078ec0ff */
[----:B------:R-:W-:Y:S05]  /*1870*/  WARPSYNC.EXCLUSIVE R6 ;  /* 0x0000000006007348 */ /* 0x000fea0003a00000 */
[----:B------:R-:W-:-:S05]  /*1880*/  IMAD.IADD R17, R4, 0x1, R17 ;  /* 0x0000000104117824 */ /* 0x000fca00078e0211 */
[----:B------:R-:W-:-:S07]  /*1890*/  VOTE.ANY R6, PT, P0 ;  /* 0x0000000000067806 */ /* 0x000fce00000e0100 */
[----:B------:R-:W-:Y:S05]  /*18a0*/  BSYNC.RECONVERGENT B2 ;  /* 0x0000000000027941 */ /* 0x000fea0003800200 */
.L_x_245:
[----:B------:R-:W-:Y:S01]  /*18b0*/  ISETP.GT.U32.AND P1, PT, R10, 0x1, PT ;  /* 0x000000010a00780c */ /* 0x000fe20003f24070 */
[----:B------:R-:W-:-:S12]  /*18c0*/  IMAD.MOV.U32 R10, RZ, RZ, R19 ;  /* 0x000000ffff0a7224 */ /* 0x000fd800078e0013 */
[----:B------:R-:W-:Y:S05]  /*18d0*/  @P0 BRA P1, `(.L_x_246) ;  /* 0xfffffffc00ac0947 */ /* 0x000fea000083ffff */
[----:B------:R-:W-:Y:S05]  /*18e0*/  BSYNC B0 ;  /* 0x0000000000007941 */ /* 0x000fea0003800000 */
.L_x_242:
[----:B------:R1:W2:Y:S02]  /*18f0*/  LDS.64 R4, [R13+0x6600] ;  /* 0x006600000d047984 */ /* 0x0002a40000000a00 */
.L_x_241:
[C---:B------:R-:W-:Y:S01]  /*1900*/  IMAD.IADD R19, R17.reuse, 0x1, -R0 ;  /* 0x0000000111137824 */ /* 0x040fe200078e0a00 */
[----:B------:R-:W-:-:S04]  /*1910*/  LOP3.LUT R11, R17, 0x80000000, RZ, 0xfc, !PT ;  /* 0x80000000110b7812 */ /* 0x000fc800078efcff */
[C---:B0-2---:R-:W-:Y:S01]  /*1920*/  IADD3 R4, P0, PT, R19.reuse, R4, RZ ;  /* 0x0000000413047210 */ /* 0x045fe20007f1e0ff */
[----:B------:R0:W-:Y:S03]  /*1930*/  STG.E.STRONG.SYS desc[UR6][R14.64], R11 ;  /* 0x0000000b0e007986 */ /* 0x0001e6000c115906 */
[----:B------:R-:W-:-:S05]  /*1940*/  LEA.HI.X.SX32 R5, R19, R5, 0x1, P0 ;  /* 0x0000000513057211 */ /* 0x000fca00000f0eff */
[----:B------:R0:W-:Y:S04]  /*1950*/  STS.64 [R13+0x6600], R4 ;  /* 0x006600040d007388 */ /* 0x0001e80000000a00 */
.L_x_240:
[----:B------:R-:W-:Y:S05]  /*1960*/  BSYNC B1 ;  /* 0x0000000000017941 */ /* 0x000fea0003800000 */
.L_x_239:
        /* <DEDUP_REMOVED lines=17> */
.L_x_247:
        /* <DEDUP_REMOVED lines=28> */
.L_x_248:
        /* <DEDUP_REMOVED lines=56> */
.L_x_249:
        /* <DEDUP_REMOVED lines=19> */
.L_x_250:
        /* <DEDUP_REMOVED lines=51> */
.L_x_251:
        /* <DEDUP_REMOVED lines=22> */
.L_x_252:
        /* <DEDUP_REMOVED lines=56> */
.L_x_238:
        /* <DEDUP_REMOVED lines=38> */
.L_x_344:
        /* <DEDUP_REMOVED lines=25> */
.L_x_253:
        /* <DEDUP_REMOVED lines=44> */
.L_x_256:
[----:B------:R-:W-:Y:S05]  /*2fb0*/  BSYNC.RECONVERGENT B0 ;  /* 0x0000000000007941 */ /* 0x000fea0003800200 */
.L_x_255:
        /* <DEDUP_REMOVED lines=39> */
.L_x_258:
[----:B------:R-:W-:Y:S05]  /*3230*/  BSYNC.RECONVERGENT B0 ;  /* 0x0000000000007941 */ /* 0x000fea0003800200 */
.L_x_257:
        /* <DEDUP_REMOVED lines=35> */
.L_x_260:
[----:B------:R-:W-:Y:S05]  /*3470*/  BSYNC.RECONVERGENT B0 ;  /* 0x0000000000007941 */ /* 0x000fea0003800200 */
.L_x_259:
        /* <DEDUP_REMOVED lines=35> */
.L_x_262:
[----:B------:R-:W-:Y:S05]  /*36b0*/  BSYNC.RECONVERGENT B0 ;  /* 0x0000000000007941 */ /* 0x000fea0003800200 */
.L_x_261:
        /* <DEDUP_REMOVED lines=37> */
.L_x_264:
[----:B------:R-:W-:Y:S05]  /*3910*/  BSYNC.RECONVERGENT B0 ;  /* 0x0000000000007941 */ /* 0x000fea0003800200 */
.L_x_263:
        /* <DEDUP_REMOVED lines=37> */
.L_x_266:
[----:B------:R-:W-:Y:S05]  /*3b70*/  BSYNC.RECONVERGENT B0 ;  /* 0x0000000000007941 */ /* 0x000fea0003800200 */
.L_x_265:
        /* <DEDUP_REMOVED lines=37> */
.L_x_268:
[----:B------:R-:W-:Y:S05]  /*3dd0*/  BSYNC.RECONVERGENT B0 ;  /* 0x0000000000007941 */ /* 0x000fea0003800200 */
.L_x_267:
        /* <DEDUP_REMOVED lines=37> */
.L_x_270:
[----:B------:R-:W-:Y:S05]  /*4030*/  BSYNC.RECONVERGENT B0 ;  /* 0x0000000000007941 */ /* 0x000fea0003800200 */
.L_x_269:
        /* <DEDUP_REMOVED lines=37> */
.L_x_272:
[----:B------:R-:W-:Y:S05]  /*4290*/  BSYNC.RECONVERGENT B0 ;  /* 0x0000000000007941 */ /* 0x000fea0003800200 */
.L_x_271:
        /* <DEDUP_REMOVED lines=37> */
.L_x_274:
[----:B------:R-:W-:Y:S05]  /*44f0*/  BSYNC.RECONVERGENT B0 ;  /* 0x0000000000007941 */ /* 0x000fea0003800200 */
.L_x_273:
        /* <DEDUP_REMOVED lines=37> */
.L_x_276:
[----:B------:R-:W-:Y:S05]  /*4750*/  BSYNC.RECONVERGENT B0 ;  /* 0x0000000000007941 */ /* 0x000fea0003800200 */
.L_x_275:
        /* <DEDUP_REMOVED lines=37> */
.L_x_278:
[----:B------:R-:W-:Y:S05]  /*49b0*/  BSYNC.RECONVERGENT B0 ;  /* 0x0000000000007941 */ /* 0x000fea0003800200 */
.L_x_277:
        /* <DEDUP_REMOVED lines=37> */
.L_x_280:
[----:B------:R-:W-:Y:S05]  /*4c10*/  BSYNC.RECONVERGENT B0 ;  /* 0x0000000000007941 */ /* 0x000fea0003800200 */
.L_x_279:
        /* <DEDUP_REMOVED lines=39> */
.L_x_282:
[----:B------:R-:W-:Y:S05]  /*4e90*/  BSYNC.RECONVERGENT B0 ;  /* 0x0000000000007941 */ /* 0x000fea0003800200 */
.L_x_281:
        /* <DEDUP_REMOVED lines=39> */
.L_x_284:
[----:B------:R-:W-:Y:S05]  /*5110*/  BSYNC.RECONVERGENT B0 ;  /* 0x0000000000007941 */ /* 0x000fea0003800200 */
.L_x_283:
        /* <DEDUP_REMOVED lines=39> */
.L_x_286:
[----:B------:R-:W-:Y:S05]  /*5390*/  BSYNC.RECONVERGENT B0 ;  /* 0x0000000000007941 */ /* 0x000fea0003800200 */
.L_x_285:
        /* <DEDUP_REMOVED lines=36> */
.L_x_288:
[----:B------:R-:W-:Y:S05]  /*55e0*/  BSYNC.RECONVERGENT B0 ;  /* 0x0000000000007941 */ /* 0x000fea0003800200 */
.L_x_287:
        /* <DEDUP_REMOVED lines=35> */
.L_x_290:
[----:B------:R-:W-:Y:S05]  /*5820*/  BSYNC.RECONVERGENT B0 ;  /* 0x0000000000007941 */ /* 0x000fea0003800200 */
.L_x_289:
        /* <DEDUP_REMOVED lines=65> */
.L_x_298:
[----:B-1----:R-:W1:Y:S01]  /*5c40*/  LDC.64 R8, c[0x0][0x380] ;  /* 0x0000e000ff087b82 */ /* 0x002e620000000a00 */
[----:B------:R-:W-:Y:S01]  /*5c50*/  VIADD R17, R10, 0xffffffff ;  /* 0xffffffff0a117836 */ /* 0x000fe20000000000 */
[----:B------:R-:W-:Y:S03]  /*5c60*/  BSSY B2, `(.L_x_295) ;  /* 0x0000008000027945 */ /* 0x000fe60003800000 */
[----:B------:R-:W-:-:S04]  /*5c70*/  IMAD R11, R17, 0x100, R3 ;  /* 0x00000100110b7824 */ /* 0x000fc800078e0203 */
[----:B-1----:R-:W-:-:S07]  /*5c80*/  IMAD.WIDE R8, R11, 0x4, R8 ;  /* 0x000000040b087825 */ /* 0x002fce00078e0208 */
.L_x_296:
[----:B------:R-:W-:Y:S05]  /*5c90*/  YIELD ;  /* 0x0000000000007946 */ /* 0x000fea0003800000 */
[----:B------:R1:W-:Y:S06]  /*5ca0*/  MEMBAR.SC.CTA ;  /* 0x0000000000007992 */ /* 0x0003ec0000000000 */
[----:B-1----:R-:W2:Y:S02]  /*5cb0*/  LDG.E.STRONG.SYS R11, desc[UR6][R8.64] ;  /* 0x00000006080b7981 */ /* 0x002ea4000c1f5900 */
[----:B--2---:R-:W-:-:S13]  /*5cc0*/  ISETP.NE.AND P0, PT, R11, RZ, PT ;  /* 0x000000ff0b00720c */ /* 0x004fda0003f05270 */
[----:B------:R-:W-:Y:S05]  /*5cd0*/  @!P0 BRA `(.L_x_296) ;  /* 0xfffffffc00ec8947 */ /* 0x000fea000383ffff */
[----:B------:R-:W-:Y:S05]  /*5ce0*/  BSYNC B2 ;  /* 0x0000000000027941 */ /* 0x000fea0003800000 */
.L_x_295:
[----:B------:R-:W-:Y:S01]  /*5cf0*/  BSSY.RECONVERGENT B2, `(.L_x_297) ;  /* 0x0000006000027945 */ /* 0x000fe20003800200 */
[C---:B------:R-:W-:Y:S02]  /*5d00*/  ISETP.GT.AND P0, PT, R11.reuse, -0x1, PT ;  /* 0xffffffff0b00780c */ /* 0x040fe40003f04270 */
[----:B------:R-:W-:Y:S01]  /*5d10*/  LOP3.LUT R8, R11, 0x3fffffff, RZ, 0xc0, !PT ;  /* 0x3fffffff0b087812 */ /* 0x000fe200078ec0ff */
[----:B------:R-:W-:Y:S05]  /*5d20*/  WARPSYNC.EXCLUSIVE R6 ;  /* 0x0000000006007348 */ /* 0x000fea0003a00000 */
[----:B------:R-:W-:-:S05]  /*5d30*/  IMAD.IADD R13, R8, 0x1, R13 ;  /* 0x00000001080d7824 */ /* 0x000fca00078e020d */
[----:B------:R-:W-:-:S07]  /*5d40*/  VOTE.ANY R6, PT, P0 ;  /* 0x0000000000067806 */ /* 0x000fce00000e0100 */
[----:B------:R-:W-:Y:S05]  /*5d50*/  BSYNC.RECONVERGENT B2 ;  /* 0x0000000000027941 */ /* 0x000fea0003800200 */
.L_x_297:
[----:B------:R-:W-:Y:S01]  /*5d60*/  ISETP.GT.U32.AND P1, PT, R10, 0x1, PT ;  /* 0x000000010a00780c */ /* 0x000fe20003f24070 */
[----:B------:R-:W-:-:S12]  /*5d70*/  IMAD.MOV.U32 R10, RZ, RZ, R17 ;  /* 0x000000ffff0a7224 */ /* 0x000fd800078e0011 */
[----:B------:R-:W-:Y:S05]  /*5d80*/  @P0 BRA P1, `(.L_x_298) ;  /* 0xfffffffc00ac0947 */ /* 0x000fea000083ffff */
[----:B------:R-:W-:Y:S05]  /*5d90*/  BSYNC B0 ;  /* 0x0000000000007941 */ /* 0x000fea0003800000 */
.L_x_294:
[----:B------:R2:W3:Y:S02]  /*5da0*/  LDS.64 R8, [R19+0x6600] ;  /* 0x0066000013087984 */ /* 0x0004e40000000a00 */
.L_x_293:
        /* <DEDUP_REMOVED lines=9> */
.L_x_292:
[----:B------:R-:W-:Y:S05]  /*5e40*/  BSYNC B1 ;  /* 0x0000000000017941 */ /* 0x000fea0003800000 */
.L_x_291:
        /* <DEDUP_REMOVED lines=16> */
.L_x_299:
        /* <DEDUP_REMOVED lines=212> */
.L_x_300:
        /* <DEDUP_REMOVED lines=28> */
.L_x_303:
[----:B------:R-:W-:Y:S05]  /*6e50*/  BSYNC.RECONVERGENT B0 ;  /* 0x0000000000007941 */ /* 0x000fea0003800200 */
.L_x_302:
        /* <DEDUP_REMOVED lines=18> */
.L_x_305:
[----:B------:R-:W-:Y:S05]  /*6f80*/  BSYNC.RECONVERGENT B0 ;  /* 0x0000000000007941 */ /* 0x000fea0003800200 */
.L_x_304:
        /* <DEDUP_REMOVED lines=18> */
.L_x_307:
[----:B------:R-:W-:Y:S05]  /*70b0*/  BSYNC.RECONVERGENT B0 ;  /* 0x0000000000007941 */ /* 0x000fea0003800200 */
.L_x_306:
        /* <DEDUP_REMOVED lines=18> */
.L_x_309:
[----:B------:R-:W-:Y:S05]  /*71e0*/  BSYNC.RECONVERGENT B0 ;  /* 0x0000000000007941 */ /* 0x000fea0003800200 */
.L_x_308:
        /* <DEDUP_REMOVED lines=18> */
.L_x_311:
[----:B------:R-:W-:Y:S05]  /*7310*/  BSYNC.RECONVERGENT B0 ;  /* 0x0000000000007941 */ /* 0x000fea0003800200 */
.L_x_310:
        /* <DEDUP_REMOVED lines=18> */
.L_x_313:
[----:B------:R-:W-:Y:S05]  /*7440*/  BSYNC.RECONVERGENT B0 ;  /* 0x0000000000007941 */ /* 0x000fea0003800200 */
.L_x_312:
        /* <DEDUP_REMOVED lines=18> */
.L_x_315:
[----:B------:R-:W-:Y:S05]  /*7570*/  BSYNC.RECONVERGENT B0 ;  /* 0x0000000000007941 */ /* 0x000fea0003800200 */
.L_x_314:
        /* <DEDUP_REMOVED lines=18> */
.L_x_317:
[----:B------:R-:W-:Y:S05]  /*76a0*/  BSYNC.RECONVERGENT B0 ;  /* 0x0000000000007941 */ /* 0x000fea0003800200 */
.L_x_316:
        /* <DEDUP_REMOVED lines=18> */
.L_x_319:
[----:B------:R-:W-:Y:S05]  /*77d0*/  BSYNC.RECONVERGENT B0 ;  /* 0x0000000000007941 */ /* 0x000fea0003800200 */
.L_x_318:
        /* <DEDUP_REMOVED lines=18> */
.L_x_321:
[----:B------:R-:W-:Y:S05]  /*7900*/  BSYNC.RECONVERGENT B0 ;  /* 0x0000000000007941 */ /* 0x000fea0003800200 */
.L_x_320:
        /* <DEDUP_REMOVED lines=18> */
.L_x_323:
[----:B------:R-:W-:Y:S05]  /*7a30*/  BSYNC.RECONVERGENT B0 ;  /* 0x0000000000007941 */ /* 0x000fea0003800200 */
.L_x_322:
        /* <DEDUP_REMOVED lines=17> */
.L_x_325:
[----:B------:R-:W-:Y:S05]  /*7b50*/  BSYNC.RECONVERGENT B0 ;  /* 0x0000000000007941 */ /* 0x000fea0003800200 */
.L_x_324:
        /* <DEDUP_REMOVED lines=16> */
.L_x_327:
[----:B------:R-:W-:Y:S05]  /*7c60*/  BSYNC.RECONVERGENT B0 ;  /* 0x0000000000007941 */ /* 0x000fea0003800200 */
.L_x_326:
        /* <DEDUP_REMOVED lines=16> */
.L_x_329:
[----:B------:R-:W-:Y:S05]  /*7d70*/  BSYNC.RECONVERGENT B0 ;  /* 0x0000000000007941 */ /* 0x000fea0003800200 */
.L_x_328:
        /* <DEDUP_REMOVED lines=16> */
.L_x_331:
[----:B------:R-:W-:Y:S05]  /*7e80*/  BSYNC.RECONVERGENT B0 ;  /* 0x0000000000007941 */ /* 0x000fea0003800200 */
.L_x_330:
        /* <DEDUP_REMOVED lines=16> */
.L_x_333:
[----:B------:R-:W-:Y:S05]  /*7f90*/  BSYNC.RECONVERGENT B0 ;  /* 0x0000000000007941 */ /* 0x000fea0003800200 */
.L_x_332:
        /* <DEDUP_REMOVED lines=16> */
.L_x_335:
[----:B------:R-:W-:Y:S05]  /*80a0*/  BSYNC.RECONVERGENT B0 ;  /* 0x0000000000007941 */ /* 0x000fea0003800200 */
.L_x_334:
[----:B------:R-:W-:Y:S01]  /*80b0*/  NOP ;  /* 0x0000000000007918 */ /* 0x000fe20000000000 */
.L_x_301:
        /* <DEDUP_REMOVED lines=78> */
.L_x_336:
        /* <DEDUP_REMOVED lines=104> */
.L_x_337:
        /* <DEDUP_REMOVED lines=179> */
.L_x_338:
        /* <DEDUP_REMOVED lines=205> */
.L_x_254:
[----:B------:R-:W-:Y:S02]  /*a420*/  IMAD.MOV.U32 R58, RZ, RZ, R39 ;  /* 0x000000ffff3a7224 */ /* 0x000fe400078e0027 */
[----:B------:R-:W-:Y:S02]  /*a430*/  IMAD.MOV.U32 R49, RZ, RZ, 0x1 ;  /* 0x00000001ff317424 */ /* 0x000fe400078e00ff */
[----:B------:R-:W-:Y:S02]  /*a440*/  IMAD.MOV.U32 R60, RZ, RZ, RZ ;  /* 0x000000ffff3c7224 */ /* 0x000fe400078e00ff */
[----:B------:R-:W-:-:S07]  /*a450*/  IMAD.MOV.U32 R47, RZ, RZ, -0x1 ;  /* 0xffffffffff2f7424 */ /* 0x000fce00078e00ff */
[----:B------:R-:W-:Y:S05]  /*a460*/  WARPSYNC.COLLECTIVE R47, `(.L_x_339) ;  /* 0x000000002f087348 */ /* 0x000fea0003c00000 */
[----:B------:R0:W1:Y:S02]  /*a470*/  SHFL.UP P0, R46, R58, R49, R60 ;  /* 0x040000313a2e7389 */ /* 0x000064000000003c */
[----:B01----:R-:W-:Y:S05]  /*a480*/  ENDCOLLECTIVE ;  /* 0x000000000000791b */ /* 0x003fea0003800000 */
.L_x_339:
[----:B------:R-:W-:Y:S02]  /*a490*/  IMAD.MOV.U32 R49, RZ, RZ, 0x2 ;  /* 0x00000002ff317424 */ /* 0x000fe400078e00ff */
[----:B------:R-:W-:-:S04]  /*a4a0*/  IMAD.MOV.U32 R40, RZ, RZ, R46 ;  /* 0x000000ffff287224 */ /* 0x000fc800078e002e */
[----:B------:R-:W-:-:S04]  /*a4b0*/  @P0 IMAD.IADD R40, R39, 0x1, R40 ;  /* 0x0000000127280824 */ /* 0x000fc800078e0228 */
[----:B------:R-:W-:-:S07]  /*a4c0*/  IMAD.MOV.U32 R58, RZ, RZ, R40 ;  /* 0x000000ffff3a7224 */ /* 0x000fce00078e0028 */
[----:B------:R-:W-:Y:S05]  /*a4d0*/  WARPSYNC.COLLECTIVE R47, `(.L_x_340) ;  /* 0x000000002f087348 */ /* 0x000fea0003c00000 */
[----:B------:R0:W1:Y:S02]  /*a4e0*/  SHFL.UP P0, R46, R58, R49, R60 ;  /* 0x040000313a2e7389 */ /* 0x000064000000003c */
[----:B01----:R-:W-:Y:S05]  /*a4f0*/  ENDCOLLECTIVE ;  /* 0x000000000000791b */ /* 0x003fea0003800000 */
.L_x_340:
[----:B------:R-:W-:Y:S02]  /*a500*/  IMAD.MOV.U32 R49, RZ, RZ, 0x4 ;  /* 0x00000004ff317424 */ /* 0x000fe400078e00ff */
[----:B------:R-:W-:-:S04]  /*a510*/  IMAD.MOV.U32 R43, RZ, RZ, R46 ;  /* 0x000000ffff2b7224 */ /* 0x000fc800078e002e */
[----:B------:R-:W-:-:S04]  /*a520*/  @P0 IMAD.IADD R43, R40, 0x1, R43 ;  /* 0x00000001282b0824 */ /* 0x000fc800078e022b */
[----:B------:R-:W-:-:S07]  /*a530*/  IMAD.MOV.U32 R58, RZ, RZ, R43 ;  /* 0x000000ffff3a7224 */ /* 0x000fce00078e002b */
[----:B------:R-:W-:Y:S05]  /*a540*/  WARPSYNC.COLLECTIVE R47, `(.L_x_341) ;  /* 0x000000002f087348 */ /* 0x000fea0003c00000 */
[----:B------:R0:W1:Y:S02]  /*a550*/  SHFL.UP P0, R46, R58, R49, R60 ;  /* 0x040000313a2e7389 */ /* 0x000064000000003c */
[----:B01----:R-:W-:Y:S05]  /*a560*/  ENDCOLLECTIVE ;  /* 0x000000000000791b */ /* 0x003fea0003800000 */
.L_x_341:
[----:B------:R-:W-:Y:S02]  /*a570*/  IMAD.MOV.U32 R49, RZ, RZ, 0x8 ;  /* 0x00000008ff317424 */ /* 0x000fe400078e00ff */
[----:B------:R-:W-:-:S04]  /*a580*/  IMAD.MOV.U32 R44, RZ, RZ, R46 ;  /* 0x000000ffff2c7224 */ /* 0x000fc800078e002e */
[----:B------:R-:W-:-:S04]  /*a590*/  @P0 IMAD.IADD R44, R43, 0x1, R44 ;  /* 0x000000012b2c0824 */ /* 0x000fc800078e022c */
[----:B------:R-:W-:-:S07]  /*a5a0*/  IMAD.MOV.U32 R58, RZ, RZ, R44 ;  /* 0x000000ffff3a7224 */ /* 0x000fce00078e002c */
[----:B------:R-:W-:Y:S05]  /*a5b0*/  WARPSYNC.COLLECTIVE R47, `(.L_x_342) ;  /* 0x000000002f087348 */ /* 0x000fea0003c00000 */
[----:B------:R0:W1:Y:S02]  /*a5c0*/  SHFL.UP P0, R46, R58, R49, R60 ;  /* 0x040000313a2e7389 */ /* 0x000064000000003c */
[----:B01----:R-:W-:Y:S05]  /*a5d0*/  ENDCOLLECTIVE ;  /* 0x000000000000791b */ /* 0x003fea0003800000 */
.L_x_342:
[----:B------:R-:W-:Y:S02]  /*a5e0*/  IMAD.MOV.U32 R49, RZ, RZ, 0x10 ;  /* 0x00000010ff317424 */ /* 0x000fe400078e00ff */
[----:B------:R-:W-:-:S04]  /*a5f0*/  IMAD.MOV.U32 R45, RZ, RZ, R46 ;  /* 0x000000ffff2d7224 */ /* 0x000fc800078e002e */
[----:B------:R-:W-:-:S04]  /*a600*/  @P0 IMAD.IADD R45, R44, 0x1, R45 ;  /* 0x000000012c2d0824 */ /* 0x000fc800078e022d */
[----:B------:R-:W-:-:S07]  /*a610*/  IMAD.MOV.U32 R58, RZ, RZ, R45 ;  /* 0x000000ffff3a7224 */ /* 0x000fce00078e002d */
[----:B------:R-:W-:Y:S05]  /*a620*/  WARPSYNC.COLLECTIVE R47, `(.L_x_343) ;  /* 0x000000002f087348 */ /* 0x000fea0003c00000 */
[----:B------:R0:W1:Y:S02]  /*a630*/  SHFL.UP P0, R46, R58, R49, R60 ;  /* 0x040000313a2e7389 */ /* 0x000064000000003c */
[----:B01----:R-:W-:Y:S05]  /*a640*/  ENDCOLLECTIVE ;  /* 0x000000000000791b */ /* 0x003fea0003800000 */
.L_x_343:
[----:B------:R-:W-:Y:S05]  /*a650*/  BRA `(.L_x_344) ;  /* 0xffffff8400407947 */ /* 0x000fea000383ffff */
.L_x_345:
        /* <DEDUP_REMOVED lines=10> */
.L_x_1948:


//--------------------- .text._ZN3cub18CUB_300001_SM_10006detail10radix_sort33DeviceRadixSortExclusiveSumKernelINS1_5radix10policy_hubIifyE10Policy1000EyEEvPT0_ --------------------------
	.section	.text._ZN3cub18CUB_300001_SM_10006detail10radix_sort33DeviceRadixSortExclusiveSumKernelINS1_5radix10policy_hubIifyE10Policy1000EyEEvPT0_,"ax",@progbits
	.align	128
        .global         _ZN3cub18CUB_300001_SM_10006detail10radix_sort33DeviceRadixSortExclusiveSumKernelINS1_5radix10policy_hubIifyE10Policy1000EyEEvPT0_
        .type           _ZN3cub18CUB_300001_SM_10006detail10radix_sort33DeviceRadixSortExclusiveSumKernelINS1_5radix10policy_hubIifyE10Policy1000EyEEvPT0_,@function
        .size           _ZN3cub18CUB_300001_SM_10006detail10radix_sort33DeviceRadixSortExclusiveSumKernelINS1_5radix10policy_hubIifyE10Policy1000EyEEvPT0_,(.L_x_1949 - _ZN3cub18CUB_300001_SM_10006detail10radix_sort33DeviceRadixSortExclusiveSumKernelINS1_5radix10policy_hubIifyE10Policy1000EyEEvPT0_)
        .other          _ZN3cub18CUB_300001_SM_10006detail10radix_sort33DeviceRadixSortExclusiveSumKernelINS1_5radix10policy_hubIifyE10Policy1000EyEEvPT0_,@"STO_CUDA_ENTRY STV_DEFAULT"
_ZN3cub18CUB_300001_SM_10006detail10radix_sort33DeviceRadixSortExclusiveSumKernelINS1_5radix10policy_hubIifyE10Policy1000EyEEvPT0_:
.text._ZN3cub18CUB_300001_SM_10006detail10radix_sort33DeviceRadixSortExclusiveSumKernelINS1_5radix10policy_hubIifyE10Policy1000EyEEvPT0_:
        /* <DEDUP_REMOVED lines=63> */
.L_x_358:
        /* <DEDUP_REMOVED lines=28> */
.L_x_346:
[----:B------:R-:W-:Y:S05]  /*05b0*/  WARPSYNC.ALL ;  /* 0x0000000000007948 */ /* 0x000fea0003800000 */
[----:B------:R-:W-:Y:S06]  /*05c0*/  BAR.SYNC.DEFER_BLOCKING 0x0 ;  /* 0x0000000000007b1d */ /* 0x000fec0000010000 */
[----:B------:R-:W-:Y:S05]  /*05d0*/  @P1 EXIT ;  /* 0x000000000000194d */ /* 0x000fea0003800000 */
[----:B01----:R-:W0:Y:S04]  /*05e0*/  LDS.64 R2, [R0+0x10] ;  /* 0x0000100000027984 */ /* 0x003e280000000a00 */
[----:B0-----:R-:W-:Y:S01]  /*05f0*/  STG.E.64 desc[UR4][R16.64], R2 ;  /* 0x0000000210007986 */ /* 0x001fe2000c101b04 */
[----:B------:R-:W-:Y:S05]  /*0600*/  EXIT ;  /* 0x000000000000794d */ /* 0x000fea0003800000 */
.L_x_347:
[----:B------:R-:W-:Y:S02]  /*0610*/  IMAD.MOV.U32 R24, RZ, RZ, R20 ;  /* 0x000000ffff187224 */ /* 0x000fe400078e0014 */
[----:B------:R-:W-:Y:S02]  /*0620*/  IMAD.MOV.U32 R23, RZ, RZ, 0x1 ;  /* 0x00000001ff177424 */ /* 0x000fe400078e00ff */
[----:B------:R-:W-:Y:S02]  /*0630*/  IMAD.MOV.U32 R22, RZ, RZ, RZ ;  /* 0x000000ffff167224 */ /* 0x000fe400078e00ff */
[----:B------:R-:W-:-:S07]  /*0640*/  IMAD.MOV.U32 R21, RZ, RZ, -0x1 ;  /* 0xffffffffff157424 */ /* 0x000fce00078e00ff */
[----:B------:R-:W-:Y:S05]  /*0650*/  WARPSYNC.COLLECTIVE R21, `(.L_x_348) ;  /* 0x0000000015087348 */ /* 0x000fea0003c00000 */
[----:B------:R0:W1:Y:S02]  /*0660*/  SHFL.UP P0, R25, R24, R23, R22 ;  /* 0x0400001718197389 */ /* 0x0000640000000016 */
[----:B01----:R-:W-:Y:S05]  /*0670*/  ENDCOLLECTIVE ;  /* 0x000000000000791b */ /* 0x003fea0003800000 */
.L_x_348:
[----:B------:R-:W-:Y:S02]  /*0680*/  IMAD.MOV.U32 R24, RZ, RZ, R19 ;  /* 0x000000ffff187224 */ /* 0x000fe400078e0013 */
[----:B------:R-:W-:-:S07]  /*0690*/  IMAD.MOV.U32 R27, RZ, RZ, R25 ;  /* 0x000000ffff1b7224 */ /* 0x000fce00078e0019 */
[----:B------:R-:W-:Y:S05]  /*06a0*/  WARPSYNC.COLLECTIVE R21, `(.L_x_349) ;  /* 0x0000000015087348 */ /* 0x000fea0003c00000 */
[----:B------:R0:W1:Y:S02]  /*06b0*/  SHFL.UP P0, R25, R24, R23, R22 ;  /* 0x0400001718197389 */ /* 0x0000640000000016 */
[----:B01----:R-:W-:Y:S05]  /*06c0*/  ENDCOLLECTIVE ;  /* 0x000000000000791b */ /* 0x003fea0003800000 */
.L_x_349:
        /* <DEDUP_REMOVED lines=9> */
.L_x_350:
[----:B------:R-:W-:Y:S02]  /*0760*/  IMAD.MOV.U32 R24, RZ, RZ, R26 ;  /* 0x000000ffff187224 */ /* 0x000fe400078e001a */
[----:B------:R-:W-:-:S07]  /*0770*/  IMAD.MOV.U32 R28, RZ, RZ, R25 ;  /* 0x000000ffff1c7224 */ /* 0x000fce00078e0019 */
[----:B------:R-:W-:Y:S05]  /*0780*/  WARPSYNC.COLLECTIVE R21, `(.L_x_351) ;  /* 0x0000000015087348 */ /* 0x000fea0003c00000 */
[----:B------:R0:W1:Y:S02]  /*0790*/  SHFL.UP P0, R25, R24, R23, R22 ;  /* 0x0400001718197389 */ /* 0x0000640000000016 */
[----:B01----:R-:W-:Y:S05]  /*07a0*/  ENDCOLLECTIVE ;  /* 0x000000000000791b */ /* 0x003fea0003800000 */
.L_x_351:
        /* <DEDUP_REMOVED lines=9> */
.L_x_352:
[----:B------:R-:W-:Y:S02]  /*0840*/  IMAD.MOV.U32 R24, RZ, RZ, R29 ;  /* 0x000000ffff187224 */ /* 0x000fe400078e001d */
[----:B------:R-:W-:-:S07]  /*0850*/  IMAD.MOV.U32 R27, RZ, RZ, R25 ;  /* 0x000000ffff1b7224 */ /* 0x000fce00078e0019 */
[----:B------:R-:W-:Y:S05]  /*0860*/  WARPSYNC.COLLECTIVE R21, `(.L_x_353) ;  /* 0x0000000015087348 */ /* 0x000fea0003c00000 */
[----:B------:R0:W1:Y:S02]  /*0870*/  SHFL.UP P0, R25, R24, R23, R22 ;  /* 0x0400001718197389 */ /* 0x0000640000000016 */
[----:B01----:R-:W-:Y:S05]  /*0880*/  ENDCOLLECTIVE ;  /* 0x000000000000791b */ /* 0x003fea0003800000 */
.L_x_353:
        /* <DEDUP_REMOVED lines=9> */
.L_x_354:
[----:B------:R-:W-:Y:S02]  /*0920*/  IMAD.MOV.U32 R24, RZ, RZ, R29 ;  /* 0x000000ffff187224 */ /* 0x000fe400078e001d */
[----:B------:R-:W-:-:S07]  /*0930*/  IMAD.MOV.U32 R27, RZ, RZ, R25 ;  /* 0x000000ffff1b7224 */ /* 0x000fce00078e0019 */
[----:B------:R-:W-:Y:S05]  /*0940*/  WARPSYNC.COLLECTIVE R21, `(.L_x_355) ;  /* 0x0000000015087348 */ /* 0x000fea0003c00000 */
[----:B------:R0:W1:Y:S02]  /*0950*/  SHFL.UP P0, R25, R24, R23, R22 ;  /* 0x0400001718197389 */ /* 0x0000640000000016 */
[----:B01----:R-:W-:Y:S05]  /*0960*/  ENDCOLLECTIVE ;  /* 0x000000000000791b */ /* 0x003fea0003800000 */
.L_x_355:
        /* <DEDUP_REMOVED lines=9> */
.L_x_356:
[----:B------:R-:W-:Y:S02]  /*0a00*/  IMAD.MOV.U32 R24, RZ, RZ, R26 ;  /* 0x000000ffff187224 */ /* 0x000fe400078e001a */
[----:B------:R-:W-:-:S07]  /*0a10*/  IMAD.MOV.U32 R28, RZ, RZ, R25 ;  /* 0x000000ffff1c7224 */ /* 0x000fce00078e0019 */
[----:B------:R-:W-:Y:S05]  /*0a20*/  WARPSYNC.COLLECTIVE R21, `(.L_x_357) ;  /* 0x0000000015087348 */ /* 0x000fea0003c00000 */
[----:B------:R0:W1:Y:S02]  /*0a30*/  SHFL.UP P0, R25, R24, R23, R22 ;  /* 0x0400001718197389 */ /* 0x0000640000000016 */
[----:B01----:R-:W-:Y:S05]  /*0a40*/  ENDCOLLECTIVE ;  /* 0x000000000000791b */ /* 0x003fea0003800000 */
.L_x_357:
[----:B------:R-:W-:Y:S05]  /*0a50*/  BRA `(.L_x_358) ;  /* 0xfffffff800647947 */ /* 0x000fea000383ffff */
.L_x_359:
        /* <DEDUP_REMOVED lines=10> */
.L_x_1949:


//--------------------- .text._ZN3cub18CUB_300001_SM_10006detail10radix_sort30DeviceRadixSortHistogramKernelINS1_5radix10policy_hubIifyE10Policy1000ELNS0_9SortOrderE0EiyNS1_21identity_decomposer_tEEEvPT2_PKT1_SA_iiT3_ --------------------------
	.section	.text._ZN3cub18CUB_300001_SM_10006detail10radix_sort30DeviceRadixSortHistogramKernelINS1_5radix10policy_hubIifyE10Policy1000ELNS0_9SortOrderE0EiyNS1_21identity_decomposer_tEEEvPT2_PKT1_SA_iiT3_,"ax",@progbits
	.align	128
        .global         _ZN3cub18CUB_300001_SM_10006detail10radix_sort30DeviceRadixSortHistogramKernelINS1_5radix10policy_hubIifyE10Policy1000ELNS0_9SortOrderE0EiyNS1_21identity_decomposer_tEEEvPT2_PKT1_SA_iiT3_
        .type           _ZN3cub18CUB_300001_SM_10006detail10radix_sort30DeviceRadixSortHistogramKernelINS1_5radix10policy_hubIifyE10Policy1000ELNS0_9SortOrderE0EiyNS1_21identity_decomposer_tEEEvPT2_PKT1_SA_iiT3_,@function
        .size           _ZN3cub18CUB_300001_SM_10006detail10radix_sort30DeviceRadixSortHistogramKernelINS1_5radix10policy_hubIifyE10Policy1000ELNS0_9SortOrderE0EiyNS1_21identity_decomposer_tEEEvPT2_PKT1_SA_iiT3_,(.L_x_1950 - _ZN3cub18CUB_300001_SM_10006detail10radix_sort30DeviceRadixSortHistogramKernelINS1_5radix10policy_hubIifyE10Policy1000ELNS0_9SortOrderE0EiyNS1_21identity_decomposer_tEEEvPT2_PKT1_SA_iiT3_)
        .other          _ZN3cub18CUB_300001_SM_10006detail10radix_sort30DeviceRadixSortHistogramKernelINS1_5radix10policy_hubIifyE10Policy1000ELNS0_9SortOrderE0EiyNS1_21identity_decomposer_tEEEvPT2_PKT1_SA_iiT3_,@"STO_CUDA_ENTRY STV_DEFAULT"
_ZN3cub18CUB_300001_SM_10006detail10radix_sort30DeviceRadixSortHistogramKernelINS1_5radix10policy_hubIifyE10Policy1000ELNS0_9SortOrderE0EiyNS1_21identity_decomposer_tEEEvPT2_PKT1_SA_iiT3_:
.text._ZN3cub18CUB_300001_SM_10006detail10radix_sort30DeviceRadixSortHistogramKernelINS1_5radix10policy_hubIifyE10Policy1000ELNS0_9SortOrderE0EiyNS1_21identity_decomposer_tEEEvPT2_PKT1_SA_iiT3_:
        /* <DEDUP_REMOVED lines=42> */
.L_x_443:
        /* <DEDUP_REMOVED lines=9> */
.L_x_363:
        /* <DEDUP_REMOVED lines=21> */
.L_x_362:
        /* <DEDUP_REMOVED lines=19> */
.L_x_365:
        /* <DEDUP_REMOVED lines=18> */
.L_x_364:
[----:B------:R-:W-:-:S13]  /*06d0*/  ISETP.GT.U32.AND P2, PT, R4, 0x7f, PT ;  /* 0x0000007f0400780c */ /* 0x000fda0003f44070 */
[----:B------:R-:W-:Y:S05]  /*06e0*/  @P2 BRA `(.L_x_361) ;  /* 0x0000000000e02947 */ /* 0x000fea0003800000 */
[----:B--23--:R-:W-:Y:S01]  /*06f0*/  HFMA2 R3, -RZ, RZ, 0, 0 ;  /* 0x00000000ff037431 */ /* 0x00cfe200000001ff */
[----:B------:R-:W-:Y:S06]  /*0700*/  @!P1 BRA `(.L_x_366) ;  /* 0x0000000000589947 */ /* 0x000fec0003800000 */
[----:B------:R-:W-:-:S07]  /*0710*/  IMAD.MOV.U32 R3, RZ, RZ, RZ ;  /* 0x000000ffff037224 */ /* 0x000fce00078e00ff */
.L_x_367:
        /* <DEDUP_REMOVED lines=21> */
.L_x_366:
        /* <DEDUP_REMOVED lines=14> */
.L_x_368:
        /* <DEDUP_REMOVED lines=18> */
.L_x_361:
[----:B------:R-:W-:Y:S05]  /*0a70*/  BSYNC.RECONVERGENT B0 ;  /* 0x0000000000007941 */ /* 0x000fea0003800200 */
.L_x_360:
        /* <DEDUP_REMOVED lines=16> */
.L_x_374:
        /* <DEDUP_REMOVED lines=36> */
.L_x_370:
        /* <DEDUP_REMOVED lines=67> */
.L_x_371:
        /* <DEDUP_REMOVED lines=24> */
.L_x_373:
        /* <DEDUP_REMOVED lines=73> */
.L_x_372:
[----:B------:R-:W-:Y:S05]  /*1800*/  BRA.U !UP0, `(.L_x_374) ;  /* 0xfffffff108dc7547 */ /* 0x000fea000b83ffff */
.L_x_369:
        /* <DEDUP_REMOVED lines=9> */
.L_x_394:
        /* <DEDUP_REMOVED lines=16> */
.L_x_379:
[----:B------:R-:W-:Y:S05]  /*19a0*/  BSYNC.RECONVERGENT B1 ;  /* 0x0000000000017941 */ /* 0x000fea0003800200 */
.L_x_378:
        /* <DEDUP_REMOVED lines=15> */
.L_x_381:
[----:B------:R-:W-:Y:S05]  /*1aa0*/  BSYNC.RECONVERGENT B1 ;  /* 0x0000000000017941 */ /* 0x000fea0003800200 */
.L_x_380:
[----:B------:R-:W-:Y:S04]  /*1ab0*/  BSSY.RECONVERGENT B1, `(.L_x_382) ;  /* 0x0000007000017945 */ /* 0x000fe80003800200 */
[----:B------:R-:W-:Y:S05]  /*1ac0*/  @!P0 BRA `(.L_x_383) ;  /* 0x0000000000148947 */ /* 0x000fea0003800000 */
[----:B01----:R-:W-:Y:S02]  /*1ad0*/  IMAD R17, R5, 0x100, R4 ;  /* 0x0000010005117824 */ /* 0x003fe400078e0204 */
[----:B------:R-:W-:-:S03]  /*1ae0*/  IMAD.MOV.U32 R23, RZ, RZ, RZ ;  /* 0x000000ffff177224 */ /* 0x000fc600078e00ff */
[----:B------:R-:W-:-:S05]  /*1af0*/  IADD3 R17, PT, PT, R17, 0x200, RZ ;  /* 0x0000020011117810 */ /* 0x000fca0007ffe0ff */
[----:B------:R-:W-:-:S05]  /*1b00*/  IMAD.WIDE.U32 R16, R17, 0x8, R2 ;  /* 0x0000000811107825 */ /* 0x000fca00078e0002 */
[----:B------:R2:W-:Y:S02]  /*1b10*/  REDG.E.ADD.64.STRONG.GPU desc[UR20][R16.64], R22 ;  /* 0x000000161000798e */ /* 0x0005e4000c12e514 */
.L_x_383:
[----:B------:R-:W-:Y:S05]  /*1b20*/  BSYNC.RECONVERGENT B1 ;  /* 0x0000000000017941 */ /* 0x000fea0003800200 */
.L_x_382:
[----:B------:R-:W-:Y:S04]  /*1b30*/  BSSY.RECONVERGENT B1, `(.L_x_384) ;  /* 0x0000007000017945 */ /* 0x000fe80003800200 */
[----:B------:R-:W-:Y:S05]  /*1b40*/  @!P1 BRA `(.L_x_385) ;  /* 0x0000000000149947 */ /* 0x000fea0003800000 */
[----:B012---:R-:W-:Y:S02]  /*1b50*/  IMAD R17, R5, 0x100, R4 ;  /* 0x0000010005117824 */ /* 0x007fe400078e0204 */
[----:B------:R-:W-:Y:S02]  /*1b60*/  IMAD.MOV.U32 R15, RZ, RZ, RZ ;  /* 0x000000ffff0f7224 */ /* 0x000fe400078e00ff */
[----:B------:R-:W-:-:S04]  /*1b70*/  VIADD R17, R17, 0x300 ;  /* 0x0000030011117836 */ /* 0x000fc80000000000 */
[----:B------:R-:W-:-:S05]  /*1b80*/  IMAD.WIDE.U32 R16, R17, 0x8, R2 ;  /* 0x0000000811107825 */ /* 0x000fca00078e0002 */
[----:B------:R3:W-:Y:S02]  /*1b90*/  REDG.E.ADD.64.STRONG.GPU desc[UR20][R16.64], R14 ;  /* 0x0000000e1000798e */ /* 0x0007e4000c12e514 */
.L_x_385:
[----:B------:R-:W-:Y:S05]  /*1ba0*/  BSYNC.RECONVERGENT B1 ;  /* 0x0000000000017941 */ /* 0x000fea0003800200 */
.L_x_384:
[----:B------:R-:W-:Y:S04]  /*1bb0*/  BSSY.RECONVERGENT B1, `(.L_x_386) ;  /* 0x0000007000017945 */ /* 0x000fe80003800200 */
[----:B------:R-:W-:Y:S05]  /*1bc0*/  @!P2 BRA `(.L_x_387) ;  /* 0x000000000014a947 */ /* 0x000fea0003800000 */
[----:B---3--:R-:W-:Y:S02]  /*1bd0*/  IMAD R15, R5, 0x100, R4 ;  /* 0x00000100050f7824 */ /* 0x008fe400078e0204 */
[----:B------:R-:W-:Y:S02]  /*1be0*/  HFMA2 R13, -RZ, RZ, 0, 0 ;  /* 0x00000000ff0d7431 */ /* 0x000fe400000001ff */
[----:B------:R-:W-:-:S04]  /*1bf0*/  VIADD R15, R15, 0x400 ;  /* 0x000004000f0f7836 */ /* 0x000fc80000000000 */
[----:B------:R-:W-:-:S05]  /*1c00*/  IMAD.WIDE.U32 R14, R15, 0x8, R2 ;  /* 0x000000080f0e7825 */ /* 0x000fca00078e0002 */
[----:B------:R4:W-:Y:S02]  /*1c10*/  REDG.E.ADD.64.STRONG.GPU desc[UR20][R14.64], R12 ;  /* 0x0000000c0e00798e */ /* 0x0009e4000c12e514 */
.L_x_387:
[----:B------:R-:W-:Y:S05]  /*1c20*/  BSYNC.RECONVERGENT B1 ;  /* 0x0000000000017941 */ /* 0x000fea0003800200 */
.L_x_386:
[----:B------:R-:W-:Y:S04]  /*1c30*/  BSSY.RECONVERGENT B1, `(.L_x_388) ;  /* 0x0000007000017945 */ /* 0x000fe80003800200 */
[----:B------:R-:W-:Y:S05]  /*1c40*/  @!P3 BRA `(.L_x_389) ;  /* 0x000000000014b947 */ /* 0x000fea0003800000 */
[----:B----4-:R-:W-:Y:S02]  /*1c50*/  IMAD R13, R5, 0x100, R4 ;  /* 0x00000100050d7824 */ /* 0x010fe400078e0204 */
[----:B------:R-:W-:Y:S02]  /*1c60*/  IMAD.MOV.U32 R7, RZ, RZ, RZ ;  /* 0x000000ffff077224 */ /* 0x000fe400078e00ff */
[----:B------:R-:W-:-:S04]  /*1c70*/  VIADD R13, R13, 0x500 ;  /* 0x000005000d0d7836 */ /* 0x000fc80000000000 */
[----:B------:R-:W-:-:S05]  /*1c80*/  IMAD.WIDE.U32 R12, R13, 0x8, R2 ;  /* 0x000000080d0c7825 */ /* 0x000fca00078e0002 */
[----:B------:R4:W-:Y:S02]  /*1c90*/  REDG.E.ADD.64.STRONG.GPU desc[UR20][R12.64], R6 ;  /* 0x000000060c00798e */ /* 0x0009e4000c12e514 */
.L_x_389:
[----:B------:R-:W-:Y:S05]  /*1ca0*/  BSYNC.RECONVERGENT B1 ;  /* 0x0000000000017941 */ /* 0x000fea0003800200 */
.L_x_388:
[----:B------:R-:W-:Y:S04]  /*1cb0*/  BSSY.RECONVERGENT B1, `(.L_x_390) ;  /* 0x0000007000017945 */ /* 0x000fe80003800200 */
[----:B------:R-:W-:Y:S05]  /*1cc0*/  @!P4 BRA `(.L_x_391) ;  /* 0x000000000014c947 */ /* 0x000fea0003800000 */
[----:B----4-:R-:W-:Y:S02]  /*1cd0*/  IMAD R7, R5, 0x100, R4 ;  /* 0x0000010005077824 */ /* 0x010fe400078e0204 */
[----:B------:R-:W-:Y:S02]  /*1ce0*/  IMAD.MOV.U32 R9, RZ, RZ, RZ ;  /* 0x000000ffff097224 */ /* 0x000fe400078e00ff */
[----:B------:R-:W-:-:S04]  /*1cf0*/  VIADD R7, R7, 0x600 ;  /* 0x0000060007077836 */ /* 0x000fc80000000000 */
[----:B------:R-:W-:-:S05]  /*1d00*/  IMAD.WIDE.U32 R6, R7, 0x8, R2 ;  /* 0x0000000807067825 */ /* 0x000fca00078e0002 */
[----:B------:R4:W-:Y:S02]  /*1d10*/  REDG.E.ADD.64.STRONG.GPU desc[UR20][R6.64], R8 ;  /* 0x000000080600798e */ /* 0x0009e4000c12e514 */
.L_x_391:
[----:B------:R-:W-:Y:S05]  /*1d20*/  BSYNC.RECONVERGENT B1 ;  /* 0x0000000000017941 */ /* 0x000fea0003800200 */
.L_x_390:
[----:B------:R-:W-:Y:S04]  /*1d30*/  BSSY.RECONVERGENT B1, `(.L_x_392) ;  /* 0x0000007000017945 */ /* 0x000fe80003800200 */
[----:B------:R-:W-:Y:S05]  /*1d40*/  @!P5 BRA `(.L_x_393) ;  /* 0x000000000014d947 */ /* 0x000fea0003800000 */
[----:B----4-:R-:W-:Y:S01]  /*1d50*/  LEA R7, R5, R4, 0x8 ;  /* 0x0000000405077211 */ /* 0x010fe200078e40ff */
[----:B------:R-:W-:-:S04]  /*1d60*/  IMAD.MOV.U32 R11, RZ, RZ, RZ ;  /* 0x000000ffff0b7224 */ /* 0x000fc800078e00ff */
[----:B------:R-:W-:-:S04]  /*1d70*/  VIADD R7, R7, 0x700 ;  /* 0x0000070007077836 */ /* 0x000fc80000000000 */
[----:B------:R-:W-:-:S05]  /*1d80*/  IMAD.WIDE.U32 R6, R7, 0x8, R2 ;  /* 0x0000000807067825 */ /* 0x000fca00078e0002 */
[----:B------:R4:W-:Y:S02]  /*1d90*/  REDG.E.ADD.64.STRONG.GPU desc[UR20][R6.64], R10 ;  /* 0x0000000a0600798e */ /* 0x0009e4000c12e514 */
.L_x_393:
[----:B------:R-:W-:Y:S05]  /*1da0*/  BSYNC.RECONVERGENT B1 ;  /* 0x0000000000017941 */ /* 0x000fea0003800200 */
.L_x_392:
[----:B------:R-:W-:-:S05]  /*1db0*/  VIADD R5, R5, 0x8 ;  /* 0x0000000805057836 */ /* 0x000fca0000000000 */
[----:B------:R-:W-:-:S13]  /*1dc0*/  ISETP.NE.AND P0, PT, R5, UR27, PT ;  /* 0x0000001b05007c0c */ /* 0x000fda000bf05270 */
[----:B------:R-:W-:Y:S05]  /*1dd0*/  @P0 BRA `(.L_x_394) ;  /* 0xfffffff800b00947 */ /* 0x000fea000383ffff */
[----:B------:R-:W-:-:S07]  /*1de0*/  IMAD.U32 R3, RZ, RZ, UR27 ;  /* 0x0000001bff037e24 */ /* 0x000fce000f8e00ff */
.L_x_377:
        /* <DEDUP_REMOVED lines=24> */
.L_x_398:
[----:B------:R-:W-:Y:S05]  /*1f70*/  BSYNC.RECONVERGENT B1 ;  /* 0x0000000000017941 */ /* 0x000fea0003800200 */
.L_x_397:
        /* <DEDUP_REMOVED lines=9> */
.L_x_400:
[----:B------:R-:W-:Y:S05]  /*2010*/  BSYNC.RECONVERGENT B1 ;  /* 0x0000000000017941 */ /* 0x000fea0003800200 */
.L_x_399:
        /* <DEDUP_REMOVED lines=8> */
.L_x_402:
[----:B------:R-:W-:Y:S05]  /*20a0*/  BSYNC.RECONVERGENT B1 ;  /* 0x0000000000017941 */ /* 0x000fea0003800200 */
.L_x_401:
        /* <DEDUP_REMOVED lines=9> */
.L_x_404:
[----:B------:R-:W-:Y:S05]  /*2140*/  BSYNC.RECONVERGENT B1 ;  /* 0x0000000000017941 */ /* 0x000fea0003800200 */
.L_x_403:
[----:B------:R-:W-:-:S07]  /*2150*/  VIADD R3, R3, 0x4 ;  /* 0x0000000403037836 */ /* 0x000fce0000000000 */
.L_x_396:
        /* <DEDUP_REMOVED lines=18> */
.L_x_408:
[----:B------:R-:W-:Y:S05]  /*2280*/  BSYNC.RECONVERGENT B2 ;  /* 0x0000000000027941 */ /* 0x000fea0003800200 */
.L_x_407:
        /* <DEDUP_REMOVED lines=9> */
.L_x_410:
[----:B------:R-:W-:Y:S05]  /*2320*/  BSYNC.RECONVERGENT B2 ;  /* 0x0000000000027941 */ /* 0x000fea0003800200 */
.L_x_409:
[----:B------:R-:W-:-:S07]  /*2330*/  VIADD R3, R3, 0x2 ;  /* 0x0000000203037836 */ /* 0x000fce0000000000 */
.L_x_406:
        /* <DEDUP_REMOVED lines=12> */
.L_x_405:
[----:B------:R-:W-:Y:S05]  /*2400*/  BSYNC.RECONVERGENT B1 ;  /* 0x0000000000017941 */ /* 0x000fea0003800200 */
.L_x_395:
[----:B------:R-:W-:-:S13]  /*2410*/  ISETP.GT.U32.AND P0, PT, R4, 0x7f, PT ;  /* 0x0000007f0400780c */ /* 0x000fda0003f04070 */
[----:B------:R-:W-:Y:S05]  /*2420*/  @P0 BRA `(.L_x_376) ;  /* 0x0000000800900947 */ /* 0x000fea0003800000 */
[----:B------:R-:W-:Y:S01]  /*2430*/  UISETP.GE.U32.AND UP0, UPT, UR22, 0x7, UPT ;  /* 0x000000071600788c */ /* 0x000fe2000bf06070 */
[----:B0-----:R-:W-:-:S08]  /*2440*/  IMAD.MOV.U32 R3, RZ, RZ, RZ ;  /* 0x000000ffff037224 */ /* 0x001fd000078e00ff */
[----:B------:R-:W-:Y:S05]  /*2450*/  BRA.U !UP0, `(.L_x_411) ;  /* 0x0000000508147547 */ /* 0x000fea000b800000 */
[----:B------:R-:W0:Y:S01]  /*2460*/  LDC.64 R2, c[0x0][0x380] ;  /* 0x0000e000ff027b82 */ /* 0x000e220000000a00 */
[----:B------:R-:W-:-:S07]  /*2470*/  IMAD.MOV.U32 R9, RZ, RZ, RZ ;  /* 0x000000ffff097224 */ /* 0x000fce00078e00ff */
.L_x_428:
        /* <DEDUP_REMOVED lines=18> */
.L_x_413:
[----:B------:R-:W-:Y:S05]  /*25a0*/  BSYNC.RECONVERGENT B1 ;  /* 0x0000000000017941 */ /* 0x000fea0003800200 */
.L_x_412:
[----:B------:R-:W-:Y:S04]  /*25b0*/  BSSY.RECONVERGENT B1, `(.L_x_414) ;  /* 0x0000005000017945 */ /* 0x000fe80003800200 */
[----:B------:R-:W-:Y:S05]  /*25c0*/  @!P1 BRA `(.L_x_415) ;  /* 0x00000000000c9947 */ /* 0x000fea0003800000 */
[----:B0-----:R-:W-:Y:S02]  /*25d0*/  IMAD.MOV.U32 R14, RZ, RZ, R13 ;  /* 0x000000ffff0e7224 */ /* 0x001fe400078e000d */
[----:B------:R-:W-:-:S05]  /*25e0*/  IMAD.MOV.U32 R15, RZ, RZ, RZ ;  /* 0x000000ffff0f7224 */ /* 0x000fca00078e00ff */
[----:B------:R1:W-:Y:S02]  /*25f0*/  REDG.E.ADD.64.STRONG.GPU desc[UR20][R6.64+0xc00], R14 ;  /* 0x000c000e0600798e */ /* 0x0003e4000c12e514 */
.L_x_415:
[----:B------:R-:W-:Y:S05]  /*2600*/  BSYNC.RECONVERGENT B1 ;  /* 0x0000000000017941 */ /* 0x000fea0003800200 */
.L_x_414:
        /* <DEDUP_REMOVED lines=12> */
.L_x_417:
[----:B------:R-:W-:Y:S05]  /*26d0*/  BSYNC.RECONVERGENT B1 ;  /* 0x0000000000017941 */ /* 0x000fea0003800200 */
.L_x_416:
[----:B------:R-:W-:Y:S04]  /*26e0*/  BSSY.RECONVERGENT B1, `(.L_x_418) ;  /* 0x0000005000017945 */ /* 0x000fe80003800200 */
[----:B------:R-:W-:Y:S05]  /*26f0*/  @!P1 BRA `(.L_x_419) ;  /* 0x00000000000c9947 */ /* 0x000fea0003800000 */
[----:B012---:R-:W-:Y:S02]  /*2700*/  IMAD.MOV.U32 R14, RZ, RZ, R18 ;  /* 0x000000ffff0e7224 */ /* 0x007fe400078e0012 */
[----:B------:R-:W-:-:S05]  /*2710*/  IMAD.MOV.U32 R15, RZ, RZ, RZ ;  /* 0x000000ffff0f7224 */ /* 0x000fca00078e00ff */
[----:B------:R3:W-:Y:S02]  /*2720*/  REDG.E.ADD.64.STRONG.GPU desc[UR20][R6.64+0x1c00], R14 ;  /* 0x001c000e0600798e */ /* 0x0007e4000c12e514 */
.L_x_419:
[----:B------:R-:W-:Y:S05]  /*2730*/  BSYNC.RECONVERGENT B1 ;  /* 0x0000000000017941 */ /* 0x000fea0003800200 */
.L_x_418:
[----:B------:R-:W-:Y:S04]  /*2740*/  BSSY.RECONVERGENT B1, `(.L_x_420) ;  /* 0x0000005000017945 */ /* 0x000fe80003800200 */
[----:B------:R-:W-:Y:S05]  /*2750*/  @!P2 BRA `(.L_x_421) ;  /* 0x00000000000ca947 */ /* 0x000fea0003800000 */
[----:B0123--:R-:W-:Y:S01]  /*2760*/  MOV R14, R19 ;  /* 0x00000013000e7202 */ /* 0x00ffe20000000f00 */
[----:B------:R-:W-:-:S05]  /*2770*/  IMAD.MOV.U32 R15, RZ, RZ, RZ ;  /* 0x000000ffff0f7224 */ /* 0x000fca00078e00ff */
[----:B------:R4:W-:Y:S02]  /*2780*/  REDG.E.ADD.64.STRONG.GPU desc[UR20][R6.64+0x2400], R14 ;  /* 0x0024000e0600798e */ /* 0x0009e4000c12e514 */
.L_x_421:
[----:B------:R-:W-:Y:S05]  /*2790*/  BSYNC.RECONVERGENT B1 ;  /* 0x0000000000017941 */ /* 0x000fea0003800200 */
.L_x_420:
[----:B------:R-:W-:Y:S04]  /*27a0*/  BSSY.RECONVERGENT B1, `(.L_x_422) ;  /* 0x0000004000017945 */ /* 0x000fe80003800200 */
[----:B------:R-:W-:Y:S05]  /*27b0*/  @!P3 BRA `(.L_x_423) ;  /* 0x000000000008b947 */ /* 0x000fea0003800000 */
[----:B------:R-:W-:-:S05]  /*27c0*/  IMAD.MOV.U32 R17, RZ, RZ, RZ ;  /* 0x000000ffff117224 */ /* 0x000fca00078e00ff */
[----:B------:R0:W-:Y:S02]  /*27d0*/  REDG.E.ADD.64.STRONG.GPU desc[UR20][R6.64+0x2c00], R16 ;  /* 0x002c00100600798e */ /* 0x0001e4000c12e514 */
.L_x_423:
[----:B------:R-:W-:Y:S05]  /*27e0*/  BSYNC.RECONVERGENT B1 ;  /* 0x0000000000017941 */ /* 0x000fea0003800200 */
.L_x_422:
[----:B------:R-:W-:Y:S04]  /*27f0*/  BSSY.RECONVERGENT B1, `(.L_x_424) ;  /* 0x0000004000017945 */ /* 0x000fe80003800200 */
[----:B------:R-:W-:Y:S05]  /*2800*/  @!P4 BRA `(.L_x_425) ;  /* 0x000000000008c947 */ /* 0x000fea0003800000 */
[----:B------:R-:W-:-:S05]  /*2810*/  IMAD.MOV.U32 R13, RZ, RZ, RZ ;  /* 0x000000ffff0d7224 */ /* 0x000fca00078e00ff */
[----:B------:R0:W-:Y:S02]  /*2820*/  REDG.E.ADD.64.STRONG.GPU desc[UR20][R6.64+0x3400], R12 ;  /* 0x0034000c0600798e */ /* 0x0001e4000c12e514 */
.L_x_425:
[----:B------:R-:W-:Y:S05]  /*2830*/  BSYNC.RECONVERGENT B1 ;  /* 0x0000000000017941 */ /* 0x000fea0003800200 */
.L_x_424:
[----:B------:R-:W-:Y:S04]  /*2840*/  BSSY.RECONVERGENT B1, `(.L_x_426) ;  /* 0x0000004000017945 */ /* 0x000fe80003800200 */
[----:B------:R-:W-:Y:S05]  /*2850*/  @!P5 BRA `(.L_x_427) ;  /* 0x000000000008d947 */ /* 0x000fea0003800000 */
[----:B------:R-:W-:-:S05]  /*2860*/  IMAD.MOV.U32 R11, RZ, RZ, RZ ;  /* 0x000000ffff0b7224 */ /* 0x000fca00078e00ff */
[----:B------:R0:W-:Y:S02]  /*2870*/  REDG.E.ADD.64.STRONG.GPU desc[UR20][R6.64+0x3c00], R10 ;  /* 0x003c000a0600798e */ /* 0x0001e4000c12e514 */
.L_x_427:
[----:B------:R-:W-:Y:S05]  /*2880*/  BSYNC.RECONVERGENT B1 ;  /* 0x0000000000017941 */ /* 0x000fea0003800200 */
.L_x_426:
[----:B------:R-:W-:Y:S05]  /*2890*/  @P0 BRA `(.L_x_428) ;  /* 0xfffffff800f80947 */ /* 0x000fea000383ffff */
[----:B------:R-:W-:-:S07]  /*28a0*/  IMAD.U32 R3, RZ, RZ, UR27 ;  /* 0x0000001bff037e24 */ /* 0x000fce000f8e00ff */
.L_x_411:
        /* <DEDUP_REMOVED lines=20> */
.L_x_431:
[----:B------:R-:W-:Y:S05]  /*29f0*/  BSYNC.RECONVERGENT B1 ;  /* 0x0000000000017941 */ /* 0x000fea0003800200 */
.L_x_430:
        /* <DEDUP_REMOVED lines=9> */
.L_x_433:
[----:B------:R-:W-:Y:S05]  /*2a90*/  BSYNC.RECONVERGENT B1 ;  /* 0x0000000000017941 */ /* 0x000fea0003800200 */
.L_x_432:
        /* <DEDUP_REMOVED lines=8> */
.L_x_435:
[----:B------:R-:W-:Y:S05]  /*2b20*/  BSYNC.RECONVERGENT B1 ;  /* 0x0000000000017941 */ /* 0x000fea0003800200 */
.L_x_434:
        /* <DEDUP_REMOVED lines=9> */
.L_x_437:
[----:B------:R-:W-:Y:S05]  /*2bc0*/  BSYNC.RECONVERGENT B1 ;  /* 0x0000000000017941 */ /* 0x000fea0003800200 */
.L_x_436:
[----:B------:R-:W-:-:S07]  /*2bd0*/  VIADD R3, R3, 0x4 ;  /* 0x0000000403037836 */ /* 0x000fce0000000000 */
.L_x_429:
        /* <DEDUP_REMOVED lines=17> */
.L_x_440:
[----:B------:R-:W-:Y:S05]  /*2cf0*/  BSYNC.RECONVERGENT B1 ;  /* 0x0000000000017941 */ /* 0x000fea0003800200 */
.L_x_439:
        /* <DEDUP_REMOVED lines=9> */
.L_x_442:
[----:B------:R-:W-:Y:S05]  /*2d90*/  BSYNC.RECONVERGENT B1 ;  /* 0x0000000000017941 */ /* 0x000fea0003800200 */
.L_x_441:
[----:B------:R-:W-:-:S07]  /*2da0*/  VIADD R3, R3, 0x2 ;  /* 0x0000000203037836 */ /* 0x000fce0000000000 */
.L_x_438:
        /* <DEDUP_REMOVED lines=12> */
.L_x_376:
[----:B------:R-:W-:Y:S05]  /*2e70*/  BSYNC.RECONVERGENT B0 ;  /* 0x0000000000007941 */ /* 0x000fea0003800200 */
.L_x_375:
[----:B------:R-:W-:Y:S01]  /*2e80*/  BAR.SYNC.DEFER_BLOCKING 0x0 ;  /* 0x0000000000007b1d */ /* 0x000fe20000010000 */
[----:B------:R-:W-:-:S04]  /*2e90*/  UIADD3 UR6, UP0, UPT, UR6, 0x1, URZ ;  /* 0x0000000106067890 */ /* 0x000fc8000ff1e0ff */
[----:B------:R-:W-:Y:S02]  /*2ea0*/  UIADD3.X UR7, UPT, UPT, URZ, UR7, URZ, UP0, !UPT ;  /* 0x00000007ff077290 */ /* 0x000fe400087fe4ff */
[----:B------:R-:W-:-:S04]  /*2eb0*/  UISETP.NE.U32.AND UP0, UPT, UR6, UR11, UPT ;  /* 0x0000000b0600728c */ /* 0x000fc8000bf05070 */
[----:B------:R-:W-:-:S09]  /*2ec0*/  UISETP.NE.AND.EX UP0, UPT, UR7, UR12, UPT, UP0 ;  /* 0x0000000c0700728c */ /* 0x000fd2000bf05300 */
[----:B------:R-:W-:Y:S05]  /*2ed0*/  BRA.U UP0, `(.L_x_443) ;  /* 0xffffffd100f07547 */ /* 0x000fea000b83ffff */
[----:B------:R-:W-:Y:S05]  /*2ee0*/  EXIT ;  /* 0x000000000000794d */ /* 0x000fea0003800000 */
.L_x_444:
        /* <DEDUP_REMOVED lines=9> */
.L_x_1950:


//--------------------- .text._ZN3cub18CUB_300001_SM_10006detail10radix_sort31DeviceRadixSortSingleTileKernelINS1_5radix10policy_hubIifyE10Policy1000ELNS0_9SortOrderE0EifyNS1_21identity_decomposer_tEEEvPKT1_PSA_PKT2_PSE_T3_iiT4_ --------------------------
	.section	.text._ZN3cub18CUB_300001_SM_10006detail10radix_sort31DeviceRadixSortSingleTileKernelINS1_5radix10policy_hubIifyE10Policy1000ELNS0_9SortOrderE0EifyNS1_21identity_decomposer_tEEEvPKT1_PSA_PKT2_PSE_T3_iiT4_,"ax",@progbits
	.align	128
        .global         _ZN3cub18CUB_300001_SM_10006detail10radix_sort31DeviceRadixSortSingleTileKernelINS1_5radix10policy_hubIifyE10Policy1000ELNS0_9SortOrderE0EifyNS1_21identity_decomposer_tEEEvPKT1_PSA_PKT2_PSE_T3_iiT4_
        .type           _ZN3cub18CUB_300001_SM_10006detail10radix_sort31DeviceRadixSortSingleTileKernelINS1_5radix10policy_hubIifyE10Policy1000ELNS0_9SortOrderE0EifyNS1_21identity_decomposer_tEEEvPKT1_PSA_PKT2_PSE_T3_iiT4_,@function
        .size           _ZN3cub18CUB_300001_SM_10006detail10radix_sort31DeviceRadixSortSingleTileKernelINS1_5radix10policy_hubIifyE10Policy1000ELNS0_9SortOrderE0EifyNS1_21identity_decomposer_tEEEvPKT1_PSA_PKT2_PSE_T3_iiT4_,(.L_x_1951 - _ZN3cub18CUB_300001_SM_10006detail10radix_sort31DeviceRadixSortSingleTileKernelINS1_5radix10policy_hubIifyE10Policy1000ELNS0_9SortOrderE0EifyNS1_21identity_decomposer_tEEEvPKT1_PSA_PKT2_PSE_T3_iiT4_)
        .other          _ZN3cub18CUB_300001_SM_10006detail10radix_sort31DeviceRadixSortSingleTileKernelINS1_5radix10policy_hubIifyE10Policy1000ELNS0_9SortOrderE0EifyNS1_21identity_decomposer_tEEEvPKT1_PSA_PKT2_PSE_T3_iiT4_,@"STO_CUDA_ENTRY STV_DEFAULT"
_ZN3cub18CUB_300001_SM_10006detail10radix_sort31DeviceRadixSortSingleTileKernelINS1_5radix10policy_hubIifyE10Policy1000ELNS0_9SortOrderE0EifyNS1_21identity_decomposer_tEEEvPKT1_PSA_PKT2_PSE_T3_iiT4_:
.text._ZN3cub18CUB_300001_SM_10006detail10radix_sort31DeviceRadixSortSingleTileKernelINS1_5radix10policy_hubIifyE10Policy1000ELNS0_9SortOrderE0EifyNS1_21identity_decomposer_tEEEvPKT1_PSA_PKT2_PSE_T3_iiT4_:
        /* <DEDUP_REMOVED lines=182> */
.L_x_446:
        /* <DEDUP_REMOVED lines=554> */
.L_x_445:
        /* <DEDUP_REMOVED lines=229> */
.L_x_447:
        /* <DEDUP_REMOVED lines=11> */
.L_x_1951:


//--------------------- .text._ZN3cub18CUB_300001_SM_10006detail9transform16transform_kernelINS2_10policy_hubILb1EN4cuda3std3__45tupleIJN6thrust24THRUST_300001_SM_1000_NS6detail15normal_iteratorINSA_10device_ptrIfEEEENSC_INSD_IiEEEEEEEE10policy1000El12compute_meanSF_JPfPiEEEvT0_iT1_T2_DpNS2_10kernel_argIT3_EE --------------------------
	.section	.text._ZN3cub18CUB_300001_SM_10006detail9transform16transform_kernelINS2_10policy_hubILb1EN4cuda3std3__45tupleIJN6thrust24THRUST_300001_SM_1000_NS6detail15normal_iteratorINSA_10device_ptrIfEEEENSC_INSD_IiEEEEEEEE10policy1000El12compute_meanSF_JPfPiEEEvT0_iT1_T2_DpNS2_10kernel_argIT3_EE,"ax",@progbits
	.align	128
        .global         _ZN3cub18CUB_300001_SM_10006detail9transform16transform_kernelINS2_10policy_hubILb1EN4cuda3std3__45tupleIJN6thrust24THRUST_300001_SM_1000_NS6detail15normal_iteratorINSA_10device_ptrIfEEEENSC_INSD_IiEEEEEEEE10policy1000El12compute_meanSF_JPfPiEEEvT0_iT1_T2_DpNS2_10kernel_argIT3_EE
        .type           _ZN3cub18CUB_300001_SM_10006detail9transform16transform_kernelINS2_10policy_hubILb1EN4cuda3std3__45tupleIJN6thrust24THRUST_300001_SM_1000_NS6detail15normal_iteratorINSA_10device_ptrIfEEEENSC_INSD_IiEEEEEEEE10policy1000El12compute_meanSF_JPfPiEEEvT0_iT1_T2_DpNS2_10kernel_argIT3_EE,@function
        .size           _ZN3cub18CUB_300001_SM_10006detail9transform16transform_kernelINS2_10policy_hubILb1EN4cuda3std3__45tupleIJN6thrust24THRUST_300001_SM_1000_NS6detail15normal_iteratorINSA_10device_ptrIfEEEENSC_INSD_IiEEEEEEEE10policy1000El12compute_meanSF_JPfPiEEEvT0_iT1_T2_DpNS2_10kernel_argIT3_EE,(.L_x_1942 - _ZN3cub18CUB_300001_SM_10006detail9transform16transform_kernelINS2_10policy_hubILb1EN4cuda3std3__45tupleIJN6thrust24THRUST_300001_SM_1000_NS6detail15normal_iteratorINSA_10device_ptrIfEEEENSC_INSD_IiEEEEEEEE10policy1000El12compute_meanSF_JPfPiEEEvT0_iT1_T2_DpNS2_10kernel_argIT3_EE)
        .other          _ZN3cub18CUB_300001_SM_10006detail9transform16transform_kernelINS2_10policy_hubILb1EN4cuda3std3__45tupleIJN6thrust24THRUST_300001_SM_1000_NS6detail15normal_iteratorINSA_10device_ptrIfEEEENSC_INSD_IiEEEEEEEE10policy1000El12compute_meanSF_JPfPiEEEvT0_iT1_T2_DpNS2_10kernel_argIT3_EE,@"STO_CUDA_ENTRY STV_DEFAULT"
_ZN3cub18CUB_300001_SM_10006detail9transform16transform_kernelINS2_10policy_hubILb1EN4cuda3std3__45tupleIJN6thrust24THRUST_300001_SM_1000_NS6detail15normal_iteratorINSA_10device_ptrIfEEEENSC_INSD_IiEEEEEEEE10policy1000El12compute_meanSF_JPfPiEEEvT0_iT1_T2_DpNS2_10kernel_argIT3_EE:
.text._ZN3cub18CUB_300001_SM_10006detail9transform16transform_kernelINS2_10policy_hubILb1EN4cuda3std3__45tupleIJN6thrust24THRUST_300001_SM_1000_NS6detail15normal_iteratorINSA_10device_ptrIfEEEENSC_INSD_IiEEEEEEEE10policy1000El12compute_meanSF_JPfPiEEEvT0_iT1_T2_DpNS2_10kernel_argIT3_EE:
[----:B------:R-:W-:Y:S01]  /*0000*/  LDC R1, c[0x0][0x37c] ;  /* 0x0000df00ff017b82 */ /* 0x000fe20000000800 */
[----:B------:R-:W0:Y:S07]  /*0010*/  LDCU UR20, c[0x0][0x388] ;  /* 0x00007100ff1477ac */ /* 0x000e2e0008000800 */
[----:B------:R-:W1:Y:S01]  /*0020*/  S2UR UR4, SR_CTAID.X ;  /* 0x00000000000479c3 */ /* 0x000e620000002500 */
[----:B------:R-:W2:Y:S01]  /*0030*/  S2R R4, SR_TID.X ;  /* 0x0000000000047919 */ /* 0x000ea20000002100 */
[----:B------:R-:W-:Y:S01]  /*0040*/  BSSY.RECONVERGENT B0, `(.L_x_448) ;  /* 0x000002d000007945 */ /* 0x000fe20003800200 */
[----:B------:R-:W3:Y:S01]  /*0050*/  LDCU.64 UR6, c[0x0][0x380] ;  /* 0x00007000ff0677ac */ /* 0x000ee20008000a00 */
[----:B0-----:R-:W-:-:S04]  /*0060*/  USHF.L.U32 UR14, UR20, 0x7, URZ ;  /* 0x00000007140e7899 */ /* 0x001fc800080006ff */
[----:B------:R-:W-:Y:S02]  /*0070*/  USHF.R.S32.HI UR5, URZ, 0x1f, UR14 ;  /* 0x0000001fff057899 */ /* 0x000fe4000801140e */
[----:B-1----:R-:W-:Y:S02]  /*0080*/  UIMAD.WIDE.U32 UR8, UR14, UR4, URZ ;  /* 0x000000040e0872a5 */ /* 0x002fe4000f8e00ff */
[----:B------:R-:W-:Y:S02]  /*0090*/  UIMAD UR10, UR5, UR4, URZ ;  /* 0x00000004050a72a4 */ /* 0x000fe4000f8e02ff */
[----:B---3--:R-:W-:Y:S02]  /*00a0*/  UIADD3 UR11, UP1, UPT, -UR8, UR6, URZ ;  /* 0x00000006080b7290 */ /* 0x008fe4000ff3e1ff */
[----:B------:R-:W-:Y:S02]  /*00b0*/  UIADD3 UR10, UPT, UPT, UR9, UR10, URZ ;  /* 0x0000000a090a7290 */ /* 0x000fe4000fffe0ff */
[----:B------:R-:W-:Y:S01]  /*00c0*/  UISETP.LT.U32.AND UP0, UPT, UR11, UR14, UPT ;  /* 0x0000000e0b00728c */ /* 0x000fe2000bf01070 */
[----:B--2---:R-:W-:Y:S01]  /*00d0*/  IMAD.SHL.U32 R0, R4, 0x80, RZ ;  /* 0x0000008004007824 */ /* 0x004fe200078e00ff */
[----:B------:R-:W-:-:S04]  /*00e0*/  UIADD3.X UR4, UPT, UPT, ~UR10, UR7, URZ, UP1, !UPT ;  /* 0x000000070a047290 */ /* 0x000fc80008ffe5ff */
[----:B------:R-:W-:-:S04]  /*00f0*/  UISETP.LT.AND.EX UP0, UPT, UR4, UR5, UPT, UP0 ;  /* 0x000000050400728c */ /* 0x000fc8000bf01300 */
[----:B------:R-:W-:-:S04]  /*0100*/  USEL UR11, UR11, UR14, UP0 ;  /* 0x0000000e0b0b7287 */ /* 0x000fc80008000000 */
[----:B------:R-:W-:-:S06]  /*0110*/  USHF.L.U32 UR4, UR11, 0x2, URZ ;  /* 0x000000020b047899 */ /* 0x000fcc00080006ff */
[----:B------:R-:W-:-:S13]  /*0120*/  ISETP.GE.AND P0, PT, R0, UR4, PT ;  /* 0x0000000400007c0c */ /* 0x000fda000bf06270 */
[----:B------:R-:W-:Y:S05]  /*0130*/  @P0 BRA `(.L_x_449) ;  /* 0x0000000000740947 */ /* 0x000fea0003800000 */
[----:B------:R-:W0:Y:S01]  /*0140*/  LDCU.64 UR6, c[0x0][0x398] ;  /* 0x00007300ff0677ac */ /* 0x000e220008000a00 */
[----:B------:R-:W-:Y:S01]  /*0150*/  IMAD.U32 R2, RZ, RZ, UR8 ;  /* 0x00000008ff027e24 */ /* 0x000fe2000f8e00ff */
[----:B------:R-:W-:Y:S01]  /*0160*/  MOV R3, UR9 ;  /* 0x0000000900037c02 */ /* 0x000fe20008000f00 */
[----:B------:R-:W-:Y:S01]  /*0170*/  IMAD.U32 R7, RZ, RZ, UR10 ;  /* 0x0000000aff077e24 */ /* 0x000fe2000f8e00ff */
[----:B------:R-:W-:Y:S01]  /*0180*/  BSSY.RECONVERGENT B1, `(.L_x_450) ;  /* 0x000000e000017945 */ /* 0x000fe20003800200 */
[----:B------:R-:W-:Y:S01]  /*0190*/  IMAD.U32 R8, RZ, RZ, UR8 ;  /* 0x00000008ff087e24 */ /* 0x000fe2000f8e00ff */
[----:B------:R-:W-:Y:S01]  /*01a0*/  SHF.L.U32 R6, R2, 0x2, RZ ;  /* 0x0000000202067819 */ /* 0x000fe200000006ff */
[----:B------:R-:W-:-:S03]  /*01b0*/  IMAD.MOV.U32 R5, RZ, RZ, R0 ;  /* 0x000000ffff057224 */ /* 0x000fc600078e0000 */
[----:B------:R-:W-:Y:S02]  /*01c0*/  SHF.L.U64.HI R7, R8, 0x2, R7 ;  /* 0x0000000208077819 */ /* 0x000fe40000010207 */
[----:B0-----:R-:W-:-:S04]  /*01d0*/  IADD3 R2, P0, PT, R6, UR6, RZ ;  /* 0x0000000606027c10 */ /* 0x001fc8000ff1e0ff */
[----:B------:R-:W-:-:S03]  /*01e0*/  IADD3.X R3, PT, PT, R7, UR7, RZ, P0, !PT ;  /* 0x0000000707037c10 */ /* 0x000fc600087fe4ff */
[----:B------:R-:W-:-:S07]  /*01f0*/  IMAD.WIDE.U32 R2, R4, 0x80, R2 ;  /* 0x0000008004027825 */ /* 0x000fce00078e0002 */
.L_x_451:
[----:B------:R-:W-:Y:S01]  /*0200*/  VIADD R5, R5, 0x4000 ;  /* 0x0000400005057836 */ /* 0x000fe20000000000 */
[----:B------:R0:W-:Y:S04]  /*0210*/  CCTL.E.PF2 [R2] ;  /* 0x000000000200798f */ /* 0x0001e80000800100 */
[----:B------:R-:W-:Y:S02]  /*0220*/  ISETP.GE.AND P0, PT, R5, UR4, PT ;  /* 0x0000000405007c0c */ /* 0x000fe4000bf06270 */
[----:B0-----:R-:W-:-:S04]  /*0230*/  IADD3 R2, P1, PT, R2, 0x4000, RZ ;  /* 0x0000400002027810 */ /* 0x001fc80007f3e0ff */
[----:B------:R-:W-:-:S07]  /*0240*/  IADD3.X R3, PT, PT, RZ, R3, RZ, P1, !PT ;  /* 0x00000003ff037210 */ /* 0x000fce0000ffe4ff */
[----:B------:R-:W-:Y:S05]  /*0250*/  @!P0 BRA `(.L_x_451) ;  /* 0xfffffffc00e88947 */ /* 0x000fea000383ffff */
[----:B------:R-:W-:Y:S05]  /*0260*/  BSYNC.RECONVERGENT B1 ;  /* 0x0000000000017941 */ /* 0x000fea0003800200 */
.L_x_450:
[----:B------:R-:W0:Y:S02]  /*0270*/  LDCU.64 UR6, c[0x0][0x3a8] ;  /* 0x00007500ff0677ac */ /* 0x000e240008000a00 */
[----:B0-----:R-:W-:-:S04]  /*0280*/  IADD3 R2, P0, PT, R6, UR6, RZ ;  /* 0x0000000606027c10 */ /* 0x001fc8000ff1e0ff */
[----:B------:R-:W-:-:S03]  /*0290*/  IADD3.X R3, PT, PT, R7, UR7, RZ, P0, !PT ;  /* 0x0000000707037c10 */ /* 0x000fc600087fe4ff */
[----:B------:R-:W-:-:S07]  /*02a0*/  IMAD.WIDE.U32 R2, R4, 0x80, R2 ;  /* 0x0000008004027825 */ /* 0x000fce00078e0002 */
.L_x_452:
[----:B------:R-:W-:Y:S01]  /*02b0*/  VIADD R0, R0, 0x4000 ;  /* 0x0000400000007836 */ /* 0x000fe20000000000 */
[----:B------:R0:W-:Y:S04]  /*02c0*/  CCTL.E.PF2 [R2] ;  /* 0x000000000200798f */ /* 0x0001e80000800100 */
[----:B------:R-:W-:Y:S02]  /*02d0*/  ISETP.GE.AND P0, PT, R0, UR4, PT ;  /* 0x0000000400007c0c */ /* 0x000fe4000bf06270 */
[----:B0-----:R-:W-:-:S05]  /*02e0*/  IADD3 R2, P1, PT, R2, 0x4000, RZ ;  /* 0x0000400002027810 */ /* 0x001fca0007f3e0ff */
[----:B------:R-:W-:-:S06]  /*02f0*/  IMAD.X R3, RZ, RZ, R3, P1 ;  /* 0x000000ffff037224 */ /* 0x000fcc00008e0603 */
[----:B------:R-:W-:Y:S05]  /*0300*/  @!P0 BRA `(.L_x_452) ;  /* 0xfffffffc00e88947 */ /* 0x000fea000383ffff */
.L_x_449:
[----:B------:R-:W-:Y:S05]  /*0310*/  BSYNC.RECONVERGENT B0 ;  /* 0x0000000000007941 */ /* 0x000fea0003800200 */
.L_x_448:
[----:B------:R-:W0:Y:S01]  /*0320*/  LDCU.64 UR12, c[0x0][0x3a8] ;  /* 0x00007500ff0c77ac */ /* 0x000e220008000a00 */
[----:B------:R-:W-:Y:S01]  /*0330*/  USHF.L.U32 UR9, UR8, 0x2, URZ ;  /* 0x0000000208097899 */ /* 0x000fe200080006ff */
[----:B------:R-:W1:Y:S01]  /*0340*/  LDCU.128 UR4, c[0x0][0x390] ;  /* 0x00007200ff0477ac */ /* 0x000e620008000c00 */
[----:B------:R-:W-:Y:S01]  /*0350*/  USHF.L.U64.HI UR10, UR8, 0x2, UR10 ;  /* 0x00000002080a7899 */ /* 0x000fe2000801020a */
[----:B------:R-:W2:Y:S01]  /*0360*/  LDCU.64 UR18, c[0x0][0x358] ;  /* 0x00006b00ff1277ac */ /* 0x000ea20008000a00 */
[----:B0-----:R-:W-:-:S04]  /*0370*/  UIADD3 UR8, UP2, UPT, UR9, UR12, URZ ;  /* 0x0000000c09087290 */ /* 0x001fc8000ff5e0ff */
[----:B------:R-:W-:Y:S02]  /*0380*/  UIADD3.X UR15, UPT, UPT, UR10, UR13, URZ, UP2, !UPT ;  /* 0x0000000d0a0f7290 */ /* 0x000fe400097fe4ff */
[----:B------:R-:W-:Y:S01]  /*0390*/  UISETP.NE.AND UP2, UPT, UR14, UR11, UPT ;  /* 0x0000000b0e00728c */ /* 0x000fe2000bf45270 */
[----:B------:R-:W-:Y:S01]  /*03a0*/  MOV R20, UR8 ;  /* 0x0000000800147c02 */ /* 0x000fe20008000f00 */
[----:B-1----:R-:W-:Y:S02]  /*03b0*/  UIADD3 UR21, UP0, UPT, UR9, UR6, URZ ;  /* 0x0000000609157290 */ /* 0x002fe4000ff1e0ff */
[----:B------:R-:W-:Y:S01]  /*03c0*/  UIADD3 UR16, UP1, UPT, UR9, UR4, URZ ;  /* 0x0000000409107290 */ /* 0x000fe2000ff3e0ff */
[----:B------:R-:W-:Y:S01]  /*03d0*/  IMAD.U32 R21, RZ, RZ, UR15 ;  /* 0x0000000fff157e24 */ /* 0x000fe2000f8e00ff */
[----:B------:R-:W-:Y:S02]  /*03e0*/  UIADD3.X UR22, UPT, UPT, UR10, UR7, URZ, UP0, !UPT ;  /* 0x000000070a167290 */ /* 0x000fe400087fe4ff */
[----:B------:R-:W-:Y:S01]  /*03f0*/  UIADD3.X UR17, UPT, UPT, UR10, UR5, URZ, UP1, !UPT ;  /* 0x000000050a117290 */ /* 0x000fe20008ffe4ff */
[----:B--2---:R-:W-:Y:S11]  /*0400*/  BRA.U !UP2, `(.L_x_453) ;  /* 0x0000000d0a087547 */ /* 0x004ff6000b800000 */
[----:B------:R-:W-:-:S06]  /*0410*/  UISETP.GE.AND UP0, UPT, UR20, 0x1, UPT ;  /* 0x000000011400788c */ /* 0x000fcc000bf06270 */
[----:B------:R-:W-:-:S13]  /*0420*/  PLOP3.LUT P0, PT, PT, PT, UP0, 0x80, 0x8 ;  /* 0x000000000008781c */ /* 0x000fda0003f0f008 */
[----:B------:R-:W-:Y:S05]  /*0430*/  @!P0 EXIT ;  /* 0x000000000000894d */ /* 0x000fea0003800000 */
[----:B------:R-:W-:Y:S01]  /*0440*/  UISETP.GE.U32.AND UP0, UPT, UR20, 0x4, UPT ;  /* 0x000000041400788c */ /* 0x000fe2000bf06070 */
[----:B------:R-:W-:Y:S01]  /*0450*/  HFMA2 R6, -RZ, RZ, 0, 0 ;  /* 0x00000000ff067431 */ /* 0x000fe200000001ff */
[----:B------:R-:W-:-:S07]  /*0460*/  ULOP3.LUT UR6, UR20, 0x3, URZ, 0xc0, !UPT ;  /* 0x0000000314067892 */ /* 0x000fce000f8ec0ff */
[----:B------:R-:W-:Y:S05]  /*0470*/  BRA.U !UP0, `(.L_x_454) ;  /* 0x0000000908387547 */ /* 0x000fea000b800000 */
[----:B------:R-:W-:Y:S01]  /*0480*/  ULOP3.LUT UR4, UR20, 0x7ffffffc, URZ, 0xc0, !UPT ;  /* 0x7ffffffc14047892 */ /* 0x000fe2000f8ec0ff */
[----:B------:R-:W-:-:S05]  /*0490*/  IMAD.MOV.U32 R9, RZ, RZ, RZ ;  /* 0x000000ffff097224 */ /* 0x000fca00078e00ff */
[----:B------:R-:W-:-:S07]  /*04a0*/  MOV R6, UR4 ;  /* 0x0000000400067c02 */ /* 0x000fce0008000f00 */
.L_x_479:
[----:B------:R-:W-:Y:S01]  /*04b0*/  IMAD R5, R9, 0x80, R4 ;  /* 0x0000008009057824 */ /* 0x000fe200078e0204 */
[----:B------:R-:W-:Y:S04]  /*04c0*/  BSSY.RECONVERGENT B2, `(.L_x_455) ;  /* 0x0000020000027945 */ /* 0x000fe80003800200 */
[----:B------:R-:W-:-:S13]  /*04d0*/  ISETP.GE.AND P0, PT, R5, UR11, PT ;  /* 0x0000000b05007c0c */ /* 0x000fda000bf06270 */
[----:B0123--:R-:W-:Y:S05]  /*04e0*/  @P0 BRA `(.L_x_456) ;  /* 0x0000000000740947 */ /* 0x00ffea0003800000 */
[----:B------:R-:W-:-:S05]  /*04f0*/  IMAD.WIDE R2, R5, 0x4, R20 ;  /* 0x0000000405027825 */ /* 0x000fca00078e0214 */
[----:B------:R-:W2:Y:S01]  /*0500*/  LDG.E R8, desc[UR18][R2.64] ;  /* 0x0000001202087981 */ /* 0x000ea2000c1e1900 */
[----:B------:R-:W-:Y:S01]  /*0510*/  BSSY.RECONVERGENT B3, `(.L_x_457) ;  /* 0x0000017000037945 */ /* 0x000fe20003800200 */
[----:B------:R-:W-:Y:S02]  /*0520*/  MOV R7, RZ ;  /* 0x000000ff00077202 */ /* 0x000fe40000000f00 */
[----:B--2---:R-:W-:-:S13]  /*0530*/  ISETP.GE.AND P0, PT, R8, 0x1, PT ;  /* 0x000000010800780c */ /* 0x004fda0003f06270 */
[----:B------:R-:W-:Y:S05]  /*0540*/  @!P0 BRA `(.L_x_458) ;  /* 0x00000000004c8947 */ /* 0x000fea0003800000 */
[----:B------:R-:W-:Y:S02]  /*0550*/  SHF.R.S32.HI R0, RZ, 0x1f, R5 ;  /* 0x0000001fff007819 */ /* 0x000fe40000011405 */
[----:B------:R-:W-:-:S04]  /*0560*/  LEA R2, P0, R5, UR21, 0x2 ;  /* 0x0000001505027c11 */ /* 0x000fc8000f8010ff */
[----:B------:R-:W-:-:S06]  /*0570*/  LEA.HI.X R3, R5, UR22, R0, 0x2, P0 ;  /* 0x0000001605037c11 */ /* 0x000fcc00080f1400 */
[----:B------:R-:W2:Y:S01]  /*0580*/  LDG.E R3, desc[UR18][R2.64] ;  /* 0x0000001202037981 */ /* 0x000ea2000c1e1900 */
[----:B------:R-:W-:Y:S01]  /*0590*/  I2FP.F32.U32 R10, R8 ;  /* 0x00000008000a7245 */ /* 0x000fe20000201000 */
[----:B------:R-:W-:Y:S03]  /*05a0*/  BSSY.RECONVERGENT B4, `(.L_x_459) ;  /* 0x000000c000047945 */ /* 0x000fe60003800200 */
[----:B------:R-:W0:Y:S02]  /*05b0*/  MUFU.RCP R0, R10 ;  /* 0x0000000a00007308 */ /* 0x000e240000001000 */
[----:B0-----:R-:W-:-:S04]  /*05c0*/  FFMA R7, -R10, R0, 1 ;  /* 0x3f8000000a077423 */ /* 0x001fc80000000100 */
[----:B------:R-:W-:Y:S02]  /*05d0*/  FFMA R0, R0, R7, R0 ;  /* 0x0000000700007223 */ /* 0x000fe40000000000 */
[----:B--2---:R-:W0:Y:S02]  /*05e0*/  FCHK P0, R3, R10 ;  /* 0x0000000a03007302 */ /* 0x004e240000000000 */
[----:B------:R-:W-:-:S04]  /*05f0*/  FFMA R7, R3, R0, RZ ;  /* 0x0000000003077223 */ /* 0x000fc800000000ff */
[----:B------:R-:W-:-:S04]  /*0600*/  FFMA R8, -R10, R7, R3 ;  /* 0x000000070a087223 */ /* 0x000fc80000000103 */
[----:B------:R-:W-:Y:S01]  /*0610*/  FFMA R0, R0, R8, R7 ;  /* 0x0000000800007223 */ /* 0x000fe20000000007 */
[----:B0-----:R-:W-:Y:S06]  /*0620*/  @!P0 BRA `(.L_x_460) ;  /* 0x00000000000c8947 */ /* 0x001fec0003800000 */
[----:B------:R-:W-:Y:S01]  /*0630*/  IMAD.MOV.U32 R0, RZ, RZ, R10 ;  /* 0x000000ffff007224 */ /* 0x000fe200078e000a */
[----:B------:R-:W-:-:S07]  /*0640*/  MOV R2, 0x660 ;  /* 0x0000066000027802 */ /* 0x000fce0000000f00 */
[----:B------:R-:W-:Y:S05]  /*0650*/  CALL.REL.NOINC `($__internal_0_$__cuda_sm3x_div_rn_noftz_f32_slowpath) ;  /* 0x0000002400287944 */ /* 0x000fea0003c00000 */
.L_x_460:
[----:B------:R-:W-:Y:S05]  /*0660*/  BSYNC.RECONVERGENT B4 ;  /* 0x0000000000047941 */ /* 0x000fea0003800200 */
.L_x_459:
[----:B------:R-:W-:-:S07]  /*0670*/  MOV R7, R0 ;  /* 0x0000000000077202 */ /* 0x000fce0000000f00 */
.L_x_458:
[----:B------:R-:W-:Y:S05]  /*0680*/  BSYNC.RECONVERGENT B3 ;  /* 0x0000000000037941 */ /* 0x000fea0003800200 */
.L_x_457:
[----:B------:R-:W-:-:S04]  /*0690*/  IMAD.MOV.U32 R2, RZ, RZ, 0x4 ;  /* 0x00000004ff027424 */ /* 0x000fc800078e00ff */
[----:B------:R-:W-:-:S05]  /*06a0*/  IMAD.WIDE R2, R5, R2, UR16 ;  /* 0x0000001005027e25 */ /* 0x000fca000f8e0202 */
[----:B------:R0:W-:Y:S02]  /*06b0*/  STG.E desc[UR18][R2.64], R7 ;  /* 0x0000000702007986 */ /* 0x0001e4000c101912 */
.L_x_456:
[----:B------:R-:W-:Y:S05]  /*06c0*/  BSYNC.RECONVERGENT B2 ;  /* 0x0000000000027941 */ /* 0x000fea0003800200 */
.L_x_455:
[----:B------:R-:W-:Y:S01]  /*06d0*/  IADD3 R11, PT, PT, R5, 0x80, RZ ;  /* 0x00000080050b7810 */ /* 0x000fe20007ffe0ff */
[----:B------:R-:W-:Y:S03]  /*06e0*/  BSSY.RECONVERGENT B2, `(.L_x_461) ;  /* 0x0000020000027945 */ /* 0x000fe60003800200 */
[----:B------:R-:W-:-:S13]  /*06f0*/  ISETP.GE.AND P0, PT, R11, UR11, PT ;  /* 0x0000000b0b007c0c */ /* 0x000fda000bf06270 */
[----:B------:R-:W-:Y:S05]  /*0700*/  @P0 BRA `(.L_x_462) ;  /* 0x0000000000740947 */ /* 0x000fea0003800000 */
[----:B0-----:R-:W-:-:S05]  /*0710*/  IMAD.WIDE R2, R11, 0x4, R20 ;  /* 0x000000040b027825 */ /* 0x001fca00078e0214 */
[----:B------:R-:W2:Y:S01]  /*0720*/  LDG.E R8, desc[UR18][R2.64] ;  /* 0x0000001202087981 */ /* 0x000ea2000c1e1900 */
[----:B------:R-:W-:Y:S01]  /*0730*/  BSSY.RECONVERGENT B3, `(.L_x_463) ;  /* 0x0000017000037945 */ /* 0x000fe20003800200 */
[----:B------:R-:W-:Y:S01]  /*0740*/  IMAD.MOV.U32 R7, RZ, RZ, RZ ;  /* 0x000000ffff077224 */ /* 0x000fe200078e00ff */
        /* <DEDUP_REMOVED lines=16> */
[----:B------:R-:W-:Y:S02]  /*0850*/  MOV R0, R10 ;  /* 0x0000000a00007202 */ /* 0x000fe40000000f00 */
[----:B------:R-:W-:-:S07]  /*0860*/  MOV R2, 0x880 ;  /* 0x0000088000027802 */ /* 0x000fce0000000f00 */
[----:B------:R-:W-:Y:S05]  /*0870*/  CALL.REL.NOINC `($__internal_0_$__cuda_sm3x_div_rn_noftz_f32_slowpath) ;  /* 0x0000002000a07944 */ /* 0x000fea0003c00000 */
.L_x_466:
[----:B------:R-:W-:Y:S05]  /*0880*/  BSYNC.RECONVERGENT B4 ;  /* 0x0000000000047941 */ /* 0x000fea0003800200 */
.L_x_465:
[----:B------:R-:W-:-:S07]  /*0890*/  IMAD.MOV.U32 R7, RZ, RZ, R0 ;  /* 0x000000ffff077224 */ /* 0x000fce00078e0000 */
.L_x_464:
[----:B------:R-:W-:Y:S05]  /*08a0*/  BSYNC.RECONVERGENT B3 ;  /* 0x0000000000037941 */ /* 0x000fea0003800200 */
.L_x_463:
[----:B------:R-:W-:-:S05]  /*08b0*/  HFMA2 R2, -RZ, RZ, 0, 2.384185791015625e-07 ;  /* 0x00000004ff027431 */ /* 0x000fca00000001ff */
[----:B------:R-:W-:-:S05]  /*08c0*/  IMAD.WIDE R2, R11, R2, UR16 ;  /* 0x000000100b027e25 */ /* 0x000fca000f8e0202 */
[----:B------:R1:W-:Y:S02]  /*08d0*/  STG.E desc[UR18][R2.64], R7 ;  /* 0x0000000702007986 */ /* 0x0003e4000c101912 */
.L_x_462:
[----:B------:R-:W-:Y:S05]  /*08e0*/  BSYNC.RECONVERGENT B2 ;  /* 0x0000000000027941 */ /* 0x000fea0003800200 */
.L_x_461:
[----:B------:R-:W-:Y:S01]  /*08f0*/  VIADD R11, R5, 0x100 ;  /* 0x00000100050b7836 */ /* 0x000fe20000000000 */
[----:B------:R-:W-:Y:S04]  /*0900*/  BSSY.RECONVERGENT B2, `(.L_x_467) ;  /* 0x0000020000027945 */ /* 0x000fe80003800200 */
[----:B------:R-:W-:-:S13]  /*0910*/  ISETP.GE.AND P0, PT, R11, UR11, PT ;  /* 0x0000000b0b007c0c */ /* 0x000fda000bf06270 */
[----:B------:R-:W-:Y:S05]  /*0920*/  @P0 BRA `(.L_x_468) ;  /* 0x0000000000740947 */ /* 0x000fea0003800000 */
[----:B01----:R-:W-:-:S05]  /*0930*/  IMAD.WIDE R2, R11, 0x4, R20 ;  /* 0x000000040b027825 */ /* 0x003fca00078e0214 */
        /* <DEDUP_REMOVED lines=22> */
.L_x_472:
[----:B------:R-:W-:Y:S05]  /*0aa0*/  BSYNC.RECONVERGENT B4 ;  /* 0x0000000000047941 */ /* 0x000fea0003800200 */
.L_x_471:
[----:B------:R-:W-:-:S07]  /*0ab0*/  MOV R7, R0 ;  /* 0x0000000000077202 */ /* 0x000fce0000000f00 */
.L_x_470:
[----:B------:R-:W-:Y:S05]  /*0ac0*/  BSYNC.RECONVERGENT B3 ;  /* 0x0000000000037941 */ /* 0x000fea0003800200 */
.L_x_469:
[----:B------:R-:W-:-:S04]  /*0ad0*/  IMAD.MOV.U32 R2, RZ, RZ, 0x4 ;  /* 0x00000004ff027424 */ /* 0x000fc800078e00ff */
[----:B------:R-:W-:-:S05]  /*0ae0*/  IMAD.WIDE R2, R11, R2, UR16 ;  /* 0x000000100b027e25 */ /* 0x000fca000f8e0202 */
[----:B------:R2:W-:Y:S02]  /*0af0*/  STG.E desc[UR18][R2.64], R7 ;  /* 0x0000000702007986 */ /* 0x0005e4000c101912 */
.L_x_468:
[----:B------:R-:W-:Y:S05]  /*0b00*/  BSYNC.RECONVERGENT B2 ;  /* 0x0000000000027941 */ /* 0x000fea0003800200 */
.L_x_467:
[----:B------:R-:W-:Y:S01]  /*0b10*/  IADD3 R5, PT, PT, R5, 0x180, RZ ;  /* 0x0000018005057810 */ /* 0x000fe20007ffe0ff */
[----:B------:R-:W-:Y:S03]  /*0b20*/  BSSY.RECONVERGENT B2, `(.L_x_473) ;  /* 0x0000020000027945 */ /* 0x000fe60003800200 */
[----:B------:R-:W-:-:S13]  /*0b30*/  ISETP.GE.AND P0, PT, R5, UR11, PT ;  /* 0x0000000b05007c0c */ /* 0x000fda000bf06270 */
[----:B------:R-:W-:Y:S05]  /*0b40*/  @P0 BRA `(.L_x_474) ;  /* 0x0000000000740947 */ /* 0x000fea0003800000 */
[----:B012---:R-:W-:-:S05]  /*0b50*/  IMAD.WIDE R2, R5, 0x4, R20 ;  /* 0x0000000405027825 */ /* 0x007fca00078e0214 */
        /* <DEDUP_REMOVED lines=22> */
.L_x_478:
[----:B------:R-:W-:Y:S05]  /*0cc0*/  BSYNC.RECONVERGENT B4 ;  /* 0x0000000000047941 */ /* 0x000fea0003800200 */
.L_x_477:
[----:B------:R-:W-:-:S07]  /*0cd0*/  IMAD.MOV.U32 R7, RZ, RZ, R0 ;  /* 0x000000ffff077224 */ /* 0x000fce00078e0000 */
.L_x_476:
[----:B------:R-:W-:Y:S05]  /*0ce0*/  BSYNC.RECONVERGENT B3 ;  /* 0x0000000000037941 */ /* 0x000fea0003800200 */
.L_x_475:
[----:B------:R-:W-:-:S05]  /*0cf0*/  HFMA2 R2, -RZ, RZ, 0, 2.384185791015625e-07 ;  /* 0x00000004ff027431 */ /* 0x000fca00000001ff */
[----:B------:R-:W-:-:S05]  /*0d00*/  IMAD.WIDE R2, R5, R2, UR16 ;  /* 0x0000001005027e25 */ /* 0x000fca000f8e0202 */
[----:B------:R3:W-:Y:S02]  /*0d10*/  STG.E desc[UR18][R2.64], R7 ;  /* 0x0000000702007986 */ /* 0x0007e4000c101912 */
.L_x_474:
[----:B------:R-:W-:Y:S05]  /*0d20*/  BSYNC.RECONVERGENT B2 ;  /* 0x0000000000027941 */ /* 0x000fea0003800200 */
.L_x_473:
[----:B------:R-:W-:-:S05]  /*0d30*/  VIADD R9, R9, 0x4 ;  /* 0x0000000409097836 */ /* 0x000fca0000000000 */
[----:B------:R-:W-:-:S13]  /*0d40*/  ISETP.NE.AND P0, PT, R9, R6, PT ;  /* 0x000000060900720c */ /* 0x000fda0003f05270 */
[----:B------:R-:W-:Y:S05]  /*0d50*/  @P0 BRA `(.L_x_479) ;  /* 0xfffffff400d40947 */ /* 0x000fea000383ffff */
.L_x_454:
[----:B------:R-:W-:-:S13]  /*0d60*/  ISETP.NE.AND P0, PT, RZ, UR6, PT ;  /* 0x00000006ff007c0c */ /* 0x000fda000bf05270 */
[----:B------:R-:W-:Y:S05]  /*0d70*/  @!P0 EXIT ;  /* 0x000000000000894d */ /* 0x000fea0003800000 */
[----:B------:R-:W4:Y:S01]  /*0d80*/  LDCU.64 UR4, c[0x0][0x398] ;  /* 0x00007300ff0477ac */ /* 0x000f220008000a00 */
[----:B------:R-:W-:Y:S01]  /*0d90*/  LEA R5, R6, R4, 0x7 ;  /* 0x0000000406057211 */ /* 0x000fe200078e38ff */
[----:B------:R-:W-:Y:S02]  /*0da0*/  UIADD3 UR7, UPT, UPT, -UR6, URZ, URZ ;  /* 0x000000ff06077290 */ /* 0x000fe4000fffe1ff */
[----:B----4-:R-:W-:-:S04]  /*0db0*/  UIADD3 UR4, UP0, UPT, UR9, UR4, URZ ;  /* 0x0000000409047290 */ /* 0x010fc8000ff1e0ff */
[----:B------:R-:W-:-:S12]  /*0dc0*/  UIADD3.X UR5, UPT, UPT, UR10, UR5, URZ, UP0, !UPT ;  /* 0x000000050a057290 */ /* 0x000fd800087fe4ff */
.L_x_486:
[----:B------:R-:W-:Y:S01]  /*0dd0*/  ISETP.GE.AND P0, PT, R5, UR11, PT ;  /* 0x0000000b05007c0c */ /* 0x000fe2000bf06270 */
[----:B------:R-:W-:Y:S01]  /*0de0*/  UIADD3 UR7, UPT, UPT, UR7, 0x1, URZ ;  /* 0x0000000107077890 */ /* 0x000fe2000fffe0ff */
[----:B------:R-:W-:Y:S03]  /*0df0*/  BSSY.RECONVERGENT B2, `(.L_x_480) ;  /* 0x0000020000027945 */ /* 0x000fe60003800200 */
[----:B------:R-:W-:-:S08]  /*0e00*/  UISETP.NE.AND UP0, UPT, UR7, URZ, UPT ;  /* 0x000000ff0700728c */ /* 0x000fd0000bf05270 */
[----:B----4-:R-:W-:Y:S05]  /*0e10*/  @P0 BRA `(.L_x_481) ;  /* 0x0000000000740947 */ /* 0x010fea0003800000 */
[----:B0123--:R-:W-:-:S05]  /*0e20*/  IMAD.WIDE R2, R5, 0x4, R20 ;  /* 0x0000000405027825 */ /* 0x00ffca00078e0214 */
[----:B------:R-:W2:Y:S01]  /*0e30*/  LDG.E R0, desc[UR18][R2.64] ;  /* 0x0000001202007981 */ /* 0x000ea2000c1e1900 */
[----:B------:R-:W-:Y:S01]  /*0e40*/  IMAD.MOV.U32 R8, RZ, RZ, 0x4 ;  /* 0x00000004ff087424 */ /* 0x000fe200078e00ff */
[----:B------:R-:W-:Y:S01]  /*0e50*/  BSSY.RECONVERGENT B3, `(.L_x_482) ;  /* 0x0000018000037945 */ /* 0x000fe20003800200 */
[----:B------:R-:W-:Y:S02]  /*0e60*/  MOV R7, RZ ;  /* 0x000000ff00077202 */ /* 0x000fe40000000f00 */
[----:B------:R-:W-:Y:S01]  /*0e70*/  IMAD.WIDE R8, R5, R8, UR16 ;  /* 0x0000001005087e25 */ /* 0x000fe2000f8e0208 */
[----:B--2---:R-:W-:-:S13]  /*0e80*/  ISETP.GE.AND P0, PT, R0, 0x1, PT ;  /* 0x000000010000780c */ /* 0x004fda0003f06270 */
[----:B------:R-:W-:Y:S05]  /*0e90*/  @!P0 BRA `(.L_x_483) ;  /* 0x00000000004c8947 */ /* 0x000fea0003800000 */
[----:B------:R-:W-:Y:S01]  /*0ea0*/  MOV R3, UR5 ;  /* 0x0000000500037c02 */ /* 0x000fe20008000f00 */
[----:B------:R-:W-:-:S04]  /*0eb0*/  IMAD.U32 R2, RZ, RZ, UR4 ;  /* 0x00000004ff027e24 */ /* 0x000fc8000f8e00ff */
[----:B------:R-:W-:-:S06]  /*0ec0*/  IMAD.WIDE R2, R5, 0x4, R2 ;  /* 0x0000000405027825 */ /* 0x000fcc00078e0202 */
        /* <DEDUP_REMOVED lines=14> */
.L_x_485:
[----:B------:R-:W-:Y:S05]  /*0fb0*/  BSYNC.RECONVERGENT B4 ;  /* 0x0000000000047941 */ /* 0x000fea0003800200 */
.L_x_484:
[----:B------:R-:W-:-:S07]  /*0fc0*/  MOV R7, R0 ;  /* 0x0000000000077202 */ /* 0x000fce0000000f00 */
.L_x_483:
[----:B------:R-:W-:Y:S05]  /*0fd0*/  BSYNC.RECONVERGENT B3 ;  /* 0x0000000000037941 */ /* 0x000fea0003800200 */
.L_x_482:
[----:B------:R4:W-:Y:S02]  /*0fe0*/  STG.E desc[UR18][R8.64], R7 ;  /* 0x0000000708007986 */ /* 0x0009e4000c101912 */
.L_x_481:
[----:B------:R-:W-:Y:S05]  /*0ff0*/  BSYNC.RECONVERGENT B2 ;  /* 0x0000000000027941 */ /* 0x000fea0003800200 */
.L_x_480:
[----:B------:R-:W-:Y:S01]  /*1000*/  VIADD R5, R5, 0x80 ;  /* 0x0000008005057836 */ /* 0x000fe20000000000 */
[----:B------:R-:W-:Y:S06]  /*1010*/  BRA.U UP0, `(.L_x_486) ;  /* 0xfffffffd006c7547 */ /* 0x000fec000b83ffff */
[----:B------:R-:W-:Y:S05]  /*1020*/  EXIT ;  /* 0x000000000000794d */ /* 0x000fea0003800000 */
.L_x_453:
[----:B------:R-:W-:-:S06]  /*1030*/  UISETP.GE.AND UP0, UPT, UR20, 0x1, UPT ;  /* 0x000000011400788c */ /* 0x000fcc000bf06270 */
[----:B------:R-:W-:-:S13]  /*1040*/  PLOP3.LUT P0, PT, PT, PT, UP0, 0x80, 0x8 ;  /* 0x000000000008781c */ /* 0x000fda0003f0f008 */
[----:B------:R-:W-:Y:S05]  /*1050*/  @!P0 EXIT ;  /* 0x000000000000894d */ /* 0x000fea0003800000 */
[----:B------:R-:W-:Y:S01]  /*1060*/  UISETP.GE.U32.AND UP0, UPT, UR20, 0x8, UPT ;  /* 0x000000081400788c */ /* 0x000fe2000bf06070 */
[----:B------:R-:W-:Y:S01]  /*1070*/  HFMA2 R5, -RZ, RZ, 0, 0 ;  /* 0x00000000ff057431 */ /* 0x000fe200000001ff */
[----:B------:R-:W-:-:S07]  /*1080*/  ULOP3.LUT UR14, UR20, 0x7, URZ, 0xc0, !UPT ;  /* 0x00000007140e7892 */ /* 0x000fce000f8ec0ff */
[----:B------:R-:W-:Y:S05]  /*1090*/  BRA.U !UP0, `(.L_x_487) ;  /* 0x0000000d087c7547 */ /* 0x000fea000b800000 */
[----:B------:R-:W0:Y:S01]  /*10a0*/  LDC.64 R14, c[0x0][0x390] ;  /* 0x0000e400ff0e7b82 */ /* 0x000e220000000a00 */
[----:B------:R-:W-:Y:S01]  /*10b0*/  UIADD3 UR8, UP2, UPT, UR9, 0x600, URZ ;  /* 0x0000060009087890 */ /* 0x000fe2000ff5e0ff */
[----:B------:R-:W-:Y:S01]  /*10c0*/  VIADD R6, R4, 0x80 ;  /* 0x0000008004067836 */ /* 0x000fe20000000000 */
[----:B------:R-:W-:Y:S02]  /*10d0*/  ULOP3.LUT UR15, UR20, 0x7ffffff8, URZ, 0xc0, !UPT ;  /* 0x7ffffff8140f7892 */ /* 0x000fe4000f8ec0ff */
[----:B------:R-:W-:Y:S02]  /*10e0*/  UIADD3 UR11, UP0, UPT, UR8, UR4, URZ ;  /* 0x00000004080b7290 */ /* 0x000fe4000ff1e0ff */
[----:B------:R-:W-:Y:S01]  /*10f0*/  UIADD3 UR6, UP1, UPT, UR8, UR6, URZ ;  /* 0x0000000608067290 */ /* 0x000fe2000ff3e0ff */
[----:B------:R-:W1:Y:S01]  /*1100*/  LDC.64 R18, c[0x0][0x3a8] ;  /* 0x0000ea00ff127b82 */ /* 0x000e620000000a00 */
[----:B------:R-:W-:Y:S01]  /*1110*/  UIADD3.X UR4, UPT, UPT, URZ, UR10, URZ, UP2, !UPT ;  /* 0x0000000aff047290 */ /* 0x000fe200097fe4ff */
[----:B------:R-:W-:Y:S01]  /*1120*/  MOV R5, UR15 ;  /* 0x0000000f00057c02 */ /* 0x000fe20008000f00 */
[----:B------:R-:W-:-:S02]  /*1130*/  UIADD3 UR8, UP2, UPT, UR8, UR12, URZ ;  /* 0x0000000c08087290 */ /* 0x000fc4000ff5e0ff */
[----:B------:R-:W-:Y:S02]  /*1140*/  UIADD3.X UR7, UPT, UPT, UR4, UR7, URZ, UP1, !UPT ;  /* 0x0000000704077290 */ /* 0x000fe40008ffe4ff */
[----:B------:R-:W-:Y:S01]  /*1150*/  UIADD3.X UR5, UPT, UPT, UR4, UR5, URZ, UP0, !UPT ;  /* 0x0000000504057290 */ /* 0x000fe200087fe4ff */
[----:B------:R-:W2:Y:S01]  /*1160*/  LDC.64 R16, c[0x0][0x398] ;  /* 0x0000e600ff107b82 */ /* 0x000ea20000000a00 */
[----:B------:R-:W-:Y:S02]  /*1170*/  UIADD3.X UR4, UPT, UPT, UR4, UR13, URZ, UP2, !UPT ;  /* 0x0000000d04047290 */ /* 0x000fe400097fe4ff */
[----:B------:R-:W-:Y:S01]  /*1180*/  UIADD3 UR12, UPT, UPT, -UR15, URZ, URZ ;  /* 0x000000ff0f0c7290 */ /* 0x000fe2000fffe1ff */
[----:B0-----:R-:W-:-:S11]  /*1190*/  IMAD.WIDE.U32 R14, R4, 0x4, R14 ;  /* 0x00000004040e7825 */ /* 0x001fd600078e000e */
.L_x_520:
[----:B-1----:R-:W-:-:S03]  /*11a0*/  IMAD.WIDE.U32 R2, R4, 0x4, R18 ;  /* 0x0000000404027825 */ /* 0x002fc600078e0012 */
[----:B------:R-:W-:-:S04]  /*11b0*/  IADD3 R2, P0, PT, R2, UR9, RZ ;  /* 0x0000000902027c10 */ /* 0x000fc8000ff1e0ff */
[----:B------:R-:W-:-:S05]  /*11c0*/  IADD3.X R3, PT, PT, R3, UR10, RZ, P0, !PT ;  /* 0x0000000a03037c10 */ /* 0x000fca00087fe4ff */
[----:B------:R-:W3:Y:S01]  /*11d0*/  LDG.E R0, desc[UR18][R2.64] ;  /* 0x0000001202007981 */ /* 0x000ee2000c1e1900 */
[----:B------:R-:W-:Y:S01]  /*11e0*/  BSSY.RECONVERGENT B2, `(.L_x_488) ;  /* 0x0000017000027945 */ /* 0x000fe20003800200 */
[----:B------:R-:W-:Y:S01]  /*11f0*/  IMAD.MOV.U32 R7, RZ, RZ, RZ ;  /* 0x000000ffff077224 */ /* 0x000fe200078e00ff */
[----:B---3--:R-:W-:-:S13]  /*1200*/  ISETP.GE.AND P0, PT, R0, 0x1, PT ;  /* 0x000000010000780c */ /* 0x008fda0003f06270 */
[----:B------:R-:W-:Y:S05]  /*1210*/  @!P0 BRA `(.L_x_489) ;  /* 0x00000000004c8947 */ /* 0x000fea0003800000 */
[----:B--2---:R-:W-:-:S03]  /*1220*/  IMAD.WIDE.U32 R2, R4, 0x4, R16 ;  /* 0x0000000404027825 */ /* 0x004fc600078e0010 */
[----:B------:R-:W-:-:S04]  /*1230*/  IADD3 R2, P0, PT, R2, UR9, RZ ;  /* 0x0000000902027c10 */ /* 0x000fc8000ff1e0ff */
[----:B------:R-:W-:-:S06]  /*1240*/  IADD3.X R3, PT, PT, R3, UR10, RZ, P0, !PT ;  /* 0x0000000a03037c10 */ /* 0x000fcc00087fe4ff */
        /* <DEDUP_REMOVED lines=14> */
.L_x_491:
[----:B------:R-:W-:Y:S05]  /*1330*/  BSYNC.RECONVERGENT B3 ;  /* 0x0000000000037941 */ /* 0x000fea0003800200 */
.L_x_490:
[----:B------:R-:W-:-:S07]  /*1340*/  IMAD.MOV.U32 R7, RZ, RZ, R0 ;  /* 0x000000ffff077224 */ /* 0x000fce00078e0000 */
.L_x_489:
[----:B------:R-:W-:Y:S05]  /*1350*/  BSYNC.RECONVERGENT B2 ;  /* 0x0000000000027941 */ /* 0x000fea0003800200 */
.L_x_488:
[----:B------:R-:W-:Y:S01]  /*1360*/  IADD3 R2, P0, PT, R14, UR9, RZ ;  /* 0x000000090e027c10 */ /* 0x000fe2000ff1e0ff */
[----:B------:R-:W-:Y:S01]  /*1370*/  IMAD.U32 R13, RZ, RZ, UR4 ;  /* 0x00000004ff0d7e24 */ /* 0x000fe2000f8e00ff */
[----:B------:R-:W-:Y:S02]  /*1380*/  MOV R12, UR8 ;  /* 0x00000008000c7c02 */ /* 0x000fe40008000f00 */
[----:B------:R-:W-:-:S03]  /*1390*/  IADD3.X R3, PT, PT, R15, UR10, RZ, P0, !PT ;  /* 0x0000000a0f037c10 */ /* 0x000fc600087fe4ff */
[----:B------:R-:W-:Y:S02]  /*13a0*/  IMAD.WIDE R12, R6, 0x4, R12 ;  /* 0x00000004060c7825 */ /* 0x000fe400078e020c */
[----:B------:R0:W-:Y:S04]  /*13b0*/  STG.E desc[UR18][R2.64], R7 ;  /* 0x0000000702007986 */ /* 0x0001e8000c101912 */
[----:B------:R-:W3:Y:S01]  /*13c0*/  LDG.E R0, desc[UR18][R12.64+-0x600] ;  /* 0xfffa00120c007981 */ /* 0x000ee2000c1e1900 */
[----:B------:R-:W-:Y:S01]  /*13d0*/  MOV R10, UR6 ;  /* 0x00000006000a7c02 */ /* 0x000fe20008000f00 */
[----:B------:R-:W-:Y:S01]  /*13e0*/  IMAD.U32 R11, RZ, RZ, UR7 ;  /* 0x00000007ff0b7e24 */ /* 0x000fe2000f8e00ff */
[----:B------:R-:W-:Y:S01]  /*13f0*/  BSSY.RECONVERGENT B2, `(.L_x_492) ;  /* 0x0000015000027945 */ /* 0x000fe20003800200 */
[----:B------:R-:W-:-:S02]  /*1400*/  HFMA2 R23, -RZ, RZ, 0, 0 ;  /* 0x00000000ff177431 */ /* 0x000fc400000001ff */
[----:B------:R-:W-:Y:S01]  /*1410*/  IMAD.WIDE R10, R6, 0x4, R10 ;  /* 0x00000004060a7825 */ /* 0x000fe200078e020a */
[----:B---3--:R-:W-:-:S13]  /*1420*/  ISETP.GE.AND P0, PT, R0, 0x1, PT ;  /* 0x000000010000780c */ /* 0x008fda0003f06270 */
[----:B0-----:R-:W-:Y:S05]  /*1430*/  @!P0 BRA `(.L_x_493) ;  /* 0x0000000000408947 */ /* 0x001fea0003800000 */
[----:B------:R-:W3:Y:S01]  /*1440*/  LDG.E R3, desc[UR18][R10.64+-0x600] ;  /* 0xfffa00120a037981 */ /* 0x000ee2000c1e1900 */
[----:B------:R-:W-:Y:S01]  /*1450*/  I2FP.F32.U32 R8, R0 ;  /* 0x0000000000087245 */ /* 0x000fe20000201000 */
[----:B------:R-:W-:Y:S03]  /*1460*/  BSSY.RECONVERGENT B3, `(.L_x_494) ;  /* 0x000000c000037945 */ /* 0x000fe60003800200 */
[----:B------:R-:W0:Y:S02]  /*1470*/  MUFU.RCP R0, R8 ;  /* 0x0000000800007308 */ /* 0x000e240000001000 */
[----:B0-----:R-:W-:-:S04]  /*1480*/  FFMA R7, -R8, R0, 1 ;  /* 0x3f80000008077423 */ /* 0x001fc80000000100 */
[----:B------:R-:W-:Y:S02]  /*1490*/  FFMA R0, R0, R7, R0 ;  /* 0x0000000700007223 */ /* 0x000fe40000000000 */
[----:B---3--:R-:W0:Y:S02]  /*14a0*/  FCHK P0, R3, R8 ;  /* 0x0000000803007302 */ /* 0x008e240000000000 */
[----:B------:R-:W-:-:S04]  /*14b0*/  FFMA R7, R3, R0, RZ ;  /* 0x0000000003077223 */ /* 0x000fc800000000ff */
[----:B------:R-:W-:-:S04]  /*14c0*/  FFMA R2, -R8, R7, R3 ;  /* 0x0000000708027223 */ /* 0x000fc80000000103 */
[----:B------:R-:W-:Y:S01]  /*14d0*/  FFMA R0, R0, R2, R7 ;  /* 0x0000000200007223 */ /* 0x000fe20000000007 */
[----:B0-----:R-:W-:Y:S06]  /*14e0*/  @!P0 BRA `(.L_x_495) ;  /* 0x00000000000c8947 */ /* 0x001fec0003800000 */
[----:B------:R-:W-:Y:S01]  /*14f0*/  IMAD.MOV.U32 R0, RZ, RZ, R8 ;  /* 0x000000ffff007224 */ /* 0x000fe200078e0008 */
[----:B------:R-:W-:-:S07]  /*1500*/  MOV R2, 0x1520 ;  /* 0x0000152000027802 */ /* 0x000fce0000000f00 */
[----:B--2---:R-:W-:Y:S05]  /*1510*/  CALL.REL.NOINC `($__internal_0_$__cuda_sm3x_div_rn_noftz_f32_slowpath) ;  /* 0x0000001400787944 */ /* 0x004fea0003c00000 */
.L_x_495:
[----:B------:R-:W-:Y:S05]  /*1520*/  BSYNC.RECONVERGENT B3 ;  /* 0x0000000000037941 */ /* 0x000fea0003800200 */
.L_x_494:
[----:B------:R-:W-:-:S07]  /*1530*/  MOV R23, R0 ;  /* 0x0000000000177202 */ /* 0x000fce0000000f00 */
.L_x_493:
[----:B------:R-:W-:Y:S05]  /*1540*/  BSYNC.RECONVERGENT B2 ;  /* 0x0000000000027941 */ /* 0x000fea0003800200 */
.L_x_492:
[----:B------:R-:W-:Y:S01]  /*1550*/  MOV R9, UR5 ;  /* 0x0000000500097c02 */ /* 0x000fe20008000f00 */
[----:B------:R-:W-:-:S04]  /*1560*/  IMAD.U32 R8, RZ, RZ, UR11 ;  /* 0x0000000bff087e24 */ /* 0x000fc8000f8e00ff */
[----:B------:R-:W-:-:S05]  /*1570*/  IMAD.WIDE R8, R6, 0x4, R8 ;  /* 0x0000000406087825 */ /* 0x000fca00078e0208 */
[----:B------:R0:W-:Y:S04]  /*1580*/  STG.E desc[UR18][R8.64+-0x600], R23 ;  /* 0xfffa001708007986 */ /* 0x0001e8000c101912 */
[----:B------:R-:W3:Y:S01]  /*1590*/  LDG.E R0, desc[UR18][R12.64+-0x400] ;  /* 0xfffc00120c007981 */ /* 0x000ee2000c1e1900 */
[----:B------:R-:W-:Y:S01]  /*15a0*/  BSSY.RECONVERGENT B2, `(.L_x_496) ;  /* 0x0000014000027945 */ /* 0x000fe20003800200 */
[----:B------:R-:W-:Y:S01]  /*15b0*/  IMAD.MOV.U32 R3, RZ, RZ, RZ ;  /* 0x000000ffff037224 */ /* 0x000fe200078e00ff */
        /* <DEDUP_REMOVED lines=13> */
[----:B------:R-:W-:Y:S02]  /*1690*/  MOV R0, R22 ;  /* 0x0000001600007202 */ /* 0x000fe40000000f00 */
[----:B------:R-:W-:-:S07]  /*16a0*/  MOV R2, 0x16c0 ;  /* 0x000016c000027802 */ /* 0x000fce0000000f00 */
[----:B--2---:R-:W-:Y:S05]  /*16b0*/  CALL.REL.NOINC `($__internal_0_$__cuda_sm3x_div_rn_noftz_f32_slowpath) ;  /* 0x0000001400107944 */ /* 0x004fea0003c00000 */
.L_x_499:
[----:B------:R-:W-:Y:S05]  /*16c0*/  BSYNC.RECONVERGENT B3 ;  /* 0x0000000000037941 */ /* 0x000fea0003800200 */
.L_x_498:
[----:B------:R-:W-:-:S07]  /*16d0*/  IMAD.MOV.U32 R3, RZ, RZ, R0 ;  /* 0x000000ffff037224 */ /* 0x000fce00078e0000 */
.L_x_497:
[----:B------:R-:W-:Y:S05]  /*16e0*/  BSYNC.RECONVERGENT B2 ;  /* 0x0000000000027941 */ /* 0x000fea0003800200 */
.L_x_496:
[----:B------:R0:W-:Y:S04]  /*16f0*/  STG.E desc[UR18][R8.64+-0x400], R3 ;  /* 0xfffc000308007986 */ /* 0x0001e8000c101912 */
[----:B------:R-:W3:Y:S01]  /*1700*/  LDG.E R0, desc[UR18][R12.64+-0x200] ;  /* 0xfffe00120c007981 */ /* 0x000ee2000c1e1900 */
[----:B------:R-:W-:Y:S01]  /*1710*/  BSSY.RECONVERGENT B2, `(.L_x_500) ;  /* 0x0000014000027945 */ /* 0x000fe20003800200 */
[----:B------:R-:W-:Y:S01]  /*1720*/  HFMA2 R7, -RZ, RZ, 0, 0 ;  /* 0x00000000ff077431 */ /* 0x000fe200000001ff */
        /* <DEDUP_REMOVED lines=16> */
.L_x_503:
[----:B------:R-:W-:Y:S05]  /*1830*/  BSYNC.RECONVERGENT B3 ;  /* 0x0000000000037941 */ /* 0x000fea0003800200 */
.L_x_502:
[----:B------:R-:W-:-:S07]  /*1840*/  MOV R7, R0 ;  /* 0x0000000000077202 */ /* 0x000fce0000000f00 */
.L_x_501:
[----:B------:R-:W-:Y:S05]  /*1850*/  BSYNC.RECONVERGENT B2 ;  /* 0x0000000000027941 */ /* 0x000fea0003800200 */
.L_x_500:
        /* <DEDUP_REMOVED lines=20> */
.L_x_507:
[----:B------:R-:W-:Y:S05]  /*19a0*/  BSYNC.RECONVERGENT B3 ;  /* 0x0000000000037941 */ /* 0x000fea0003800200 */
.L_x_506:
[----:B------:R-:W-:-:S07]  /*19b0*/  IMAD.MOV.U32 R3, RZ, RZ, R0 ;  /* 0x000000ffff037224 */ /* 0x000fce00078e0000 */
.L_x_505:
[----:B------:R-:W-:Y:S05]  /*19c0*/  BSYNC.RECONVERGENT B2 ;  /* 0x0000000000027941 */ /* 0x000fea0003800200 */
.L_x_504:
        /* <DEDUP_REMOVED lines=20> */
.L_x_511:
[----:B------:R-:W-:Y:S05]  /*1b10*/  BSYNC.RECONVERGENT B3 ;  /* 0x0000000000037941 */ /* 0x000fea0003800200 */
.L_x_510:
[----:B------:R-:W-:-:S07]  /*1b20*/  MOV R7, R0 ;  /* 0x0000000000077202 */ /* 0x000fce0000000f00 */
.L_x_509:
[----:B------:R-:W-:Y:S05]  /*1b30*/  BSYNC.RECONVERGENT B2 ;  /* 0x0000000000027941 */ /* 0x000fea0003800200 */
.L_x_508:
        /* <DEDUP_REMOVED lines=20> */
.L_x_515:
[----:B------:R-:W-:Y:S05]  /*1c80*/  BSYNC.RECONVERGENT B3 ;  /* 0x0000000000037941 */ /* 0x000fea0003800200 */
.L_x_514:
[----:B------:R-:W-:-:S07]  /*1c90*/  IMAD.MOV.U32 R3, RZ, RZ, R0 ;  /* 0x000000ffff037224 */ /* 0x000fce00078e0000 */
.L_x_513:
[----:B------:R-:W-:Y:S05]  /*1ca0*/  BSYNC.RECONVERGENT B2 ;  /* 0x0000000000027941 */ /* 0x000fea0003800200 */
.L_x_512:
        /* <DEDUP_REMOVED lines=20> */
.L_x_519:
[----:B------:R-:W-:Y:S05]  /*1df0*/  BSYNC.RECONVERGENT B3 ;  /* 0x0000000000037941 */ /* 0x000fea0003800200 */
.L_x_518:
[----:B------:R-:W-:-:S07]  /*1e00*/  MOV R7, R0 ;  /* 0x0000000000077202 */ /* 0x000fce0000000f00 */
.L_x_517:
[----:B------:R-:W-:Y:S05]  /*1e10*/  BSYNC.RECONVERGENT B2 ;  /* 0x0000000000027941 */ /* 0x000fea0003800200 */
.L_x_516:
[----:B------:R0:W-:Y:S01]  /*1e20*/  STG.E desc[UR18][R8.64+0x600], R7 ;  /* 0x0006000708007986 */ /* 0x0001e2000c101912 */
[----:B------:R-:W-:Y:S01]  /*1e30*/  UIADD3 UR9, UP0, UPT, UR9, 0x1000, URZ ;  /* 0x0000100009097890 */ /* 0x000fe2000ff1e0ff */
[----:B------:R-:W-:Y:S01]  /*1e40*/  VIADD R6, R6, 0x400 ;  /* 0x0000040006067836 */ /* 0x000fe20000000000 */
[----:B------:R-:W-:Y:S02]  /*1e50*/  UIADD3 UR12, UPT, UPT, UR12, 0x8, URZ ;  /* 0x000000080c0c7890 */ /* 0x000fe4000fffe0ff */
[----:B------:R-:W-:Y:S02]  /*1e60*/  UIADD3.X UR10, UPT, UPT, URZ, UR10, URZ, UP0, !UPT ;  /* 0x0000000aff0a7290 */ /* 0x000fe400087fe4ff */
[----:B------:R-:W-:-:S09]  /*1e70*/  UISETP.NE.AND UP0, UPT, UR12, URZ, UPT ;  /* 0x000000ff0c00728c */ /* 0x000fd2000bf05270 */
[----:B0-----:R-:W-:Y:S05]  /*1e80*/  BRA.U UP0, `(.L_x_520) ;  /* 0xfffffff100c47547 */ /* 0x001fea000b83ffff */
.L_x_487:
[----:B------:R-:W-:-:S13]  /*1e90*/  ISETP.NE.AND P0, PT, RZ, UR14, PT ;  /* 0x0000000eff007c0c */ /* 0x000fda000bf05270 */
[----:B------:R-:W-:Y:S05]  /*1ea0*/  @!P0 EXIT ;  /* 0x000000000000894d */ /* 0x000fea0003800000 */
[----:B------:R-:W0:Y:S01]  /*1eb0*/  LDCU UR4, c[0x0][0x388] ;  /* 0x00007100ff0477ac */ /* 0x000e220008000800 */
[----:B------:R-:W-:Y:S02]  /*1ec0*/  UISETP.GE.U32.AND UP0, UPT, UR14, 0x4, UPT ;  /* 0x000000040e00788c */ /* 0x000fe4000bf06070 */
[----:B0-----:R-:W-:-:S07]  /*1ed0*/  ULOP3.LUT UR4, UR4, 0x3, URZ, 0xc0, !UPT ;  /* 0x0000000304047892 */ /* 0x001fce000f8ec0ff */
[----:B------:R-:W-:Y:S05]  /*1ee0*/  BRA.U !UP0, `(.L_x_521) ;  /* 0x0000000508907547 */ /* 0x000fea000b800000 */
[----:B------:R-:W-:-:S05]  /*1ef0*/  LEA R9, R5, R4, 0x7 ;  /* 0x0000000405097211 */ /* 0x000fca00078e38ff */
[----:B------:R-:W-:-:S05]  /*1f00*/  IMAD.WIDE R10, R9, 0x4, R20 ;  /* 0x00000004090a7825 */ /* 0x000fca00078e0214 */
[----:B------:R-:W3:Y:S01]  /*1f10*/  LDG.E R0, desc[UR18][R10.64] ;  /* 0x000000120a007981 */ /* 0x000ee2000c1e1900 */
[----:B------:R-:W-:Y:S01]  /*1f20*/  MOV R13, UR22 ;  /* 0x00000016000d7c02 */ /* 0x000fe20008000f00 */
[----:B------:R-:W-:Y:S01]  /*1f30*/  IMAD.U32 R12, RZ, RZ, UR21 ;  /* 0x00000015ff0c7e24 */ /* 0x000fe2000f8e00ff */
[----:B------:R-:W-:Y:S01]  /*1f40*/  BSSY.RECONVERGENT B2, `(.L_x_522) ;  /* 0x0000015000027945 */ /* 0x000fe20003800200 */
[----:B------:R-:W-:Y:S02]  /*1f50*/  IMAD.MOV.U32 R3, RZ, RZ, RZ ;  /* 0x000000ffff037224 */ /* 0x000fe400078e00ff */
[----:B------:R-:W-:Y:S01]  /*1f60*/  IMAD.WIDE R12, R9, 0x4, R12 ;  /* 0x00000004090c7825 */ /* 0x000fe200078e020c */
[----:B---3--:R-:W-:-:S13]  /*1f70*/  ISETP.GE.AND P0, PT, R0, 0x1, PT ;  /* 0x000000010000780c */ /* 0x008fda0003f06270 */
[----:B------:R-:W-:Y:S05]  /*1f80*/  @!P0 BRA `(.L_x_523) ;  /* 0x0000000000408947 */ /* 0x000fea0003800000 */
        /* <DEDUP_REMOVED lines=14> */
.L_x_525:
[----:B------:R-:W-:Y:S05]  /*2070*/  BSYNC.RECONVERGENT B3 ;  /* 0x0000000000037941 */ /* 0x000fea0003800200 */
.L_x_524:
[----:B------:R-:W-:-:S07]  /*2080*/  IMAD.MOV.U32 R3, RZ, RZ, R0 ;  /* 0x000000ffff037224 */ /* 0x000fce00078e0000 */
.L_x_523:
[----:B------:R-:W-:Y:S05]  /*2090*/  BSYNC.RECONVERGENT B2 ;  /* 0x0000000000027941 */ /* 0x000fea0003800200 */
.L_x_522:
[----:B------:R-:W-:-:S05]  /*20a0*/  HFMA2 R8, -RZ, RZ, 0, 2.384185791015625e-07 ;  /* 0x00000004ff087431 */ /* 0x000fca00000001ff */
[----:B------:R-:W-:-:S05]  /*20b0*/  IMAD.WIDE R8, R9, R8, UR16 ;  /* 0x0000001009087e25 */ /* 0x000fca000f8e0208 */
        /* <DEDUP_REMOVED lines=20> */
.L_x_529:
[----:B------:R-:W-:Y:S05]  /*2200*/  BSYNC.RECONVERGENT B3 ;  /* 0x0000000000037941 */ /* 0x000fea0003800200 */
.L_x_528:
[----:B------:R-:W-:-:S07]  /*2210*/  IMAD.MOV.U32 R7, RZ, RZ, R0 ;  /* 0x000000ffff077224 */ /* 0x000fce00078e0000 */
.L_x_527:
[----:B------:R-:W-:Y:S05]  /*2220*/  BSYNC.RECONVERGENT B2 ;  /* 0x0000000000027941 */ /* 0x000fea0003800200 */
.L_x_526:
        /* <DEDUP_REMOVED lines=20> */
.L_x_533:
[----:B------:R-:W-:Y:S05]  /*2370*/  BSYNC.RECONVERGENT B3 ;  /* 0x0000000000037941 */ /* 0x000fea0003800200 */
.L_x_532:
[----:B------:R-:W-:-:S07]  /*2380*/  MOV R3, R0 ;  /* 0x0000000000037202 */ /* 0x000fce0000000f00 */
.L_x_531:
[----:B------:R-:W-:Y:S05]  /*2390*/  BSYNC.RECONVERGENT B2 ;  /* 0x0000000000027941 */ /* 0x000fea0003800200 */
.L_x_530:
        /* <DEDUP_REMOVED lines=20> */
.L_x_537:
[----:B------:R-:W-:Y:S05]  /*24e0*/  BSYNC.RECONVERGENT B3 ;  /* 0x0000000000037941 */ /* 0x000fea0003800200 */
.L_x_536:
[----:B------:R-:W-:-:S07]  /*24f0*/  IMAD.MOV.U32 R7, RZ, RZ, R0 ;  /* 0x000000ffff077224 */ /* 0x000fce00078e0000 */
.L_x_535:
[----:B------:R-:W-:Y:S05]  /*2500*/  BSYNC.RECONVERGENT B2 ;  /* 0x0000000000027941 */ /* 0x000fea0003800200 */
.L_x_534:
[----:B------:R0:W-:Y:S01]  /*2510*/  STG.E desc[UR18][R8.64+0x600], R7 ;  /* 0x0006000708007986 */ /* 0x0001e2000c101912 */
[----:B------:R-:W-:-:S07]  /*2520*/  IADD3 R5, PT, PT, R5, 0x4, RZ ;  /* 0x0000000405057810 */ /* 0x000fce0007ffe0ff */
.L_x_521:
[----:B------:R-:W-:-:S13]  /*2530*/  ISETP.NE.AND P0, PT, RZ, UR4, PT ;  /* 0x00000004ff007c0c */ /* 0x000fda000bf05270 */
[----:B------:R-:W-:Y:S05]  /*2540*/  @!P0 EXIT ;  /* 0x000000000000894d */ /* 0x000fea0003800000 */
[----:B------:R-:W-:-:S09]  /*2550*/  UISETP.NE.AND UP0, UPT, UR4, 0x1, UPT ;  /* 0x000000010400788c */ /* 0x000fd2000bf05270 */
[----:B------:R-:W-:Y:S05]  /*2560*/  BRA.U !UP0, `(.L_x_538) ;  /* 0x0000000108d87547 */ /* 0x000fea000b800000 */
[----:B0-----:R-:W-:-:S04]  /*2570*/  IMAD R9, R5, 0x80, R4 ;  /* 0x0000008005097824 */ /* 0x001fc800078e0204 */
[----:B------:R-:W-:-:S05]  /*2580*/  IMAD.WIDE R10, R9, 0x4, R20 ;  /* 0x00000004090a7825 */ /* 0x000fca00078e0214 */
[----:B------:R-:W3:Y:S01]  /*2590*/  LDG.E R0, desc[UR18][R10.64] ;  /* 0x000000120a007981 */ /* 0x000ee2000c1e1900 */
[----:B------:R-:W-:Y:S01]  /*25a0*/  MOV R12, UR21 ;  /* 0x00000015000c7c02 */ /* 0x000fe20008000f00 */
[----:B------:R-:W-:Y:S01]  /*25b0*/  IMAD.U32 R13, RZ, RZ, UR22 ;  /* 0x00000016ff0d7e24 */ /* 0x000fe2000f8e00ff */
[----:B------:R-:W-:Y:S01]  /*25c0*/  BSSY.RECONVERGENT B2, `(.L_x_539) ;  /* 0x0000015000027945 */ /* 0x000fe20003800200 */
[----:B------:R-:W-:Y:S02]  /*25d0*/  HFMA2 R3, -RZ, RZ, 0, 0 ;  /* 0x00000000ff037431 */ /* 0x000fe400000001ff */
        /* <DEDUP_REMOVED lines=17> */
.L_x_542:
[----:B------:R-:W-:Y:S05]  /*26f0*/  BSYNC.RECONVERGENT B3 ;  /* 0x0000000000037941 */ /* 0x000fea0003800200 */
.L_x_541:
[----:B------:R-:W-:-:S07]  /*2700*/  MOV R3, R0 ;  /* 0x0000000000037202 */ /* 0x000fce0000000f00 */
.L_x_540:
[----:B------:R-:W-:Y:S05]  /*2710*/  BSYNC.RECONVERGENT B2 ;  /* 0x0000000000027941 */ /* 0x000fea0003800200 */
.L_x_539:
[----:B------:R-:W-:-:S04]  /*2720*/  IMAD.MOV.U32 R8, RZ, RZ, 0x4 ;  /* 0x00000004ff087424 */ /* 0x000fc800078e00ff */
[----:B------:R-:W-:-:S05]  /*2730*/  IMAD.WIDE R8, R9, R8, UR16 ;  /* 0x0000001009087e25 */ /* 0x000fca000f8e0208 */
        /* <DEDUP_REMOVED lines=20> */
.L_x_546:
[----:B------:R-:W-:Y:S05]  /*2880*/  BSYNC.RECONVERGENT B3 ;  /* 0x0000000000037941 */ /* 0x000fea0003800200 */
.L_x_545:
[----:B------:R-:W-:-:S07]  /*2890*/  MOV R7, R0 ;  /* 0x0000000000077202 */ /* 0x000fce0000000f00 */
.L_x_544:
[----:B------:R-:W-:Y:S05]  /*28a0*/  BSYNC.RECONVERGENT B2 ;  /* 0x0000000000027941 */ /* 0x000fea0003800200 */
.L_x_543:
[----:B------:R1:W-:Y:S01]  /*28b0*/  STG.E desc[UR18][R8.64+0x200], R7 ;  /* 0x0002000708007986 */ /* 0x0003e2000c101912 */
[----:B------:R-:W-:-:S07]  /*28c0*/  VIADD R5, R5, 0x2 ;  /* 0x0000000205057836 */ /* 0x000fce0000000000 */
.L_x_538:
[----:B------:R-:W3:Y:S02]  /*28d0*/  LDC R0, c[0x0][0x388] ;  /* 0x0000e200ff007b82 */ /* 0x000ee40000000800 */
[----:B---3--:R-:W-:-:S04]  /*28e0*/  LOP3.LUT R0, R0, 0x1, RZ, 0xc0, !PT ;  /* 0x0000000100007812 */ /* 0x008fc800078ec0ff */
[----:B------:R-:W-:-:S13]  /*28f0*/  ISETP.NE.U32.AND P0, PT, R0, 0x1, PT ;  /* 0x000000010000780c */ /* 0x000fda0003f05070 */
[----:B------:R-:W-:Y:S05]  /*2900*/  @P0 EXIT ;  /* 0x000000000000094d */ /* 0x000fea0003800000 */
[----:B------:R-:W-:-:S05]  /*2910*/  LEA R5, R5, R4, 0x7 ;  /* 0x0000000405057211 */ /* 0x000fca00078e38ff */
[----:B------:R-:W-:-:S06]  /*2920*/  IMAD.WIDE R20, R5, 0x4, R20 ;  /* 0x0000000405147825 */ /* 0x000fcc00078e0214 */
[----:B------:R-:W3:Y:S01]  /*2930*/  LDG.E R20, desc[UR18][R20.64] ;  /* 0x0000001214147981 */ /* 0x000ee2000c1e1900 */
[----:B------:R-:W-:Y:S01]  /*2940*/  BSSY.RECONVERGENT B2, `(.L_x_547) ;  /* 0x0000017000027945 */ /* 0x000fe20003800200 */
[----:B------:R-:W-:Y:S01]  /*2950*/  IMAD.U32 R2, RZ, RZ, UR21 ;  /* 0x00000015ff027e24 */ /* 0x000fe2000f8e00ff */
[----:B------:R-:W-:Y:S01]  /*2960*/  MOV R3, UR22 ;  /* 0x0000001600037c02 */ /* 0x000fe20008000f00 */
[----:B01----:R-:W-:Y:S01]  /*2970*/  IMAD.MOV.U32 R7, RZ, RZ, RZ ;  /* 0x000000ffff077224 */ /* 0x003fe200078e00ff */
[----:B---3--:R-:W-:-:S13]  /*2980*/  ISETP.GE.AND P0, PT, R20, 0x1, PT ;  /* 0x000000011400780c */ /* 0x008fda0003f06270 */
[----:B------:R-:W-:Y:S05]  /*2990*/  @!P0 BRA `(.L_x_548) ;  /* 0x0000000000448947 */ /* 0x000fea0003800000 */
[----:B------:R-:W-:-:S06]  /*29a0*/  IMAD.WIDE R2, R5, 0x4, R2 ;  /* 0x0000000405027825 */ /* 0x000fcc00078e0202 */
        /* <DEDUP_REMOVED lines=14> */
.L_x_550:
[----:B------:R-:W-:Y:S05]  /*2a90*/  BSYNC.RECONVERGENT B3 ;  /* 0x0000000000037941 */ /* 0x000fea0003800200 */
.L_x_549:
[----:B------:R-:W-:-:S07]  /*2aa0*/  IMAD.MOV.U32 R7, RZ, RZ, R0 ;  /* 0x000000ffff077224 */ /* 0x000fce00078e0000 */
.L_x_548:
[----:B------:R-:W-:Y:S05]  /*2ab0*/  BSYNC.RECONVERGENT B2 ;  /* 0x0000000000027941 */ /* 0x000fea0003800200 */
.L_x_547:
[----:B------:R-:W-:-:S05]  /*2ac0*/  HFMA2 R2, -RZ, RZ, 0, 2.384185791015625e-07 ;  /* 0x00000004ff027431 */ /* 0x000fca00000001ff */
[----:B------:R-:W-:-:S05]  /*2ad0*/  IMAD.WIDE R2, R5, R2, UR16 ;  /* 0x0000001005027e25 */ /* 0x000fca000f8e0202 */
[----:B------:R-:W-:Y:S01]  /*2ae0*/  STG.E desc[UR18][R2.64], R7 ;  /* 0x0000000702007986 */ /* 0x000fe2000c101912 */
[----:B------:R-:W-:Y:S05]  /*2af0*/  EXIT ;  /* 0x000000000000794d */ /* 0x000fea0003800000 */
        .weak           $__internal_0_$__cuda_sm3x_div_rn_noftz_f32_slowpath
        .type           $__internal_0_$__cuda_sm3x_div_rn_noftz_f32_slowpath,@function
        .size           $__internal_0_$__cuda_sm3x_div_rn_noftz_f32_slowpath,(.L_x_1942 - $__internal_0_$__cuda_sm3x_div_rn_noftz_f32_slowpath)
$__internal_0_$__cuda_sm3x_div_rn_noftz_f32_slowpath:
[----:B------:R-:W-:Y:S01]  /*2b00*/  SHF.R.U32.HI R7, RZ, 0x17, R0 ;  /* 0x00000017ff077819 */ /* 0x000fe20000011600 */
[----:B------:R-:W-:Y:S01]  /*2b10*/  BSSY.RECONVERGENT B0, `(.L_x_551) ;  /* 0x0000062000007945 */ /* 0x000fe20003800200 */
[----:B------:R-:W-:Y:S02]  /*2b20*/  SHF.R.U32.HI R23, RZ, 0x17, R3 ;  /* 0x00000017ff177819 */ /* 0x000fe40000011603 */
[----:B------:R-:W-:Y:S02]  /*2b30*/  LOP3.LUT R7, R7, 0xff, RZ, 0xc0, !PT ;  /* 0x000000ff07077812 */ /* 0x000fe400078ec0ff */
[----:B------:R-:W-:-:S03]  /*2b40*/  LOP3.LUT R23, R23, 0xff, RZ, 0xc0, !PT ;  /* 0x000000ff17177812 */ /* 0x000fc600078ec0ff */
[----:B------:R-:W-:Y:S01]  /*2b50*/  VIADD R24, R7, 0xffffffff ;  /* 0xffffffff07187836 */ /* 0x000fe20000000000 */
[----:B------:R-:W-:-:S04]  /*2b60*/  IADD3 R25, PT, PT, R23, -0x1, RZ ;  /* 0xffffffff17197810 */ /* 0x000fc80007ffe0ff */
[----:B------:R-:W-:-:S04]  /*2b70*/  ISETP.GT.U32.AND P0, PT, R24, 0xfd, PT ;  /* 0x000000fd1800780c */ /* 0x000fc80003f04070 */
[----:B------:R-:W-:-:S13]  /*2b80*/  ISETP.GT.U32.OR P0, PT, R25, 0xfd, P0 ;  /* 0x000000fd1900780c */ /* 0x000fda0000704470 */
[----:B------:R-:W-:Y:S01]  /*2b90*/  @!P0 IMAD.MOV.U32 R22, RZ, RZ, RZ ;  /* 0x000000ffff168224 */ /* 0x000fe200078e00ff */
[----:B------:R-:W-:Y:S06]  /*2ba0*/  @!P0 BRA `(.L_x_552) ;  /* 0x00000000005c8947 */ /* 0x000fec0003800000 */
[----:B------:R-:W-:Y:S02]  /*2bb0*/  FSETP.GTU.FTZ.AND P0, PT, |R3|, +INF , PT ;  /* 0x7f8000000300780b */ /* 0x000fe40003f1c200 */
[----:B------:R-:W-:-:S04]  /*2bc0*/  FSETP.GTU.FTZ.AND P1, PT, |R0|, +INF , PT ;  /* 0x7f8000000000780b */ /* 0x000fc80003f3c200 */
[----:B------:R-:W-:-:S13]  /*2bd0*/  PLOP3.LUT P0, PT, P0, P1, PT, 0xf8, 0x8f ;  /* 0x00000000008f781c */ /* 0x000fda0000703f70 */
[----:B------:R-:W-:Y:S05]  /*2be0*/  @P0 BRA `(.L_x_553) ;  /* 0x00000004004c0947 */ /* 0x000fea0003800000 */
[----:B------:R-:W-:-:S13]  /*2bf0*/  LOP3.LUT P0, RZ, R0, 0x7fffffff, R3, 0xc8, !PT ;  /* 0x7fffffff00ff7812 */ /* 0x000fda000780c803 */
[----:B------:R-:W-:Y:S05]  /*2c00*/  @!P0 BRA `(.L_x_554) ;  /* 0x00000004003c8947 */ /* 0x000fea0003800000 */
[C---:B------:R-:W-:Y:S02]  /*2c10*/  FSETP.NEU.FTZ.AND P2, PT, |R3|.reuse, +INF , PT ;  /* 0x7f8000000300780b */ /* 0x040fe40003f5d200 */
[----:B------:R-:W-:Y:S02]  /*2c20*/  FSETP.NEU.FTZ.AND P1, PT, |R0|, +INF , PT ;  /* 0x7f8000000000780b */ /* 0x000fe40003f3d200 */
[----:B------:R-:W-:-:S11]  /*2c30*/  FSETP.NEU.FTZ.AND P0, PT, |R3|, +INF , PT ;  /* 0x7f8000000300780b */ /* 0x000fd60003f1d200 */
[----:B------:R-:W-:Y:S05]  /*2c40*/  @!P1 BRA !P2, `(.L_x_554) ;  /* 0x00000004002c9947 */ /* 0x000fea0005000000 */
[----:B------:R-:W-:-:S04]  /*2c50*/  LOP3.LUT P2, RZ, R3, 0x7fffffff, RZ, 0xc0, !PT ;  /* 0x7fffffff03ff7812 */ /* 0x000fc8000784c0ff */
[----:B------:R-:W-:-:S13]  /*2c60*/  PLOP3.LUT P1, PT, P1, P2, PT, 0x2f, 0xf2 ;  /* 0x0000000000f2781c */ /* 0x000fda0000f24577 */
[----:B------:R-:W-:Y:S05]  /*2c70*/  @P1 BRA `(.L_x_555) ;  /* 0x0000000400181947 */ /* 0x000fea0003800000 */
[----:B------:R-:W-:-:S04]  /*2c80*/  LOP3.LUT P1, RZ, R0, 0x7fffffff, RZ, 0xc0, !PT ;  /* 0x7fffffff00ff7812 */ /* 0x000fc8000782c0ff */
[----:B------:R-:W-:-:S13]  /*2c90*/  PLOP3.LUT P0, PT, P0, P1, PT, 0x2f, 0xf2 ;  /* 0x0000000000f2781c */ /* 0x000fda0000702577 */
[----:B------:R-:W-:Y:S05]  /*2ca0*/  @P0 BRA `(.L_x_556) ;  /* 0x0000000400000947 */ /* 0x000fea0003800000 */
[----:B------:R-:W-:Y:S02]  /*2cb0*/  ISETP.GE.AND P0, PT, R25, RZ, PT ;  /* 0x000000ff1900720c */ /* 0x000fe40003f06270 */
[----:B------:R-:W-:-:S11]  /*2cc0*/  ISETP.GE.AND P1, PT, R24, RZ, PT ;  /* 0x000000ff1800720c */ /* 0x000fd60003f26270 */
[----:B------:R-:W-:Y:S01]  /*2cd0*/  @P0 MOV R22, RZ ;  /* 0x000000ff00160202 */ /* 0x000fe20000000f00 */
[----:B------:R-:W-:Y:S02]  /*2ce0*/  @!P0 IMAD.MOV.U32 R22, RZ, RZ, -0x40 ;  /* 0xffffffc0ff168424 */ /* 0x000fe400078e00ff */
[----:B------:R-:W-:Y:S01]  /*2cf0*/  @!P0 FFMA R3, R3, 1.84467440737095516160e+19, RZ ;  /* 0x5f80000003038823 */ /* 0x000fe200000000ff */
[----:B------:R-:W-:Y:S02]  /*2d00*/  @!P1 FFMA R0, R0, 1.84467440737095516160e+19, RZ ;  /* 0x5f80000000009823 */ /* 0x000fe400000000ff */
[----:B------:R-:W-:-:S07]  /*2d10*/  @!P1 IADD3 R22, PT, PT, R22, 0x40, RZ ;  /* 0x0000004016169810 */ /* 0x000fce0007ffe0ff */
.L_x_552:
[----:B------:R-:W-:Y:S01]  /*2d20*/  LEA R27, R7, 0xc0800000, 0x17 ;  /* 0xc0800000071b7811 */ /* 0x000fe200078eb8ff */
[----:B------:R-:W-:Y:S01]  /*2d30*/  BSSY.RECONVERGENT B1, `(.L_x_557) ;  /* 0x0000036000017945 */ /* 0x000fe20003800200 */
[----:B------:R-:W-:-:S03]  /*2d40*/  IADD3 R26, PT, PT, R23, -0x7f, RZ ;  /* 0xffffff81171a7810 */ /* 0x000fc60007ffe0ff */
[----:B------:R-:W-:Y:S01]  /*2d50*/  IMAD.IADD R27, R0, 0x1, -R27 ;  /* 0x00000001001b7824 */ /* 0x000fe200078e0a1b */
[C---:B------:R-:W-:Y:S01]  /*2d60*/  IADD3 R7, PT, PT, R26.reuse, 0x7f, -R7 ;  /* 0x0000007f1a077810 */ /* 0x040fe20007ffe807 */
[----:B------:R-:W-:Y:S02]  /*2d70*/  IMAD R0, R26, -0x800000, R3 ;  /* 0xff8000001a007824 */ /* 0x000fe400078e0203 */
[----:B------:R-:W0:Y:S01]  /*2d80*/  MUFU.RCP R24, R27 ;  /* 0x0000001b00187308 */ /* 0x000e220000001000 */
[----:B------:R-:W-:Y:S01]  /*2d90*/  FADD.FTZ R25, -R27, -RZ ;  /* 0x800000ff1b197221 */ /* 0x000fe20000010100 */
[----:B------:R-:W-:-:S03]  /*2da0*/  IMAD.IADD R7, R7, 0x1, R22 ;  /* 0x0000000107077824 */ /* 0x000fc600078e0216 */
[----:B0-----:R-:W-:-:S04]  /*2db0*/  FFMA R23, R24, R25, 1 ;  /* 0x3f80000018177423 */ /* 0x001fc80000000019 */
[----:B------:R-:W-:-:S04]  /*2dc0*/  FFMA R23, R24, R23, R24 ;  /* 0x0000001718177223 */ /* 0x000fc80000000018 */
[----:B------:R-:W-:-:S04]  /*2dd0*/  FFMA R24, R0, R23, RZ ;  /* 0x0000001700187223 */ /* 0x000fc800000000ff */
[----:B------:R-:W-:-:S04]  /*2de0*/  FFMA R3, R25, R24, R0 ;  /* 0x0000001819037223 */ /* 0x000fc80000000000 */
[----:B------:R-:W-:-:S04]  /*2df0*/  FFMA R24, R23, R3, R24 ;  /* 0x0000000317187223 */ /* 0x000fc80000000018 */
[----:B------:R-:W-:-:S04]  /*2e00*/  FFMA R25, R25, R24, R0 ;  /* 0x0000001819197223 */ /* 0x000fc80000000000 */
[----:B------:R-:W-:-:S05]  /*2e10*/  FFMA R0, R23, R25, R24 ;  /* 0x0000001917007223 */ /* 0x000fca0000000018 */
[----:B------:R-:W-:-:S04]  /*2e20*/  SHF.R.U32.HI R3, RZ, 0x17, R0 ;  /* 0x00000017ff037819 */ /* 0x000fc80000011600 */
[----:B------:R-:W-:-:S04]  /*2e30*/  LOP3.LUT R22, R3, 0xff, RZ, 0xc0, !PT ;  /* 0x000000ff03167812 */ /* 0x000fc800078ec0ff */
[----:B------:R-:W-:-:S05]  /*2e40*/  IADD3 R3, PT, PT, R22, R7, RZ ;  /* 0x0000000716037210 */ /* 0x000fca0007ffe0ff */
[----:B------:R-:W-:-:S05]  /*2e50*/  VIADD R22, R3, 0xffffffff ;  /* 0xffffffff03167836 */ /* 0x000fca0000000000 */
[----:B------:R-:W-:-:S13]  /*2e60*/  ISETP.GE.U32.AND P0, PT, R22, 0xfe, PT ;  /* 0x000000fe1600780c */ /* 0x000fda0003f06070 */
[----:B------:R-:W-:Y:S05]  /*2e70*/  @!P0 BRA `(.L_x_558) ;  /* 0x0000000000808947 */ /* 0x000fea0003800000 */
[----:B------:R-:W-:-:S13]  /*2e80*/  ISETP.GT.AND P0, PT, R3, 0xfe, PT ;  /* 0x000000fe0300780c */ /* 0x000fda0003f04270 */
[----:B------:R-:W-:Y:S05]  /*2e90*/  @P0 BRA `(.L_x_559) ;  /* 0x00000000006c0947 */ /* 0x000fea0003800000 */
[----:B------:R-:W-:-:S13]  /*2ea0*/  ISETP.GE.AND P0, PT, R3, 0x1, PT ;  /* 0x000000010300780c */ /* 0x000fda0003f06270 */
[----:B------:R-:W-:Y:S05]  /*2eb0*/  @P0 BRA `(.L_x_560) ;  /* 0x0000000000740947 */ /* 0x000fea0003800000 */
[----:B------:R-:W-:Y:S02]  /*2ec0*/  ISETP.GE.AND P0, PT, R3, -0x18, PT ;  /* 0xffffffe80300780c */ /* 0x000fe40003f06270 */
[----:B------:R-:W-:-:S11]  /*2ed0*/  LOP3.LUT R0, R0, 0x80000000, RZ, 0xc0, !PT ;  /* 0x8000000000007812 */ /* 0x000fd600078ec0ff */
[----:B------:R-:W-:Y:S05]  /*2ee0*/  @!P0 BRA `(.L_x_560) ;  /* 0x0000000000688947 */ /* 0x000fea0003800000 */
[CCC-:B------:R-:W-:Y:S01]  /*2ef0*/  FFMA.RZ R7, R23.reuse, R25.reuse, R24.reuse ;  /* 0x0000001917077223 */ /* 0x1c0fe2000000c018 */
[CCC-:B------:R-:W-:Y:S01]  /*2f00*/  FFMA.RP R22, R23.reuse, R25.reuse, R24.reuse ;  /* 0x0000001917167223 */ /* 0x1c0fe20000008018 */
[----:B------:R-:W-:Y:S01]  /*2f10*/  FFMA.RM R25, R23, R25, R24 ;  /* 0x0000001917197223 */ /* 0x000fe20000004018 */
[----:B------:R-:W-:Y:S02]  /*2f20*/  IADD3 R23, PT, PT, R3, 0x20, RZ ;  /* 0x0000002003177810 */ /* 0x000fe40007ffe0ff */
[----:B------:R-:W-:Y:S02]  /*2f30*/  LOP3.LUT R7, R7, 0x7fffff, RZ, 0xc0, !PT ;  /* 0x007fffff07077812 */ /* 0x000fe400078ec0ff */
[----:B------:R-:W-:Y:S02]  /*2f40*/  ISETP.NE.AND P2, PT, R3, RZ, PT ;  /* 0x000000ff0300720c */ /* 0x000fe40003f45270 */
[----:B------:R-:W-:Y:S02]  /*2f50*/  LOP3.LUT R24, R7, 0x800000, RZ, 0xfc, !PT ;  /* 0x0080000007187812 */ /* 0x000fe400078efcff */
[----:B------:R-:W-:Y:S01]  /*2f60*/  ISETP.NE.AND P1, PT, R3, RZ, PT ;  /* 0x000000ff0300720c */ /* 0x000fe20003f25270 */
[----:B------:R-:W-:Y:S01]  /*2f70*/  IMAD.MOV R3, RZ, RZ, -R3 ;  /* 0x000000ffff037224 */ /* 0x000fe200078e0a03 */
[----:B------:R-:W-:-:S02]  /*2f80*/  SHF.L.U32 R23, R24, R23, RZ ;  /* 0x0000001718177219 */ /* 0x000fc400000006ff */
[----:B------:R-:W-:Y:S02]  /*2f90*/  FSETP.NEU.FTZ.AND P0, PT, R22, R25, PT ;  /* 0x000000191600720b */ /* 0x000fe40003f1d000 */
[----:B------:R-:W-:Y:S02]  /*2fa0*/  SEL R3, R3, RZ, P2 ;  /* 0x000000ff03037207 */ /* 0x000fe40001000000 */
[----:B------:R-:W-:Y:S02]  /*2fb0*/  ISETP.NE.AND P1, PT, R23, RZ, P1 ;  /* 0x000000ff1700720c */ /* 0x000fe40000f25270 */
[----:B------:R-:W-:Y:S02]  /*2fc0*/  SHF.R.U32.HI R24, RZ, R3, R24 ;  /* 0x00000003ff187219 */ /* 0x000fe40000011618 */
[----:B------:R-:W-:Y:S02]  /*2fd0*/  PLOP3.LUT P0, PT, P0, P1, PT, 0xf8, 0x8f ;  /* 0x00000000008f781c */ /* 0x000fe40000703f70 */
[----:B------:R-:W-:-:S02]  /*2fe0*/  SHF.R.U32.HI R7, RZ, 0x1, R24 ;  /* 0x00000001ff077819 */ /* 0x000fc40000011618 */
[----:B------:R-:W-:-:S04]  /*2ff0*/  SEL R22, RZ, 0x1, !P0 ;  /* 0x00000001ff167807 */ /* 0x000fc80004000000 */
[----:B------:R-:W-:-:S04]  /*3000*/  LOP3.LUT R3, R22, 0x1, R7, 0xf8, !PT ;  /* 0x0000000116037812 */ /* 0x000fc800078ef807 */
[----:B------:R-:W-:-:S04]  /*3010*/  LOP3.LUT R24, R3, R24, RZ, 0xc0, !PT ;  /* 0x0000001803187212 */ /* 0x000fc800078ec0ff */
[----:B------:R-:W-:-:S04]  /*3020*/  IADD3 R7, PT, PT, R7, R24, RZ ;  /* 0x0000001807077210 */ /* 0x000fc80007ffe0ff */
[----:B------:R-:W-:Y:S01]  /*3030*/  LOP3.LUT R0, R7, R0, RZ, 0xfc, !PT ;  /* 0x0000000007007212 */ /* 0x000fe200078efcff */
[----:B------:R-:W-:Y:S06]  /*3040*/  BRA `(.L_x_560) ;  /* 0x0000000000107947 */ /* 0x000fec0003800000 */
.L_x_559:
[----:B------:R-:W-:-:S04]  /*3050*/  LOP3.LUT R0, R0, 0x80000000, RZ, 0xc0, !PT ;  /* 0x8000000000007812 */ /* 0x000fc800078ec0ff */
[----:B------:R-:W-:Y:S01]  /*3060*/  LOP3.LUT R0, R0, 0x7f800000, RZ, 0xfc, !PT ;  /* 0x7f80000000007812 */ /* 0x000fe200078efcff */
[----:B------:R-:W-:Y:S06]  /*3070*/  BRA `(.L_x_560) ;  /* 0x0000000000047947 */ /* 0x000fec0003800000 */
.L_x_558:
[----:B------:R-:W-:-:S07]  /*3080*/  IMAD R0, R7, 0x800000, R0 ;  /* 0x0080000007007824 */ /* 0x000fce00078e0200 */
.L_x_560:
[----:B------:R-:W-:Y:S05]  /*3090*/  BSYNC.RECONVERGENT B1 ;  /* 0x0000000000017941 */ /* 0x000fea0003800200 */
.L_x_557:
[----:B------:R-:W-:Y:S05]  /*30a0*/  BRA `(.L_x_561) ;  /* 0x0000000000207947 */ /* 0x000fea0003800000 */
.L_x_556:
[----:B------:R-:W-:-:S04]  /*30b0*/  LOP3.LUT R0, R0, 0x80000000, R3, 0x48, !PT ;  /* 0x8000000000007812 */ /* 0x000fc800078e4803 */
[----:B------:R-:W-:Y:S01]  /*30c0*/  LOP3.LUT R0, R0, 0x7f800000, RZ, 0xfc, !PT ;  /* 0x7f80000000007812 */ /* 0x000fe200078efcff */
[----:B------:R-:W-:Y:S06]  /*30d0*/  BRA `(.L_x_561) ;  /* 0x0000000000147947 */ /* 0x000fec0003800000 */
.L_x_555:
[----:B------:R-:W-:Y:S01]  /*30e0*/  LOP3.LUT R0, R0, 0x80000000, R3, 0x48, !PT ;  /* 0x8000000000007812 */ /* 0x000fe200078e4803 */
[----:B------:R-:W-:Y:S06]  /*30f0*/  BRA `(.L_x_561) ;  /* 0x00000000000c7947 */ /* 0x000fec0003800000 */
.L_x_554:
[----:B------:R-:W0:Y:S01]  /*3100*/  MUFU.RSQ R0, -QNAN ;  /* 0xffc0000000007908 */ /* 0x000e220000001400 */
[----:B------:R-:W-:Y:S05]  /*3110*/  BRA `(.L_x_561) ;  /* 0x0000000000047947 */ /* 0x000fea0003800000 */
.L_x_553:
[----:B------:R-:W-:-:S07]  /*3120*/  FADD.FTZ R0, R3, R0 ;  /* 0x0000000003007221 */ /* 0x000fce0000010000 */
.L_x_561:
[----:B------:R-:W-:Y:S05]  /*3130*/  BSYNC.RECONVERGENT B0 ;  /* 0x0000000000007941 */ /* 0x000fea0003800200 */
.L_x_551:
[----:B------:R-:W-:-:S04]  /*3140*/  HFMA2 R3, -RZ, RZ, 0, 0 ;  /* 0x00000000ff037431 */ /* 0x000fc800000001ff */
[----:B0-----:R-:W-:Y:S05]  /*3150*/  RET.REL.NODEC R2 `(_ZN3cub18CUB_300001_SM_10006detail9transform16transform_kernelINS2_10policy_hubILb1EN4cuda3std3__45tupleIJN6thrust24THRUST_300001_SM_1000_NS6detail15normal_iteratorINSA_10device_ptrIfEEEENSC_INSD_IiEEEEEEEE10policy1000El12compute_meanSF_JPfPiEEEvT0_iT1_T2_DpNS2_10kernel_argIT3_EE) ;  /* 0xffffffcc02a87950 */ /* 0x001fea0003c3ffff */
.L_x_562:
        /* <DEDUP_REMOVED lines=10> */
.L_x_1942:


//--------------------- .text._ZN3cub18CUB_300001_SM_10006detail9transform16transform_kernelINS2_10policy_hubILb1EN4cuda3std3__45tupleIJN6thrust24THRUST_300001_SM_1000_NS6detail15normal_iteratorINSA_10device_ptrIfEEEENSC_INSD_IiEEEEEEEE10policy1000Ei12compute_meanSF_JPfPiEEEvT0_iT1_T2_DpNS2_10kernel_argIT3_EE --------------------------
	.section	.text._ZN3cub18CUB_300001_SM_10006detail9transform16transform_kernelINS2_10policy_hubILb1EN4cuda3std3__45tupleIJN6thrust24THRUST_300001_SM_1000_NS6detail15normal_iteratorINSA_10device_ptrIfEEEENSC_INSD_IiEEEEEEEE10policy1000Ei12compute_meanSF_JPfPiEEEvT0_iT1_T2_DpNS2_10kernel_argIT3_EE,"ax",@progbits
	.align	128
        .global         _ZN3cub18CUB_300001_SM_10006detail9transform16transform_kernelINS2_10policy_hubILb1EN4cuda3std3__45tupleIJN6thrust24THRUST_300001_SM_1000_NS6detail15normal_iteratorINSA_10device_ptrIfEEEENSC_INSD_IiEEEEEEEE10policy1000Ei12compute_meanSF_JPfPiEEEvT0_iT1_T2_DpNS2_10kernel_argIT3_EE
        .type           _ZN3cub18CUB_300001_SM_10006detail9transform16transform_kernelINS2_10policy_hubILb1EN4cuda3std3__45tupleIJN6thrust24THRUST_300001_SM_1000_NS6detail15normal_iteratorINSA_10device_ptrIfEEEENSC_INSD_IiEEEEEEEE10policy1000Ei12compute_meanSF_JPfPiEEEvT0_iT1_T2_DpNS2_10kernel_argIT3_EE,@function
        .size           _ZN3cub18CUB_300001_SM_10006detail9transform16transform_kernelINS2_10policy_hubILb1EN4cuda3std3__45tupleIJN6thrust24THRUST_300001_SM_1000_NS6detail15normal_iteratorINSA_10device_ptrIfEEEENSC_INSD_IiEEEEEEEE10policy1000Ei12compute_meanSF_JPfPiEEEvT0_iT1_T2_DpNS2_10kernel_argIT3_EE,(.L_x_1943 - _ZN3cub18CUB_300001_SM_10006detail9transform16transform_kernelINS2_10policy_hubILb1EN4cuda3std3__45tupleIJN6thrust24THRUST_300001_SM_1000_NS6detail15normal_iteratorINSA_10device_ptrIfEEEENSC_INSD_IiEEEEEEEE10policy1000Ei12compute_meanSF_JPfPiEEEvT0_iT1_T2_DpNS2_10kernel_argIT3_EE)
        .other          _ZN3cub18CUB_300001_SM_10006detail9transform16transform_kernelINS2_10policy_hubILb1EN4cuda3std3__45tupleIJN6thrust24THRUST_300001_SM_1000_NS6detail15normal_iteratorINSA_10device_ptrIfEEEENSC_INSD_IiEEEEEEEE10policy1000Ei12compute_meanSF_JPfPiEEEvT0_iT1_T2_DpNS2_10kernel_argIT3_EE,@"STO_CUDA_ENTRY STV_DEFAULT"
_ZN3cub18CUB_300001_SM_10006detail9transform16transform_kernelINS2_10policy_hubILb1EN4cuda3std3__45tupleIJN6thrust24THRUST_300001_SM_1000_NS6detail15normal_iteratorINSA_10device_ptrIfEEEENSC_INSD_IiEEEEEEEE10policy1000Ei12compute_meanSF_JPfPiEEEvT0_iT1_T2_DpNS2_10kernel_argIT3_EE:
.text._ZN3cub18CUB_300001_SM_10006detail9transform16transform_kernelINS2_10policy_hubILb1EN4cuda3std3__45tupleIJN6thrust24THRUST_300001_SM_1000_NS6detail15normal_iteratorINSA_10device_ptrIfEEEENSC_INSD_IiEEEEEEEE10policy1000Ei12compute_meanSF_JPfPiEEEvT0_iT1_T2_DpNS2_10kernel_argIT3_EE:
[----:B------:R-:W-:Y:S08]  /*0000*/  LDC R1, c[0x0][0x37c] ;  /* 0x0000df00ff017b82 */ /* 0x000ff00000000800 */
[----:B------:R-:W0:Y:S01]  /*0010*/  S2UR UR12, SR_CTAID.X ;  /* 0x00000000000c79c3 */ /* 0x000e220000002500 */
[----:B------:R-:W1:Y:S01]  /*0020*/  LDCU.64 UR10, c[0x0][0x380] ;  /* 0x00007000ff0a77ac */ /* 0x000e620008000a00 */
[----:B------:R-:W2:Y:S01]  /*0030*/  S2R R22, SR_TID.X ;  /* 0x0000000000167919 */ /* 0x000ea20000002100 */
[----:B------:R-:W-:Y:S01]  /*0040*/  BSSY.RECONVERGENT B0, `(.L_x_563) ;  /* 0x0000021000007945 */ /* 0x000fe20003800200 */
[----:B-1----:R-:W-:-:S04]  /*0050*/  USHF.L.U32 UR13, UR11, 0x7, URZ ;  /* 0x000000070b0d7899 */ /* 0x002fc800080006ff */
[----:B0-----:R-:W-:-:S04]  /*0060*/  UIMAD UR12, UR13, UR12, URZ ;  /* 0x0000000c0d0c72a4 */ /* 0x001fc8000f8e02ff */
[----:B------:R-:W-:-:S04]  /*0070*/  UIADD3 UR10, UPT, UPT, -UR12, UR10, URZ ;  /* 0x0000000a0c0a7290 */ /* 0x000fc8000fffe1ff */
[----:B------:R-:W-:Y:S01]  /*0080*/  UISETP.LT.AND UP0, UPT, UR13, UR10, UPT ;  /* 0x0000000a0d00728c */ /* 0x000fe2000bf01270 */
[----:B--2---:R-:W-:-:S03]  /*0090*/  IMAD.SHL.U32 R0, R22, 0x80, RZ ;  /* 0x0000008016007824 */ /* 0x004fc600078e00ff */
[----:B------:R-:W-:-:S04]  /*00a0*/  USEL UR18, UR13, UR10, UP0 ;  /* 0x0000000a0d127287 */ /* 0x000fc80008000000 */
[----:B------:R-:W-:-:S06]  /*00b0*/  USHF.L.U32 UR4, UR18, 0x2, URZ ;  /* 0x0000000212047899 */ /* 0x000fcc00080006ff */
[----:B------:R-:W-:-:S13]  /*00c0*/  ISETP.GE.AND P0, PT, R0, UR4, PT ;  /* 0x0000000400007c0c */ /* 0x000fda000bf06270 */
[----:B------:R-:W-:Y:S05]  /*00d0*/  @P0 BRA `(.L_x_564) ;  /* 0x00000000005c0947 */ /* 0x000fea0003800000 */
[----:B------:R-:W0:Y:S01]  /*00e0*/  LDC.64 R2, c[0x0][0x398] ;  /* 0x0000e600ff027b82 */ /* 0x000e220000000a00 */
[----:B------:R-:W-:Y:S01]  /*00f0*/  IMAD.U32 R5, RZ, RZ, UR12 ;  /* 0x0000000cff057e24 */ /* 0x000fe2000f8e00ff */
[----:B------:R-:W-:Y:S01]  /*0100*/  BSSY.RECONVERGENT B1, `(.L_x_565) ;  /* 0x000000a000017945 */ /* 0x000fe20003800200 */
[----:B------:R-:W-:Y:S01]  /*0110*/  MOV R4, R0 ;  /* 0x0000000000047202 */ /* 0x000fe20000000f00 */
[----:B0-----:R-:W-:-:S04]  /*0120*/  IMAD.WIDE.U32 R2, R22, 0x80, R2 ;  /* 0x0000008016027825 */ /* 0x001fc800078e0002 */
[----:B------:R-:W-:-:S07]  /*0130*/  IMAD.WIDE R2, R5, 0x4, R2 ;  /* 0x0000000405027825 */ /* 0x000fce00078e0202 */
.L_x_566:
[----:B------:R-:W-:Y:S01]  /*0140*/  VIADD R4, R4, 0x4000 ;  /* 0x0000400004047836 */ /* 0x000fe20000000000 */
[----:B------:R0:W-:Y:S04]  /*0150*/  CCTL.E.PF2 [R2] ;  /* 0x000000000200798f */ /* 0x0001e80000800100 */
[----:B------:R-:W-:Y:S02]  /*0160*/  ISETP.GE.AND P0, PT, R4, UR4, PT ;  /* 0x0000000404007c0c */ /* 0x000fe4000bf06270 */
[----:B0-----:R-:W-:-:S04]  /*0170*/  IADD3 R2, P1, PT, R2, 0x4000, RZ ;  /* 0x0000400002027810 */ /* 0x001fc80007f3e0ff */
[----:B------:R-:W-:-:S07]  /*0180*/  IADD3.X R3, PT, PT, RZ, R3, RZ, P1, !PT ;  /* 0x00000003ff037210 */ /* 0x000fce0000ffe4ff */
[----:B------:R-:W-:Y:S05]  /*0190*/  @!P0 BRA `(.L_x_566) ;  /* 0xfffffffc00e88947 */ /* 0x000fea000383ffff */
[----:B------:R-:W-:Y:S05]  /*01a0*/  BSYNC.RECONVERGENT B1 ;  /* 0x0000000000017941 */ /* 0x000fea0003800200 */
.L_x_565:
[----:B------:R-:W0:Y:S01]  /*01b0*/  LDC.64 R2, c[0x0][0x3a8] ;  /* 0x0000ea00ff027b82 */ /* 0x000e220000000a00 */
[----:B------:R-:W-:Y:S02]  /*01c0*/  IMAD.U32 R5, RZ, RZ, UR12 ;  /* 0x0000000cff057e24 */ /* 0x000fe4000f8e00ff */
[----:B0-----:R-:W-:-:S04]  /*01d0*/  IMAD.WIDE.U32 R2, R22, 0x80, R2 ;  /* 0x0000008016027825 */ /* 0x001fc800078e0002 */
[----:B------:R-:W-:-:S07]  /*01e0*/  IMAD.WIDE R2, R5, 0x4, R2 ;  /* 0x0000000405027825 */ /* 0x000fce00078e0202 */
.L_x_567:
[----:B------:R-:W-:Y:S01]  /*01f0*/  IADD3 R0, PT, PT, R0, 0x4000, RZ ;  /* 0x0000400000007810 */ /* 0x000fe20007ffe0ff */
[----:B------:R0:W-:Y:S03]  /*0200*/  CCTL.E.PF2 [R2] ;  /* 0x000000000200798f */ /* 0x0001e60000800100 */
[----:B------:R-:W-:Y:S02]  /*0210*/  ISETP.GE.AND P0, PT, R0, UR4, PT ;  /* 0x0000000400007c0c */ /* 0x000fe4000bf06270 */
[----:B0-----:R-:W-:-:S05]  /*0220*/  IADD3 R2, P1, PT, R2, 0x4000, RZ ;  /* 0x0000400002027810 */ /* 0x001fca0007f3e0ff */
[----:B------:R-:W-:-:S06]  /*0230*/  IMAD.X R3, RZ, RZ, R3, P1 ;  /* 0x000000ffff037224 */ /* 0x000fcc00008e0603 */
[----:B------:R-:W-:Y:S05]  /*0240*/  @!P0 BRA `(.L_x_567) ;  /* 0xfffffffc00e88947 */ /* 0x000fea000383ffff */
.L_x_564:
[----:B------:R-:W-:Y:S05]  /*0250*/  BSYNC.RECONVERGENT B0 ;  /* 0x0000000000007941 */ /* 0x000fea0003800200 */
.L_x_563:
[----:B------:R-:W0:Y:S01]  /*0260*/  LDCU.64 UR14, c[0x0][0x3a8] ;  /* 0x00007500ff0e77ac */ /* 0x000e220008000a00 */
[----:B------:R-:W1:Y:S01]  /*0270*/  LDCU.128 UR4, c[0x0][0x390] ;  /* 0x00007200ff0477ac */ /* 0x000e620008000c00 */
[----:B------:R-:W-:Y:S02]  /*0280*/  UIMAD.WIDE UR8, UR12, 0x4, URZ ;  /* 0x000000040c0878a5 */ /* 0x000fe4000f8e02ff */
[----:B------:R-:W-:Y:S01]  /*0290*/  UISETP.GT.AND UP0, UPT, UR13, UR10, UPT ;  /* 0x0000000a0d00728c */ /* 0x000fe2000bf04270 */
[----:B------:R-:W2:Y:S01]  /*02a0*/  LDCU.64 UR16, c[0x0][0x358] ;  /* 0x00006b00ff1077ac */ /* 0x000ea20008000a00 */
[----:B0-----:R-:W-:Y:S02]  /*02b0*/  UIADD3 UR10, UP2, UPT, UR8, UR14, URZ ;  /* 0x0000000e080a7290 */ /* 0x001fe4000ff5e0ff */
[----:B-1----:R-:W-:Y:S02]  /*02c0*/  UIADD3 UR21, UP3, UPT, UR8, UR4, URZ ;  /* 0x0000000408157290 */ /* 0x002fe4000ff7e0ff */
[----:B------:R-:W-:-:S02]  /*02d0*/  UIADD3.X UR13, UPT, UPT, UR9, UR15, URZ, UP2, !UPT ;  /* 0x0000000f090d7290 */ /* 0x000fc400097fe4ff */
[----:B------:R-:W-:Y:S01]  /*02e0*/  MOV R6, UR10 ;  /* 0x0000000a00067c02 */ /* 0x000fe20008000f00 */
[----:B------:R-:W-:Y:S02]  /*02f0*/  UIADD3.X UR22, UPT, UPT, UR9, UR5, URZ, UP3, !UPT ;  /* 0x0000000509167290 */ /* 0x000fe40009ffe4ff */
[----:B------:R-:W-:Y:S01]  /*0300*/  UIADD3 UR19, UP1, UPT, UR8, UR6, URZ ;  /* 0x0000000608137290 */ /* 0x000fe2000ff3e0ff */
[----:B------:R-:W-:Y:S01]  /*0310*/  IMAD.U32 R8, RZ, RZ, UR21 ;  /* 0x00000015ff087e24 */ /* 0x000fe2000f8e00ff */
[----:B------:R-:W-:Y:S02]  /*0320*/  MOV R7, UR13 ;  /* 0x0000000d00077c02 */ /* 0x000fe40008000f00 */
[----:B------:R-:W-:Y:S01]  /*0330*/  IMAD.U32 R9, RZ, RZ, UR22 ;  /* 0x00000016ff097e24 */ /* 0x000fe2000f8e00ff */
[----:B------:R-:W-:Y:S01]  /*0340*/  UIADD3.X UR20, UPT, UPT, UR9, UR7, URZ, UP1, !UPT ;  /* 0x0000000709147290 */ /* 0x000fe20008ffe4ff */
[----:B--2---:R-:W-:Y:S11]  /*0350*/  BRA.U UP0, `(.L_x_568) ;  /* 0x0000001900ac7547 */ /* 0x004ff6000b800000 */
        /* <DEDUP_REMOVED lines=8> */
[----:B------:R-:W-:Y:S01]  /*03e0*/  UMOV UR10, UR8 ;  /* 0x00000008000a7c82 */ /* 0x000fe20008000000 */
[----:B------:R-:W-:Y:S01]  /*03f0*/  ULOP3.LUT UR18, UR11, 0x7ffffff8, URZ, 0xc0, !UPT ;  /* 0x7ffffff80b127892 */ /* 0x000fe2000f8ec0ff */
[----:B------:R-:W-:Y:S01]  /*0400*/  VIADD R4, R22, 0x80 ;  /* 0x0000008016047836 */ /* 0x000fe20000000000 */
[----:B------:R-:W-:-:S04]  /*0410*/  UIADD3 UR8, UP0, UPT, UR10, 0x600, URZ ;  /* 0x000006000a087890 */ /* 0x000fc8000ff1e0ff */
[----:B------:R-:W1:Y:S01]  /*0420*/  LDC.64 R10, c[0x0][0x3a8] ;  /* 0x0000ea00ff0a7b82 */ /* 0x000e620000000a00 */
[----:B------:R-:W-:Y:S01]  /*0430*/  UIADD3 UR12, UP2, UPT, UR8, UR4, URZ ;  /* 0x00000004080c7290 */ /* 0x000fe2000ff5e0ff */
[----:B------:R-:W-:Y:S01]  /*0440*/  MOV R5, UR18 ;  /* 0x0000001200057c02 */ /* 0x000fe20008000f00 */
[----:B------:R-:W-:Y:S02]  /*0450*/  UIADD3 UR6, UP1, UPT, UR8, UR6, URZ ;  /* 0x0000000608067290 */ /* 0x000fe4000ff3e0ff */
[----:B------:R-:W-:Y:S02]  /*0460*/  UIADD3.X UR4, UPT, UPT, URZ, UR9, URZ, UP0, !UPT ;  /* 0x00000009ff047290 */ /* 0x000fe400087fe4ff */
[----:B------:R-:W-:Y:S01]  /*0470*/  UIADD3 UR8, UP0, UPT, UR8, UR14, URZ ;  /* 0x0000000e08087290 */ /* 0x000fe2000ff1e0ff */
[----:B------:R-:W2:Y:S01]  /*0480*/  LDC.64 R12, c[0x0][0x398] ;  /* 0x0000e600ff0c7b82 */ /* 0x000ea20000000a00 */
[----:B------:R-:W-:Y:S02]  /*0490*/  UIADD3.X UR7, UPT, UPT, UR4, UR7, URZ, UP1, !UPT ;  /* 0x0000000704077290 */ /* 0x000fe40008ffe4ff */
[----:B------:R-:W-:-:S02]  /*04a0*/  UIADD3.X UR5, UPT, UPT, UR4, UR5, URZ, UP2, !UPT ;  /* 0x0000000504057290 */ /* 0x000fc400097fe4ff */
[----:B------:R-:W-:Y:S02]  /*04b0*/  UIADD3.X UR4, UPT, UPT, UR4, UR15, URZ, UP0, !UPT ;  /* 0x0000000f04047290 */ /* 0x000fe400087fe4ff */
[----:B------:R-:W-:Y:S01]  /*04c0*/  UIADD3 UR14, UPT, UPT, -UR18, URZ, URZ ;  /* 0x000000ff120e7290 */ /* 0x000fe2000fffe1ff */
[----:B0-----:R-:W-:-:S11]  /*04d0*/  IMAD.WIDE.U32 R14, R22, 0x4, R14 ;  /* 0x00000004160e7825 */ /* 0x001fd600078e000e */
.L_x_602:
        /* <DEDUP_REMOVED lines=24> */
[----:B------:R-:W-:Y:S05]  /*0660*/  CALL.REL.NOINC `($__internal_1_$__cuda_sm3x_div_rn_noftz_f32_slowpath) ;  /* 0x0000002000ec7944 */ /* 0x000fea0003c00000 */
.L_x_573:
[----:B------:R-:W-:Y:S05]  /*0670*/  BSYNC.RECONVERGENT B3 ;  /* 0x0000000000037941 */ /* 0x000fea0003800200 */
.L_x_572:
[----:B------:R-:W-:-:S07]  /*0680*/  IMAD.MOV.U32 R21, RZ, RZ, R0 ;  /* 0x000000ffff157224 */ /* 0x000fce00078e0000 */
.L_x_571:
[----:B------:R-:W-:Y:S05]  /*0690*/  BSYNC.RECONVERGENT B2 ;  /* 0x0000000000027941 */ /* 0x000fea0003800200 */
.L_x_570:
        /* <DEDUP_REMOVED lines=27> */
[----:B--2---:R-:W-:Y:S05]  /*0850*/  CALL.REL.NOINC `($__internal_1_$__cuda_sm3x_div_rn_noftz_f32_slowpath) ;  /* 0x0000002000707944 */ /* 0x004fea0003c00000 */
.L_x_577:
[----:B------:R-:W-:Y:S05]  /*0860*/  BSYNC.RECONVERGENT B3 ;  /* 0x0000000000037941 */ /* 0x000fea0003800200 */
.L_x_576:
[----:B------:R-:W-:-:S07]  /*0870*/  MOV R23, R0 ;  /* 0x0000000000177202 */ /* 0x000fce0000000f00 */
.L_x_575:
[----:B------:R-:W-:Y:S05]  /*0880*/  BSYNC.RECONVERGENT B2 ;  /* 0x0000000000027941 */ /* 0x000fea0003800200 */
.L_x_574:
        /* <DEDUP_REMOVED lines=22> */
[----:B--2---:R-:W-:Y:S05]  /*09f0*/  CALL.REL.NOINC `($__internal_1_$__cuda_sm3x_div_rn_noftz_f32_slowpath) ;  /* 0x0000002000087944 */ /* 0x004fea0003c00000 */
.L_x_581:
[----:B------:R-:W-:Y:S05]  /*0a00*/  BSYNC.RECONVERGENT B3 ;  /* 0x0000000000037941 */ /* 0x000fea0003800200 */
.L_x_580:
[----:B------:R-:W-:-:S07]  /*0a10*/  IMAD.MOV.U32 R3, RZ, RZ, R0 ;  /* 0x000000ffff037224 */ /* 0x000fce00078e0000 */
.L_x_579:
[----:B------:R-:W-:Y:S05]  /*0a20*/  BSYNC.RECONVERGENT B2 ;  /* 0x0000000000027941 */ /* 0x000fea0003800200 */
.L_x_578:
        /* <DEDUP_REMOVED lines=20> */
.L_x_585:
[----:B------:R-:W-:Y:S05]  /*0b70*/  BSYNC.RECONVERGENT B3 ;  /* 0x0000000000037941 */ /* 0x000fea0003800200 */
.L_x_584:
[----:B------:R-:W-:-:S07]  /*0b80*/  MOV R23, R0 ;  /* 0x0000000000177202 */ /* 0x000fce0000000f00 */
.L_x_583:
[----:B------:R-:W-:Y:S05]  /*0b90*/  BSYNC.RECONVERGENT B2 ;  /* 0x0000000000027941 */ /* 0x000fea0003800200 */
.L_x_582:
        /* <DEDUP_REMOVED lines=20> */
.L_x_589:
[----:B------:R-:W-:Y:S05]  /*0ce0*/  BSYNC.RECONVERGENT B3 ;  /* 0x0000000000037941 */ /* 0x000fea0003800200 */
.L_x_588:
[----:B------:R-:W-:-:S07]  /*0cf0*/  IMAD.MOV.U32 R3, RZ, RZ, R0 ;  /* 0x000000ffff037224 */ /* 0x000fce00078e0000 */
.L_x_587:
[----:B------:R-:W-:Y:S05]  /*0d00*/  BSYNC.RECONVERGENT B2 ;  /* 0x0000000000027941 */ /* 0x000fea0003800200 */
.L_x_586:
        /* <DEDUP_REMOVED lines=20> */
.L_x_593:
[----:B------:R-:W-:Y:S05]  /*0e50*/  BSYNC.RECONVERGENT B3 ;  /* 0x0000000000037941 */ /* 0x000fea0003800200 */
.L_x_592:
[----:B------:R-:W-:-:S07]  /*0e60*/  MOV R23, R0 ;  /* 0x0000000000177202 */ /* 0x000fce0000000f00 */
.L_x_591:
[----:B------:R-:W-:Y:S05]  /*0e70*/  BSYNC.RECONVERGENT B2 ;  /* 0x0000000000027941 */ /* 0x000fea0003800200 */
.L_x_590:
        /* <DEDUP_REMOVED lines=20> */
.L_x_597:
[----:B------:R-:W-:Y:S05]  /*0fc0*/  BSYNC.RECONVERGENT B3 ;  /* 0x0000000000037941 */ /* 0x000fea0003800200 */
.L_x_596:
[----:B------:R-:W-:-:S07]  /*0fd0*/  IMAD.MOV.U32 R3, RZ, RZ, R0 ;  /* 0x000000ffff037224 */ /* 0x000fce00078e0000 */
.L_x_595:
[----:B------:R-:W-:Y:S05]  /*0fe0*/  BSYNC.RECONVERGENT B2 ;  /* 0x0000000000027941 */ /* 0x000fea0003800200 */
.L_x_594:
        /* <DEDUP_REMOVED lines=20> */
.L_x_601:
[----:B------:R-:W-:Y:S05]  /*1130*/  BSYNC.RECONVERGENT B3 ;  /* 0x0000000000037941 */ /* 0x000fea0003800200 */
.L_x_600:
[----:B------:R-:W-:-:S07]  /*1140*/  MOV R23, R0 ;  /* 0x0000000000177202 */ /* 0x000fce0000000f00 */
.L_x_599:
[----:B------:R-:W-:Y:S05]  /*1150*/  BSYNC.RECONVERGENT B2 ;  /* 0x0000000000027941 */ /* 0x000fea0003800200 */
.L_x_598:
[----:B------:R0:W-:Y:S01]  /*1160*/  STG.E desc[UR16][R20.64+0x600], R23 ;  /* 0x0006001714007986 */ /* 0x0001e2000c101910 */
[----:B------:R-:W-:Y:S01]  /*1170*/  UIADD3 UR10, UP0, UPT, UR10, 0x1000, URZ ;  /* 0x000010000a0a7890 */ /* 0x000fe2000ff1e0ff */
[----:B------:R-:W-:Y:S01]  /*1180*/  VIADD R4, R4, 0x400 ;  /* 0x0000040004047836 */ /* 0x000fe20000000000 */
[----:B------:R-:W-:Y:S02]  /*1190*/  UIADD3 UR14, UPT, UPT, UR14, 0x8, URZ ;  /* 0x000000080e0e7890 */ /* 0x000fe4000fffe0ff */
[----:B------:R-:W-:Y:S02]  /*11a0*/  UIADD3.X UR9, UPT, UPT, URZ, UR9, URZ, UP0, !UPT ;  /* 0x00000009ff097290 */ /* 0x000fe400087fe4ff */
[----:B------:R-:W-:-:S09]  /*11b0*/  UISETP.NE.AND UP0, UPT, UR14, URZ, UPT ;  /* 0x000000ff0e00728c */ /* 0x000fd2000bf05270 */
[----:B0-----:R-:W-:Y:S05]  /*11c0*/  BRA.U UP0, `(.L_x_602) ;  /* 0xfffffff100c47547 */ /* 0x001fea000b83ffff */
.L_x_569:
[----:B------:R-:W-:-:S13]  /*11d0*/  ISETP.NE.AND P0, PT, RZ, UR13, PT ;  /* 0x0000000dff007c0c */ /* 0x000fda000bf05270 */
[----:B------:R-:W-:Y:S05]  /*11e0*/  @!P0 EXIT ;  /* 0x000000000000894d */ /* 0x000fea0003800000 */
[----:B------:R-:W0:Y:S01]  /*11f0*/  LDCU UR4, c[0x0][0x384] ;  /* 0x00007080ff0477ac */ /* 0x000e220008000800 */
[----:B------:R-:W-:Y:S02]  /*1200*/  UISETP.GE.U32.AND UP0, UPT, UR13, 0x4, UPT ;  /* 0x000000040d00788c */ /* 0x000fe4000bf06070 */
[----:B0-----:R-:W-:-:S07]  /*1210*/  ULOP3.LUT UR4, UR4, 0x3, URZ, 0xc0, !UPT ;  /* 0x0000000304047892 */ /* 0x001fce000f8ec0ff */
[----:B------:R-:W-:Y:S05]  /*1220*/  BRA.U !UP0, `(.L_x_603) ;  /* 0x00000005088c7547 */ /* 0x000fea000b800000 */
[----:B------:R-:W-:-:S05]  /*1230*/  LEA R11, R5, R22, 0x7 ;  /* 0x00000016050b7211 */ /* 0x000fca00078e38ff */
[----:B--2---:R-:W-:-:S05]  /*1240*/  IMAD.WIDE R12, R11, 0x4, R6 ;  /* 0x000000040b0c7825 */ /* 0x004fca00078e0206 */
[----:B------:R-:W2:Y:S01]  /*1250*/  LDG.E R0, desc[UR16][R12.64] ;  /* 0x000000100c007981 */ /* 0x000ea2000c1e1900 */
[----:B------:R-:W-:Y:S01]  /*1260*/  MOV R15, UR20 ;  /* 0x00000014000f7c02 */ /* 0x000fe20008000f00 */
[----:B------:R-:W-:Y:S01]  /*1270*/  IMAD.U32 R14, RZ, RZ, UR19 ;  /* 0x00000013ff0e7e24 */ /* 0x000fe2000f8e00ff */
[----:B------:R-:W-:Y:S01]  /*1280*/  BSSY.RECONVERGENT B2, `(.L_x_604) ;  /* 0x0000015000027945 */ /* 0x000fe20003800200 */
[----:B------:R-:W-:Y:S02]  /*1290*/  IMAD.MOV.U32 R3, RZ, RZ, RZ ;  /* 0x000000ffff037224 */ /* 0x000fe400078e00ff */
[----:B------:R-:W-:Y:S01]  /*12a0*/  IMAD.WIDE R14, R11, 0x4, R14 ;  /* 0x000000040b0e7825 */ /* 0x000fe200078e020e */
[----:B--2---:R-:W-:-:S13]  /*12b0*/  ISETP.GE.AND P0, PT, R0, 0x1, PT ;  /* 0x000000010000780c */ /* 0x004fda0003f06270 */
[----:B------:R-:W-:Y:S05]  /*12c0*/  @!P0 BRA `(.L_x_605) ;  /* 0x0000000000408947 */ /* 0x000fea0003800000 */
        /* <DEDUP_REMOVED lines=14> */
.L_x_607:
[----:B------:R-:W-:Y:S05]  /*13b0*/  BSYNC.RECONVERGENT B3 ;  /* 0x0000000000037941 */ /* 0x000fea0003800200 */
.L_x_606:
[----:B------:R-:W-:-:S07]  /*13c0*/  IMAD.MOV.U32 R3, RZ, RZ, R0 ;  /* 0x000000ffff037224 */ /* 0x000fce00078e0000 */
.L_x_605:
[----:B------:R-:W-:Y:S05]  /*13d0*/  BSYNC.RECONVERGENT B2 ;  /* 0x0000000000027941 */ /* 0x000fea0003800200 */
.L_x_604:
[----:B------:R-:W-:-:S05]  /*13e0*/  IMAD.WIDE R10, R11, 0x4, R8 ;  /* 0x000000040b0a7825 */ /* 0x000fca00078e0208 */
[----:B------:R0:W-:Y:S04]  /*13f0*/  STG.E desc[UR16][R10.64], R3 ;  /* 0x000000030a007986 */ /* 0x0001e8000c101910 */
[----:B------:R-:W2:Y:S01]  /*1400*/  LDG.E R0, desc[UR16][R12.64+0x200] ;  /* 0x000200100c007981 */ /* 0x000ea2000c1e1900 */
[----:B------:R-:W-:Y:S01]  /*1410*/  BSSY.RECONVERGENT B2, `(.L_x_608) ;  /* 0x0000014000027945 */ /* 0x000fe20003800200 */
[----:B------:R-:W-:Y:S01]  /*1420*/  HFMA2 R17, -RZ, RZ, 0, 0 ;  /* 0x00000000ff117431 */ /* 0x000fe200000001ff */
[----:B--2---:R-:W-:-:S13]  /*1430*/  ISETP.GE.AND P0, PT, R0, 0x1, PT ;  /* 0x000000010000780c */ /* 0x004fda0003f06270 */
[----:B0-----:R-:W-:Y:S05]  /*1440*/  @!P0 BRA `(.L_x_609) ;  /* 0x0000000000408947 */ /* 0x001fea0003800000 */
        /* <DEDUP_REMOVED lines=13> */
[----:B------:R-:W-:Y:S05]  /*1520*/  CALL.REL.NOINC `($__internal_1_$__cuda_sm3x_div_rn_noftz_f32_slowpath) ;  /* 0x00000014003c7944 */ /* 0x000fea0003c00000 */
.L_x_611:
[----:B------:R-:W-:Y:S05]  /*1530*/  BSYNC.RECONVERGENT B3 ;  /* 0x0000000000037941 */ /* 0x000fea0003800200 */
.L_x_610:
[----:B------:R-:W-:-:S07]  /*1540*/  MOV R17, R0 ;  /* 0x0000000000117202 */ /* 0x000fce0000000f00 */
.L_x_609:
[----:B------:R-:W-:Y:S05]  /*1550*/  BSYNC.RECONVERGENT B2 ;  /* 0x0000000000027941 */ /* 0x000fea0003800200 */
.L_x_608:
[----:B------:R0:W-:Y:S04]  /*1560*/  STG.E desc[UR16][R10.64+0x200], R17 ;  /* 0x000200110a007986 */ /* 0x0001e8000c101910 */
[----:B------:R-:W2:Y:S01]  /*1570*/  LDG.E R0, desc[UR16][R12.64+0x400] ;  /* 0x000400100c007981 */ /* 0x000ea2000c1e1900 */
[----:B------:R-:W-:Y:S01]  /*1580*/  BSSY.RECONVERGENT B2, `(.L_x_612) ;  /* 0x0000014000027945 */ /* 0x000fe20003800200 */
[----:B------:R-:W-:Y:S01]  /*1590*/  IMAD.MOV.U32 R3, RZ, RZ, RZ ;  /* 0x000000ffff037224 */ /* 0x000fe200078e00ff */
        /* <DEDUP_REMOVED lines=16> */
.L_x_615:
[----:B------:R-:W-:Y:S05]  /*16a0*/  BSYNC.RECONVERGENT B3 ;  /* 0x0000000000037941 */ /* 0x000fea0003800200 */
.L_x_614:
[----:B------:R-:W-:-:S07]  /*16b0*/  IMAD.MOV.U32 R3, RZ, RZ, R0 ;  /* 0x000000ffff037224 */ /* 0x000fce00078e0000 */
.L_x_613:
[----:B------:R-:W-:Y:S05]  /*16c0*/  BSYNC.RECONVERGENT B2 ;  /* 0x0000000000027941 */ /* 0x000fea0003800200 */
.L_x_612:
        /* <DEDUP_REMOVED lines=20> */
.L_x_619:
[----:B------:R-:W-:Y:S05]  /*1810*/  BSYNC.RECONVERGENT B3 ;  /* 0x0000000000037941 */ /* 0x000fea0003800200 */
.L_x_618:
[----:B------:R-:W-:-:S07]  /*1820*/  MOV R17, R0 ;  /* 0x0000000000117202 */ /* 0x000fce0000000f00 */
.L_x_617:
[----:B------:R-:W-:Y:S05]  /*1830*/  BSYNC.RECONVERGENT B2 ;  /* 0x0000000000027941 */ /* 0x000fea0003800200 */
.L_x_616:
[----:B------:R0:W-:Y:S01]  /*1840*/  STG.E desc[UR16][R10.64+0x600], R17 ;  /* 0x000600110a007986 */ /* 0x0001e2000c101910 */
[----:B------:R-:W-:-:S07]  /*1850*/  VIADD R5, R5, 0x4 ;  /* 0x0000000405057836 */ /* 0x000fce0000000000 */
.L_x_603:
[----:B------:R-:W-:-:S13]  /*1860*/  ISETP.NE.AND P0, PT, RZ, UR4, PT ;  /* 0x00000004ff007c0c */ /* 0x000fda000bf05270 */
[----:B------:R-:W-:Y:S05]  /*1870*/  @!P0 EXIT ;  /* 0x000000000000894d */ /* 0x000fea0003800000 */
[----:B------:R-:W-:-:S09]  /*1880*/  UISETP.NE.AND UP0, UPT, UR4, 0x1, UPT ;  /* 0x000000010400788c */ /* 0x000fd2000bf05270 */
[----:B------:R-:W-:Y:S05]  /*1890*/  BRA.U !UP0, `(.L_x_620) ;  /* 0x0000000108d47547 */ /* 0x000fea000b800000 */
[----:B0-----:R-:W-:-:S05]  /*18a0*/  LEA R11, R5, R22, 0x7 ;  /* 0x00000016050b7211 */ /* 0x001fca00078e38ff */
        /* <DEDUP_REMOVED lines=23> */
.L_x_624:
[----:B------:R-:W-:Y:S05]  /*1a20*/  BSYNC.RECONVERGENT B3 ;  /* 0x0000000000037941 */ /* 0x000fea0003800200 */
.L_x_623:
[----:B------:R-:W-:-:S07]  /*1a30*/  IMAD.MOV.U32 R3, RZ, RZ, R0 ;  /* 0x000000ffff037224 */ /* 0x000fce00078e0000 */
.L_x_622:
[----:B------:R-:W-:Y:S05]  /*1a40*/  BSYNC.RECONVERGENT B2 ;  /* 0x0000000000027941 */ /* 0x000fea0003800200 */
.L_x_621:
        /* <DEDUP_REMOVED lines=21> */
.L_x_628:
[----:B------:R-:W-:Y:S05]  /*1ba0*/  BSYNC.RECONVERGENT B3 ;  /* 0x0000000000037941 */ /* 0x000fea0003800200 */
.L_x_627:
[----:B------:R-:W-:-:S07]  /*1bb0*/  MOV R17, R0 ;  /* 0x0000000000117202 */ /* 0x000fce0000000f00 */
.L_x_626:
[----:B------:R-:W-:Y:S05]  /*1bc0*/  BSYNC.RECONVERGENT B2 ;  /* 0x0000000000027941 */ /* 0x000fea0003800200 */
.L_x_625:
[----:B------:R1:W-:Y:S01]  /*1bd0*/  STG.E desc[UR16][R10.64+0x200], R17 ;  /* 0x000200110a007986 */ /* 0x0003e2000c101910 */
[----:B------:R-:W-:-:S07]  /*1be0*/  VIADD R5, R5, 0x2 ;  /* 0x0000000205057836 */ /* 0x000fce0000000000 */
.L_x_620:
        /* <DEDUP_REMOVED lines=28> */
.L_x_632:
[----:B------:R-:W-:Y:S05]  /*1db0*/  BSYNC.RECONVERGENT B3 ;  /* 0x0000000000037941 */ /* 0x000fea0003800200 */
.L_x_631:
[----:B------:R-:W-:-:S07]  /*1dc0*/  IMAD.MOV.U32 R11, RZ, RZ, R0 ;  /* 0x000000ffff0b7224 */ /* 0x000fce00078e0000 */
.L_x_630:
[----:B------:R-:W-:Y:S05]  /*1dd0*/  BSYNC.RECONVERGENT B2 ;  /* 0x0000000000027941 */ /* 0x000fea0003800200 */
.L_x_629:
[----:B------:R-:W-:-:S05]  /*1de0*/  IMAD.WIDE R8, R5, 0x4, R8 ;  /* 0x0000000405087825 */ /* 0x000fca00078e0208 */
[----:B------:R-:W-:Y:S01]  /*1df0*/  STG.E desc[UR16][R8.64], R11 ;  /* 0x0000000b08007986 */ /* 0x000fe2000c101910 */
[----:B------:R-:W-:Y:S05]  /*1e00*/  EXIT ;  /* 0x000000000000794d */ /* 0x000fea0003800000 */
.L_x_568:
        /* <DEDUP_REMOVED lines=10> */
.L_x_658:
[C---:B------:R-:W-:Y:S01]  /*1eb0*/  IMAD R5, R13.reuse, 0x80, R22 ;  /* 0x000000800d057824 */ /* 0x040fe200078e0216 */
[----:B------:R-:W-:Y:S01]  /*1ec0*/  IADD3 R13, PT, PT, R13, 0x4, RZ ;  /* 0x000000040d0d7810 */ /* 0x000fe20007ffe0ff */
[----:B------:R-:W-:Y:S03]  /*1ed0*/  BSSY.RECONVERGENT B2, `(.L_x_634) ;  /* 0x0000020000027945 */ /* 0x000fe60003800200 */
[----:B------:R-:W-:Y:S02]  /*1ee0*/  ISETP.GE.AND P0, PT, R5, UR18, PT ;  /* 0x0000001205007c0c */ /* 0x000fe4000bf06270 */
[----:B------:R-:W-:-:S11]  /*1ef0*/  ISETP.NE.AND P2, PT, R13, R4, PT ;  /* 0x000000040d00720c */ /* 0x000fd60003f45270 */
[----:B012---:R-:W-:Y:S05]  /*1f00*/  @P0 BRA `(.L_x_635) ;  /* 0x0000000000700947 */ /* 0x007fea0003800000 */
[----:B------:R-:W-:-:S05]  /*1f10*/  IMAD.WIDE R2, R5, 0x4, R6 ;  /* 0x0000000405027825 */ /* 0x000fca00078e0206 */
        /* <DEDUP_REMOVED lines=22> */
.L_x_639:
[----:B------:R-:W-:Y:S05]  /*2080*/  BSYNC.RECONVERGENT B4 ;  /* 0x0000000000047941 */ /* 0x000fea0003800200 */
.L_x_638:
[----:B------:R-:W-:-:S07]  /*2090*/  IMAD.MOV.U32 R11, RZ, RZ, R0 ;  /* 0x000000ffff0b7224 */ /* 0x000fce00078e0000 */
.L_x_637:
[----:B------:R-:W-:Y:S05]  /*20a0*/  BSYNC.RECONVERGENT B3 ;  /* 0x0000000000037941 */ /* 0x000fea0003800200 */
.L_x_636:
[----:B------:R-:W-:-:S05]  /*20b0*/  IMAD.WIDE R2, R5, 0x4, R8 ;  /* 0x0000000405027825 */ /* 0x000fca00078e0208 */
[----:B------:R0:W-:Y:S02]  /*20c0*/  STG.E desc[UR16][R2.64], R11 ;  /* 0x0000000b02007986 */ /* 0x0001e4000c101910 */
.L_x_635:
[----:B------:R-:W-:Y:S05]  /*20d0*/  BSYNC.RECONVERGENT B2 ;  /* 0x0000000000027941 */ /* 0x000fea0003800200 */
.L_x_634:
[----:B0-----:R-:W-:Y:S01]  /*20e0*/  IADD3 R11, PT, PT, R5, 0x80, RZ ;  /* 0x00000080050b7810 */ /* 0x001fe20007ffe0ff */
[----:B------:R-:W-:Y:S03]  /*20f0*/  BSSY.RECONVERGENT B2, `(.L_x_640) ;  /* 0x000001f000027945 */ /* 0x000fe60003800200 */
[----:B------:R-:W-:-:S13]  /*2100*/  ISETP.GE.AND P0, PT, R11, UR18, PT ;  /* 0x000000120b007c0c */ /* 0x000fda000bf06270 */
[----:B------:R-:W-:Y:S05]  /*2110*/  @P0 BRA `(.L_x_641) ;  /* 0x0000000000700947 */ /* 0x000fea0003800000 */
        /* <DEDUP_REMOVED lines=23> */
.L_x_645:
[----:B------:R-:W-:Y:S05]  /*2290*/  BSYNC.RECONVERGENT B4 ;  /* 0x0000000000047941 */ /* 0x000fea0003800200 */
.L_x_644:
[----:B------:R-:W-:-:S07]  /*22a0*/  IMAD.MOV.U32 R15, RZ, RZ, R0 ;  /* 0x000000ffff0f7224 */ /* 0x000fce00078e0000 */
.L_x_643:
[----:B------:R-:W-:Y:S05]  /*22b0*/  BSYNC.RECONVERGENT B3 ;  /* 0x0000000000037941 */ /* 0x000fea0003800200 */
.L_x_642:
[----:B------:R-:W-:-:S05]  /*22c0*/  IMAD.WIDE R2, R11, 0x4, R8 ;  /* 0x000000040b027825 */ /* 0x000fca00078e0208 */
[----:B------:R0:W-:Y:S02]  /*22d0*/  STG.E desc[UR16][R2.64], R15 ;  /* 0x0000000f02007986 */ /* 0x0001e4000c101910 */
.L_x_641:
[----:B------:R-:W-:Y:S05]  /*22e0*/  BSYNC.RECONVERGENT B2 ;  /* 0x0000000000027941 */ /* 0x000fea0003800200 */
.L_x_640:
        /* <DEDUP_REMOVED lines=27> */
.L_x_651:
[----:B------:R-:W-:Y:S05]  /*24a0*/  BSYNC.RECONVERGENT B4 ;  /* 0x0000000000047941 */ /* 0x000fea0003800200 */
.L_x_650:
[----:B------:R-:W-:-:S07]  /*24b0*/  IMAD.MOV.U32 R15, RZ, RZ, R0 ;  /* 0x000000ffff0f7224 */ /* 0x000fce00078e0000 */
.L_x_649:
[----:B------:R-:W-:Y:S05]  /*24c0*/  BSYNC.RECONVERGENT B3 ;  /* 0x0000000000037941 */ /* 0x000fea0003800200 */
.L_x_648:
[----:B------:R-:W-:-:S05]  /*24d0*/  IMAD.WIDE R2, R11, 0x4, R8 ;  /* 0x000000040b027825 */ /* 0x000fca00078e0208 */
[----:B------:R1:W-:Y:S02]  /*24e0*/  STG.E desc[UR16][R2.64], R15 ;  /* 0x0000000f02007986 */ /* 0x0003e4000c101910 */
.L_x_647:
[----:B------:R-:W-:Y:S05]  /*24f0*/  BSYNC.RECONVERGENT B2 ;  /* 0x0000000000027941 */ /* 0x000fea0003800200 */
.L_x_646:
[----:B------:R-:W-:Y:S01]  /*2500*/  IADD3 R5, PT, PT, R5, 0x180, RZ ;  /* 0x0000018005057810 */ /* 0x000fe20007ffe0ff */
[----:B------:R-:W-:Y:S03]  /*2510*/  BSSY.RECONVERGENT B2, `(.L_x_652) ;  /* 0x000001f000027945 */ /* 0x000fe60003800200 */
[----:B------:R-:W-:-:S13]  /*2520*/  ISETP.GE.AND P0, PT, R5, UR18, PT ;  /* 0x0000001205007c0c */ /* 0x000fda000bf06270 */
[----:B------:R-:W-:Y:S05]  /*2530*/  @P0 BRA `(.L_x_653) ;  /* 0x0000000000700947 */ /* 0x000fea0003800000 */
[----:B01----:R-:W-:-:S05]  /*2540*/  IMAD.WIDE R2, R5, 0x4, R6 ;  /* 0x0000000405027825 */ /* 0x003fca00078e0206 */
        /* <DEDUP_REMOVED lines=22> */
.L_x_657:
[----:B------:R-:W-:Y:S05]  /*26b0*/  BSYNC.RECONVERGENT B4 ;  /* 0x0000000000047941 */ /* 0x000fea0003800200 */
.L_x_656:
[----:B------:R-:W-:-:S07]  /*26c0*/  IMAD.MOV.U32 R11, RZ, RZ, R0 ;  /* 0x000000ffff0b7224 */ /* 0x000fce00078e0000 */
.L_x_655:
[----:B------:R-:W-:Y:S05]  /*26d0*/  BSYNC.RECONVERGENT B3 ;  /* 0x0000000000037941 */ /* 0x000fea0003800200 */
.L_x_654:
[----:B------:R-:W-:-:S05]  /*26e0*/  IMAD.WIDE R2, R5, 0x4, R8 ;  /* 0x0000000405027825 */ /* 0x000fca00078e0208 */
[----:B------:R2:W-:Y:S02]  /*26f0*/  STG.E desc[UR16][R2.64], R11 ;  /* 0x0000000b02007986 */ /* 0x0005e4000c101910 */
.L_x_653:
[----:B------:R-:W-:Y:S05]  /*2700*/  BSYNC.RECONVERGENT B2 ;  /* 0x0000000000027941 */ /* 0x000fea0003800200 */
.L_x_652:
[----:B------:R-:W-:Y:S05]  /*2710*/  @P2 BRA `(.L_x_658) ;  /* 0xfffffff400e42947 */ /* 0x000fea000383ffff */
.L_x_633:
[----:B------:R-:W-:-:S13]  /*2720*/  ISETP.NE.AND P0, PT, RZ, UR14, PT ;  /* 0x0000000eff007c0c */ /* 0x000fda000bf05270 */
[----:B------:R-:W-:Y:S05]  /*2730*/  @!P0 EXIT ;  /* 0x000000000000894d */ /* 0x000fea0003800000 */
[----:B------:R-:W3:Y:S01]  /*2740*/  LDCU.128 UR4, c[0x0][0x390] ;  /* 0x00007200ff0477ac */ /* 0x000ee20008000c00 */
[----:B------:R-:W-:Y:S01]  /*2750*/  LEA R4, R4, R22, 0x7 ;  /* 0x0000001604047211 */ /* 0x000fe200078e38ff */
[----:B------:R-:W4:Y:S01]  /*2760*/  LDCU.64 UR10, c[0x0][0x3a8] ;  /* 0x00007500ff0a77ac */ /* 0x000f220008000a00 */
[----:B------:R-:W-:Y:S02]  /*2770*/  UIADD3 UR13, UPT, UPT, -UR14, URZ, URZ ;  /* 0x000000ff0e0d7290 */ /* 0x000fe4000fffe1ff */
[----:B---3--:R-:W-:Y:S02]  /*2780*/  UIMAD.WIDE UR8, UR12, 0x4, UR6 ;  /* 0x000000040c0878a5 */ /* 0x008fe4000f8e0206 */
[----:B------:R-:W-:Y:S02]  /*2790*/  UIMAD.WIDE UR4, UR12, 0x4, UR4 ;  /* 0x000000040c0478a5 */ /* 0x000fe4000f8e0204 */
[----:B----4-:R-:W-:-:S12]  /*27a0*/  UIMAD.WIDE UR6, UR12, 0x4, UR10 ;  /* 0x000000040c0678a5 */ /* 0x010fd8000f8e020a */
.L_x_665:
[----:B------:R-:W-:Y:S01]  /*27b0*/  ISETP.GE.AND P0, PT, R4, UR18, PT ;  /* 0x0000001204007c0c */ /* 0x000fe2000bf06270 */
[----:B------:R-:W-:-:S12]  /*27c0*/  BSSY.RECONVERGENT B2, `(.L_x_659) ;  /* 0x000001f000027945 */ /* 0x000fd80003800200 */
[----:B---3--:R-:W-:Y:S05]  /*27d0*/  @P0 BRA `(.L_x_660) ;  /* 0x0000000000740947 */ /* 0x008fea0003800000 */
[----:B012---:R-:W-:-:S04]  /*27e0*/  IMAD.MOV.U32 R3, RZ, RZ, 0x4 ;  /* 0x00000004ff037424 */ /* 0x007fc800078e00ff */
[----:B------:R-:W-:-:S05]  /*27f0*/  IMAD.WIDE R2, R4, R3, UR6 ;  /* 0x0000000604027e25 */ /* 0x000fca000f8e0203 */
[----:B------:R-:W2:Y:S01]  /*2800*/  LDG.E R0, desc[UR16][R2.64] ;  /* 0x0000001002007981 */ /* 0x000ea2000c1e1900 */
[----:B------:R-:W-:Y:S01]  /*2810*/  HFMA2 R7, -RZ, RZ, 0, 2.384185791015625e-07 ;  /* 0x00000004ff077431 */ /* 0x000fe200000001ff */
[----:B------:R-:W-:Y:S01]  /*2820*/  BSSY.RECONVERGENT B3, `(.L_x_661) ;  /* 0x0000017000037945 */ /* 0x000fe20003800200 */
[----:B------:R-:W-:-:S03]  /*2830*/  IMAD.MOV.U32 R5, RZ, RZ, RZ ;  /* 0x000000ffff057224 */ /* 0x000fc600078e00ff */
[----:B------:R-:W-:Y:S01]  /*2840*/  IMAD.WIDE R6, R4, R7, UR4 ;  /* 0x0000000404067e25 */ /* 0x000fe2000f8e0207 */
[----:B--2---:R-:W-:-:S13]  /*2850*/  ISETP.GE.AND P0, PT, R0, 0x1, PT ;  /* 0x000000010000780c */ /* 0x004fda0003f06270 */
[----:B------:R-:W-:Y:S05]  /*2860*/  @!P0 BRA `(.L_x_662) ;  /* 0x0000000000488947 */ /* 0x000fea0003800000 */
[----:B------:R-:W-:-:S05]  /*2870*/  MOV R3, 0x4 ;  /* 0x0000000400037802 */ /* 0x000fca0000000f00 */
[----:B------:R-:W-:-:S06]  /*2880*/  IMAD.WIDE R2, R4, R3, UR8 ;  /* 0x0000000804027e25 */ /* 0x000fcc000f8e0203 */
        /* <DEDUP_REMOVED lines=14> */
.L_x_664:
[----:B------:R-:W-:Y:S05]  /*2970*/  BSYNC.RECONVERGENT B4 ;  /* 0x0000000000047941 */ /* 0x000fea0003800200 */
.L_x_663:
[----:B------:R-:W-:-:S07]  /*2980*/  MOV R5, R0 ;  /* 0x0000000000057202 */ /* 0x000fce0000000f00 */
.L_x_662:
[----:B------:R-:W-:Y:S05]  /*2990*/  BSYNC.RECONVERGENT B3 ;  /* 0x0000000000037941 */ /* 0x000fea0003800200 */
.L_x_661:
[----:B------:R3:W-:Y:S02]  /*29a0*/  STG.E desc[UR16][R6.64], R5 ;  /* 0x0000000506007986 */ /* 0x0007e4000c101910 */
.L_x_660:
[----:B------:R-:W-:Y:S05]  /*29b0*/  BSYNC.RECONVERGENT B2 ;  /* 0x0000000000027941 */ /* 0x000fea0003800200 */
.L_x_659:
[----:B------:R-:W-:-:S06]  /*29c0*/  UIADD3 UR10, UPT, UPT, UR13, 0x1, URZ ;  /* 0x000000010d0a7890 */ /* 0x000fcc000fffe0ff */
[----:B------:R-:W-:-:S13]  /*29d0*/  ISETP.NE.AND P0, PT, RZ, UR10, PT ;  /* 0x0000000aff007c0c */ /* 0x000fda000bf05270 */
[----:B------:R-:W-:Y:S05]  /*29e0*/  @!P0 EXIT ;  /* 0x000000000000894d */ /* 0x000fea0003800000 */
[----:B------:R-:W-:Y:S01]  /*29f0*/  VIADD R4, R4, 0x80 ;  /* 0x0000008004047836 */ /* 0x000fe20000000000 */
[----:B------:R-:W-:Y:S01]  /*2a00*/  UMOV UR13, UR10 ;  /* 0x0000000a000d7c82 */ /* 0x000fe20008000000 */
[----:B------:R-:W-:Y:S05]  /*2a10*/  BRA `(.L_x_665) ;  /* 0xfffffffc00647947 */ /* 0x000fea000383ffff */
        .weak           $__internal_1_$__cuda_sm3x_div_rn_noftz_f32_slowpath
        .type           $__internal_1_$__cuda_sm3x_div_rn_noftz_f32_slowpath,@function
        .size           $__internal_1_$__cuda_sm3x_div_rn_noftz_f32_slowpath,(.L_x_1943 - $__internal_1_$__cuda_sm3x_div_rn_noftz_f32_slowpath)
$__internal_1_$__cuda_sm3x_div_rn_noftz_f32_slowpath:
[----:B------:R-:W-:Y:S01]  /*2a20*/  SHF.R.U32.HI R2, RZ, 0x17, R0 ;  /* 0x00000017ff027819 */ /* 0x000fe20000011600 */
[----:B------:R-:W-:Y:S01]  /*2a30*/  BSSY.RECONVERGENT B0, `(.L_x_666) ;  /* 0x0000062000007945 */ /* 0x000fe20003800200 */
[----:B------:R-:W-:Y:S02]  /*2a40*/  SHF.R.U32.HI R25, RZ, 0x17, R3 ;  /* 0x00000017ff197819 */ /* 0x000fe40000011603 */
[----:B------:R-:W-:Y:S02]  /*2a50*/  LOP3.LUT R2, R2, 0xff, RZ, 0xc0, !PT ;  /* 0x000000ff02027812 */ /* 0x000fe400078ec0ff */
[----:B------:R-:W-:Y:S02]  /*2a60*/  LOP3.LUT R25, R25, 0xff, RZ, 0xc0, !PT ;  /* 0x000000ff19197812 */ /* 0x000fe400078ec0ff */
[----:B------:R-:W-:-:S03]  /*2a70*/  IADD3 R26, PT, PT, R2, -0x1, RZ ;  /* 0xffffffff021a7810 */ /* 0x000fc60007ffe0ff */
[----:B------:R-:W-:Y:S01]  /*2a80*/  VIADD R27, R25, 0xffffffff ;  /* 0xffffffff191b7836 */ /* 0x000fe20000000000 */
[----:B------:R-:W-:-:S04]  /*2a90*/  ISETP.GT.U32.AND P0, PT, R26, 0xfd, PT ;  /* 0x000000fd1a00780c */ /* 0x000fc80003f04070 */
[----:B------:R-:W-:-:S13]  /*2aa0*/  ISETP.GT.U32.OR P0, PT, R27, 0xfd, P0 ;  /* 0x000000fd1b00780c */ /* 0x000fda0000704470 */
[----:B------:R-:W-:Y:S01]  /*2ab0*/  @!P0 MOV R23, RZ ;  /* 0x000000ff00178202 */ /* 0x000fe20000000f00 */
        /* <DEDUP_REMOVED lines=19> */
[----:B------:R-:W-:Y:S01]  /*2bf0*/  @P0 IMAD.MOV.U32 R23, RZ, RZ, RZ ;  /* 0x000000ffff170224 */ /* 0x000fe200078e00ff */
[----:B------:R-:W-:Y:S01]  /*2c00*/  @!P0 MOV R23, 0xffffffc0 ;  /* 0xffffffc000178802 */ /* 0x000fe20000000f00 */
[----:B------:R-:W-:Y:S01]  /*2c10*/  @!P0 FFMA R3, R3, 1.84467440737095516160e+19, RZ ;  /* 0x5f80000003038823 */ /* 0x000fe200000000ff */
[----:B------:R-:W-:-:S03]  /*2c20*/  @!P1 FFMA R0, R0, 1.84467440737095516160e+19, RZ ;  /* 0x5f80000000009823 */ /* 0x000fc600000000ff */
[----:B------:R-:W-:-:S07]  /*2c30*/  @!P1 VIADD R23, R23, 0x40 ;  /* 0x0000004017179836 */ /* 0x000fce0000000000 */
.L_x_667:
[----:B------:R-:W-:Y:S01]  /*2c40*/  LEA R29, R2, 0xc0800000, 0x17 ;  /* 0xc0800000021d7811 */ /* 0x000fe200078eb8ff */
[----:B------:R-:W-:Y:S01]  /*2c50*/  VIADD R26, R25, 0xffffff81 ;  /* 0xffffff81191a7836 */ /* 0x000fe20000000000 */
[----:B------:R-:W-:Y:S02]  /*2c60*/  BSSY.RECONVERGENT B1, `(.L_x_672) ;  /* 0x0000035000017945 */ /* 0x000fe40003800200 */
[----:B------:R-:W-:-:S04]  /*2c70*/  IADD3 R29, PT, PT, -R29, R0, RZ ;  /* 0x000000001d1d7210 */ /* 0x000fc80007ffe1ff */
[----:B------:R-:W0:Y:S01]  /*2c80*/  MUFU.RCP R0, R29 ;  /* 0x0000001d00007308 */ /* 0x000e220000001000 */
[----:B------:R-:W-:-:S04]  /*2c90*/  FADD.FTZ R27, -R29, -RZ ;  /* 0x800000ff1d1b7221 */ /* 0x000fc80000010100 */
[----:B0-----:R-:W-:-:S04]  /*2ca0*/  FFMA R25, R0, R27, 1 ;  /* 0x3f80000000197423 */ /* 0x001fc8000000001b */
[----:B------:R-:W-:Y:S01]  /*2cb0*/  FFMA R25, R0, R25, R0 ;  /* 0x0000001900197223 */ /* 0x000fe20000000000 */
[C---:B------:R-:W-:Y:S01]  /*2cc0*/  IMAD R0, R26.reuse, -0x800000, R3 ;  /* 0xff8000001a007824 */ /* 0x040fe200078e0203 */
[----:B------:R-:W-:-:S03]  /*2cd0*/  IADD3 R26, PT, PT, R26, 0x7f, -R2 ;  /* 0x0000007f1a1a7810 */ /* 0x000fc60007ffe802 */
[----:B------:R-:W-:Y:S01]  /*2ce0*/  FFMA R28, R0, R25, RZ ;  /* 0x00000019001c7223 */ /* 0x000fe200000000ff */
[----:B------:R-:W-:-:S03]  /*2cf0*/  IADD3 R23, PT, PT, R26, R23, RZ ;  /* 0x000000171a177210 */ /* 0x000fc60007ffe0ff */
[----:B------:R-:W-:-:S04]  /*2d00*/  FFMA R2, R27, R28, R0 ;  /* 0x0000001c1b027223 */ /* 0x000fc80000000000 */
[----:B------:R-:W-:-:S04]  /*2d10*/  FFMA R2, R25, R2, R28 ;  /* 0x0000000219027223 */ /* 0x000fc8000000001c */
[----:B------:R-:W-:-:S04]  /*2d20*/  FFMA R27, R27, R2, R0 ;  /* 0x000000021b1b7223 */ /* 0x000fc80000000000 */
[----:B------:R-:W-:-:S05]  /*2d30*/  FFMA R0, R25, R27, R2 ;  /* 0x0000001b19007223 */ /* 0x000fca0000000002 */
[----:B------:R-:W-:-:S04]  /*2d40*/  SHF.R.U32.HI R26, RZ, 0x17, R0 ;  /* 0x00000017ff1a7819 */ /* 0x000fc80000011600 */
[----:B------:R-:W-:-:S05]  /*2d50*/  LOP3.LUT R26, R26, 0xff, RZ, 0xc0, !PT ;  /* 0x000000ff1a1a7812 */ /* 0x000fca00078ec0ff */
[----:B------:R-:W-:-:S05]  /*2d60*/  IMAD.IADD R3, R26, 0x1, R23 ;  /* 0x000000011a037824 */ /* 0x000fca00078e0217 */
[----:B------:R-:W-:-:S04]  /*2d70*/  IADD3 R26, PT, PT, R3, -0x1, RZ ;  /* 0xffffffff031a7810 */ /* 0x000fc80007ffe0ff */
        /* <DEDUP_REMOVED lines=12> */
[C---:B------:R-:W-:Y:S01]  /*2e40*/  VIADD R2, R3.reuse, 0x20 ;  /* 0x0000002003027836 */ /* 0x040fe20000000000 */
[----:B------:R-:W-:Y:S02]  /*2e50*/  ISETP.NE.AND P3, PT, R3, RZ, PT ;  /* 0x000000ff0300720c */ /* 0x000fe40003f65270 */
[----:B------:R-:W-:Y:S02]  /*2e60*/  LOP3.LUT R23, R23, 0x7fffff, RZ, 0xc0, !PT ;  /* 0x007fffff17177812 */ /* 0x000fe400078ec0ff */
[----:B------:R-:W-:Y:S02]  /*2e70*/  ISETP.NE.AND P1, PT, R3, RZ, PT ;  /* 0x000000ff0300720c */ /* 0x000fe40003f25270 */
[----:B------:R-:W-:-:S02]  /*2e80*/  LOP3.LUT R23, R23, 0x800000, RZ, 0xfc, !PT ;  /* 0x0080000017177812 */ /* 0x000fc400078efcff */
[----:B------:R-:W-:Y:S02]  /*2e90*/  IADD3 R3, PT, PT, -R3, RZ, RZ ;  /* 0x000000ff03037210 */ /* 0x000fe40007ffe1ff */
[----:B------:R-:W-:Y:S02]  /*2ea0*/  SHF.L.U32 R2, R23, R2, RZ ;  /* 0x0000000217027219 */ /* 0x000fe400000006ff */
[----:B------:R-:W-:Y:S02]  /*2eb0*/  FSETP.NEU.FTZ.AND P0, PT, R26, R25, PT ;  /* 0x000000191a00720b */ /* 0x000fe40003f1d000 */
[----:B------:R-:W-:Y:S02]  /*2ec0*/  SEL R26, R3, RZ, P3 ;  /* 0x000000ff031a7207 */ /* 0x000fe40001800000 */
[----:B------:R-:W-:Y:S02]  /*2ed0*/  ISETP.NE.AND P1, PT, R2, RZ, P1 ;  /* 0x000000ff0200720c */ /* 0x000fe40000f25270 */
[----:B------:R-:W-:-:S02]  /*2ee0*/  SHF.R.U32.HI R23, RZ, R26, R23 ;  /* 0x0000001aff177219 */ /* 0x000fc40000011617 */
[----:B------:R-:W-:Y:S02]  /*2ef0*/  PLOP3.LUT P0, PT, P0, P1, PT, 0xf8, 0x8f ;  /* 0x00000000008f781c */ /* 0x000fe40000703f70 */
[----:B------:R-:W-:Y:S02]  /*2f00*/  SHF.R.U32.HI R3, RZ, 0x1, R23 ;  /* 0x00000001ff037819 */ /* 0x000fe40000011617 */
[----:B------:R-:W-:-:S04]  /*2f10*/  SEL R2, RZ, 0x1, !P0 ;  /* 0x00000001ff027807 */ /* 0x000fc80004000000 */
[----:B------:R-:W-:-:S04]  /*2f20*/  LOP3.LUT R2, R2, 0x1, R3, 0xf8, !PT ;  /* 0x0000000102027812 */ /* 0x000fc800078ef803 */
[----:B------:R-:W-:-:S05]  /*2f30*/  LOP3.LUT R2, R2, R23, RZ, 0xc0, !PT ;  /* 0x0000001702027212 */ /* 0x000fca00078ec0ff */
[----:B------:R-:W-:-:S05]  /*2f40*/  IMAD.IADD R3, R3, 0x1, R2 ;  /* 0x0000000103037824 */ /* 0x000fca00078e0202 */
[----:B------:R-:W-:Y:S01]  /*2f50*/  LOP3.LUT R0, R3, R0, RZ, 0xfc, !PT ;  /* 0x0000000003007212 */ /* 0x000fe200078efcff */
[----:B------:R-:W-:Y:S06]  /*2f60*/  BRA `(.L_x_675) ;  /* 0x0000000000107947 */ /* 0x000fec0003800000 */
.L_x_674:
[----:B------:R-:W-:-:S04]  /*2f70*/  LOP3.LUT R0, R0, 0x80000000, RZ, 0xc0, !PT ;  /* 0x8000000000007812 */ /* 0x000fc800078ec0ff */
[----:B------:R-:W-:Y:S01]  /*2f80*/  LOP3.LUT R0, R0, 0x7f800000, RZ, 0xfc, !PT ;  /* 0x7f80000000007812 */ /* 0x000fe200078efcff */
[----:B------:R-:W-:Y:S06]  /*2f90*/  BRA `(.L_x_675) ;  /* 0x0000000000047947 */ /* 0x000fec0003800000 */
.L_x_673:
[----:B------:R-:W-:-:S07]  /*2fa0*/  LEA R0, R23, R0, 0x17 ;  /* 0x0000000017007211 */ /* 0x000fce00078eb8ff */
.L_x_675:
[----:B------:R-:W-:Y:S05]  /*2fb0*/  BSYNC.RECONVERGENT B1 ;  /* 0x0000000000017941 */ /* 0x000fea0003800200 */
.L_x_672:
[----:B------:R-:W-:Y:S05]  /*2fc0*/  BRA `(.L_x_676) ;  /* 0x0000000000207947 */ /* 0x000fea0003800000 */
.L_x_671:
[----:B------:R-:W-:-:S04]  /*2fd0*/  LOP3.LUT R0, R0, 0x80000000, R3, 0x48, !PT ;  /* 0x8000000000007812 */ /* 0x000fc800078e4803 */
[----:B------:R-:W-:Y:S01]  /*2fe0*/  LOP3.LUT R0, R0, 0x7f800000, RZ, 0xfc, !PT ;  /* 0x7f80000000007812 */ /* 0x000fe200078efcff */
[----:B------:R-:W-:Y:S06]  /*2ff0*/  BRA `(.L_x_676) ;  /* 0x0000000000147947 */ /* 0x000fec0003800000 */
.L_x_670:
[----:B------:R-:W-:Y:S01]  /*3000*/  LOP3.LUT R0, R0, 0x80000000, R3, 0x48, !PT ;  /* 0x8000000000007812 */ /* 0x000fe200078e4803 */
[----:B------:R-:W-:Y:S06]  /*3010*/  BRA `(.L_x_676) ;  /* 0x00000000000c7947 */ /* 0x000fec0003800000 */
.L_x_669:
[----:B------:R-:W0:Y:S01]  /*3020*/  MUFU.RSQ R0, -QNAN ;  /* 0xffc0000000007908 */ /* 0x000e220000001400 */
[----:B------:R-:W-:Y:S05]  /*3030*/  BRA `(.L_x_676) ;  /* 0x0000000000047947 */ /* 0x000fea0003800000 */
.L_x_668:
[----:B------:R-:W-:-:S07]  /*3040*/  FADD.FTZ R0, R3, R0 ;  /* 0x0000000003007221 */ /* 0x000fce0000010000 */
.L_x_676:
[----:B------:R-:W-:Y:S05]  /*3050*/  BSYNC.RECONVERGENT B0 ;  /* 0x0000000000007941 */ /* 0x000fea0003800200 */
.L_x_666:
[----:B------:R-:W-:-:S04]  /*3060*/  HFMA2 R25, -RZ, RZ, 0, 0 ;  /* 0x00000000ff197431 */ /* 0x000fc800000001ff */
[----:B0-----:R-:W-:Y:S05]  /*3070*/  RET.REL.NODEC R24 `(_ZN3cub18CUB_300001_SM_10006detail9transform16transform_kernelINS2_10policy_hubILb1EN4cuda3std3__45tupleIJN6thrust24THRUST_300001_SM_1000_NS6detail15normal_iteratorINSA_10device_ptrIfEEEENSC_INSD_IiEEEEEEEE10policy1000Ei12compute_meanSF_JPfPiEEEvT0_iT1_T2_DpNS2_10kernel_argIT3_EE) ;  /* 0xffffffcc18e07950 */ /* 0x001fea0003c3ffff */
.L_x_677:
        /* <DEDUP_REMOVED lines=16> */
.L_x_1943:


//--------------------- .text._ZN3cub18CUB_300001_SM_10006detail8for_each13static_kernelINS2_12policy_hub_t12policy_500_tEmN6thrust24THRUST_300001_SM_1000_NS8cuda_cub20__uninitialized_fill7functorINS7_10device_ptrIfEEfEEEEvT0_T1_ --------------------------
	.section	.text._ZN3cub18CUB_300001_SM_10006detail8for_each13static_kernelINS2_12policy_hub_t12policy_500_tEmN6thrust24THRUST_300001_SM_1000_NS8cuda_cub20__uninitialized_fill7functorINS7_10device_ptrIfEEfEEEEvT0_T1_,"ax",@progbits
	.align	128
        .global         _ZN3cub18CUB_300001_SM_10006detail8for_each13static_kernelINS2_12policy_hub_t12policy_500_tEmN6thrust24THRUST_300001_SM_1000_NS8cuda_cub20__uninitialized_fill7functorINS7_10device_ptrIfEEfEEEEvT0_T1_
        .type           _ZN3cub18CUB_300001_SM_10006detail8for_each13static_kernelINS2_12policy_hub_t12policy_500_tEmN6thrust24THRUST_300001_SM_1000_NS8cuda_cub20__uninitialized_fill7functorINS7_10device_ptrIfEEfEEEEvT0_T1_,@function
        .size           _ZN3cub18CUB_300001_SM_10006detail8for_each13static_kernelINS2_12policy_hub_t12policy_500_tEmN6thrust24THRUST_300001_SM_1000_NS8cuda_cub20__uninitialized_fill7functorINS7_10device_ptrIfEEfEEEEvT0_T1_,(.L_x_1954 - _ZN3cub18CUB_300001_SM_10006detail8for_each13static_kernelINS2_12policy_hub_t12policy_500_tEmN6thrust24THRUST_300001_SM_1000_NS8cuda_cub20__uninitialized_fill7functorINS7_10device_ptrIfEEfEEEEvT0_T1_)
        .other          _ZN3cub18CUB_300001_SM_10006detail8for_each13static_kernelINS2_12policy_hub_t12policy_500_tEmN6thrust24THRUST_300001_SM_1000_NS8cuda_cub20__uninitialized_fill7functorINS7_10device_ptrIfEEfEEEEvT0_T1_,@"STO_CUDA_ENTRY STV_DEFAULT"
_ZN3cub18CUB_300001_SM_10006detail8for_each13static_kernelINS2_12policy_hub_t12policy_500_tEmN6thrust24THRUST_300001_SM_1000_NS8cuda_cub20__uninitialized_fill7functorINS7_10device_ptrIfEEfEEEEvT0_T1_:
.text._ZN3cub18CUB_300001_SM_10006detail8for_each13static_kernelINS2_12policy_hub_t12policy_500_tEmN6thrust24THRUST_300001_SM_1000_NS8cuda_cub20__uninitialized_fill7functorINS7_10device_ptrIfEEfEEEEvT0_T1_:
[----:B------:R-:W-:Y:S08]  /*0000*/  LDC R1, c[0x0][0x37c] ;  /* 0x0000df00ff017b82 */ /* 0x000ff00000000800 */
[----:B------:R-:W0:Y:S01]  /*0010*/  S2UR UR4, SR_CTAID.X ;  /* 0x00000000000479c3 */ /* 0x000e220000002500 */
[----:B------:R-:W1:Y:S01]  /*0020*/  LDCU.64 UR6, c[0x0][0x380] ;  /* 0x00007000ff0677ac */ /* 0x000e620008000a00 */
[----:B------:R-:W2:Y:S01]  /*0030*/  LDCU.64 UR8, c[0x0][0x358] ;  /* 0x00006b00ff0877ac */ /* 0x000ea20008000a00 */
[----:B0-----:R-:W-:-:S04]  /*0040*/  UIMAD.WIDE.U32 UR4, UR4, 0x200, URZ ;  /* 0x00000200040478a5 */ /* 0x001fc8000f8e00ff */
[----:B-1----:R-:W-:-:S04]  /*0050*/  UIADD3 UR6, UP0, UPT, -UR4, UR6, URZ ;  /* 0x0000000604067290 */ /* 0x002fc8000ff1e1ff */
[----:B------:R-:W-:Y:S02]  /*0060*/  UIADD3.X UR7, UPT, UPT, ~UR5, UR7, URZ, UP0, !UPT ;  /* 0x0000000705077290 */ /* 0x000fe400087fe5ff */
[----:B------:R-:W-:-:S04]  /*0070*/  UISETP.GE.U32.AND UP0, UPT, UR6, 0x200, UPT ;  /* 0x000002000600788c */ /* 0x000fc8000bf06070 */
[----:B------:R-:W-:-:S09]  /*0080*/  UISETP.GE.U32.AND.EX UP0, UPT, UR7, URZ, UPT, UP0 ;  /* 0x000000ff0700728c */ /* 0x000fd2000bf06100 */
[----:B--2---:R-:W-:Y:S05]  /*0090*/  BRA.U !UP0, `(.L_x_678) ;  /* 0x0000000108287547 */ /* 0x004fea000b800000 */
[----:B------:R-:W0:Y:S01]  /*00a0*/  S2R R0, SR_TID.X ;  /* 0x0000000000007919 */ /* 0x000e220000002100 */
[----:B------:R-:W1:Y:S01]  /*00b0*/  LDCU.64 UR6, c[0x0][0x388] ;  /* 0x00007100ff0677ac */ /* 0x000e620008000a00 */
[----:B------:R-:W2:Y:S01]  /*00c0*/  LDC R5, c[0x0][0x390] ;  /* 0x0000e400ff057b82 */ /* 0x000ea20000000800 */
[----:B0-----:R-:W-:-:S05]  /*00d0*/  IADD3 R0, P0, PT, R0, UR4, RZ ;  /* 0x0000000400007c10 */ /* 0x001fca000ff1e0ff */
[----:B------:R-:W-:Y:S01]  /*00e0*/  IMAD.X R3, RZ, RZ, UR5, P0 ;  /* 0x00000005ff037e24 */ /* 0x000fe200080e06ff */
[----:B-1----:R-:W-:-:S04]  /*00f0*/  LEA R2, P0, R0, UR6, 0x2 ;  /* 0x0000000600027c11 */ /* 0x002fc8000f8010ff */
[----:B------:R-:W-:-:S05]  /*0100*/  LEA.HI.X R3, R0, UR7, R3, 0x2, P0 ;  /* 0x0000000700037c11 */ /* 0x000fca00080f1403 */
[----:B--2---:R-:W-:Y:S04]  /*0110*/  STG.E desc[UR8][R2.64], R5 ;  /* 0x0000000502007986 */ /* 0x004fe8000c101908 */
[----:B------:R-:W-:Y:S01]  /*0120*/  STG.E desc[UR8][R2.64+0x400], R5 ;  /* 0x0004000502007986 */ /* 0x000fe2000c101908 */
[----:B------:R-:W-:Y:S05]  /*0130*/  EXIT ;  /* 0x000000000000794d */ /* 0x000fea0003800000 */
.L_x_678:
[----:B------:R-:W0:Y:S01]  /*0140*/  S2R R0, SR_TID.X ;  /* 0x0000000000007919 */ /* 0x000e220000002100 */
[----:B------:R-:W-:Y:S01]  /*0150*/  IMAD.U32 R2, RZ, RZ, UR7 ;  /* 0x00000007ff027e24 */ /* 0x000fe2000f8e00ff */
[----:B------:R-:W1:Y:S01]  /*0160*/  LDCU.64 UR10, c[0x0][0x388] ;  /* 0x00007100ff0a77ac */ /* 0x000e620008000a00 */
[----:B------:R-:W-:Y:S01]  /*0170*/  IMAD.U32 R4, RZ, RZ, UR7 ;  /* 0x00000007ff047e24 */ /* 0x000fe2000f8e00ff */
[----:B0-----:R-:W-:-:S04]  /*0180*/  ISETP.LT.U32.AND P0, PT, R0, UR6, PT ;  /* 0x0000000600007c0c */ /* 0x001fc8000bf01070 */
[----:B------:R-:W-:Y:S01]  /*0190*/  ISETP.GT.U32.AND.EX P0, PT, R2, RZ, PT, P0 ;  /* 0x000000ff0200720c */ /* 0x000fe20003f04100 */
[C---:B------:R-:W-:Y:S01]  /*01a0*/  VIADD R2, R0.reuse, 0x100 ;  /* 0x0000010000027836 */ /* 0x040fe20000000000 */
[----:B------:R-:W-:-:S04]  /*01b0*/  IADD3 R0, P2, PT, R0, UR4, RZ ;  /* 0x0000000400007c10 */ /* 0x000fc8000ff5e0ff */
[----:B------:R-:W-:Y:S01]  /*01c0*/  ISETP.LT.U32.AND P1, PT, R2, UR6, PT ;  /* 0x0000000602007c0c */ /* 0x000fe2000bf21070 */
[----:B------:R-:W-:Y:S01]  /*01d0*/  IMAD.X R3, RZ, RZ, UR5, P2 ;  /* 0x00000005ff037e24 */ /* 0x000fe200090e06ff */
[----:B-1----:R-:W-:Y:S02]  /*01e0*/  LEA R2, P2, R0, UR10, 0x2 ;  /* 0x0000000a00027c11 */ /* 0x002fe4000f8410ff */
[----:B------:R-:W-:Y:S02]  /*01f0*/  ISETP.GT.U32.AND.EX P1, PT, R4, RZ, PT, P1 ;  /* 0x000000ff0400720c */ /* 0x000fe40003f24110 */
[----:B------:R-:W-:Y:S01]  /*0200*/  LEA.HI.X R3, R0, UR11, R3, 0x2, P2 ;  /* 0x0000000b00037c11 */ /* 0x000fe200090f1403 */
[----:B------:R-:W0:Y:S04]  /*0210*/  @P0 LDC R5, c[0x0][0x390] ;  /* 0x0000e400ff050b82 */ /* 0x000e280000000800 */
[----:B0-----:R0:W-:Y:S06]  /*0220*/  @P0 STG.E desc[UR8][R2.64], R5 ;  /* 0x0000000502000986 */ /* 0x0011ec000c101908 */
[----:B------:R-:W-:Y:S05]  /*0230*/  @!P1 EXIT ;  /* 0x000000000000994d */ /* 0x000fea0003800000 */
[----:B0-----:R-:W0:Y:S02]  /*0240*/  LDC R5, c[0x0][0x390] ;  /* 0x0000e400ff057b82 */ /* 0x001e240000000800 */
[----:B0-----:R-:W-:Y:S01]  /*0250*/  STG.E desc[UR8][R2.64+0x400], R5 ;  /* 0x0004000502007986 */ /* 0x001fe2000c101908 */
[----:B------:R-:W-:Y:S05]  /*0260*/  EXIT ;  /* 0x000000000000794d */ /* 0x000fea0003800000 */
.L_x_679:
        /* <DEDUP_REMOVED lines=9> */
.L_x_1954:


//--------------------- .text._ZN3cub18CUB_300001_SM_10006detail8for_each13static_kernelINS2_12policy_hub_t12policy_500_tEmN6thrust24THRUST_300001_SM_1000_NS8cuda_cub20__uninitialized_fill7functorINS7_10device_ptrIiEEiEEEEvT0_T1_ --------------------------
	.section	.text._ZN3cub18CUB_300001_SM_10006detail8for_each13static_kernelINS2_12policy_hub_t12policy_500_tEmN6thrust24THRUST_300001_SM_1000_NS8cuda_cub20__uninitialized_fill7functorINS7_10device_ptrIiEEiEEEEvT0_T1_,"ax",@progbits
	.align	128
        .global         _ZN3cub18CUB_300001_SM_10006detail8for_each13static_kernelINS2_12policy_hub_t12policy_500_tEmN6thrust24THRUST_300001_SM_1000_NS8cuda_cub20__uninitialized_fill7functorINS7_10device_ptrIiEEiEEEEvT0_T1_
        .type           _ZN3cub18CUB_300001_SM_10006detail8for_each13static_kernelINS2_12policy_hub_t12policy_500_tEmN6thrust24THRUST_300001_SM_1000_NS8cuda_cub20__uninitialized_fill7functorINS7_10device_ptrIiEEiEEEEvT0_T1_,@function
        .size           _ZN3cub18CUB_300001_SM_10006detail8for_each13static_kernelINS2_12policy_hub_t12policy_500_tEmN6thrust24THRUST_300001_SM_1000_NS8cuda_cub20__uninitialized_fill7functorINS7_10device_ptrIiEEiEEEEvT0_T1_,(.L_x_1955 - _ZN3cub18CUB_300001_SM_10006detail8for_each13static_kernelINS2_12policy_hub_t12policy_500_tEmN6thrust24THRUST_300001_SM_1000_NS8cuda_cub20__uninitialized_fill7functorINS7_10device_ptrIiEEiEEEEvT0_T1_)
        .other          _ZN3cub18CUB_300001_SM_10006detail8for_each13static_kernelINS2_12policy_hub_t12policy_500_tEmN6thrust24THRUST_300001_SM_1000_NS8cuda_cub20__uninitialized_fill7functorINS7_10device_ptrIiEEiEEEEvT0_T1_,@"STO_CUDA_ENTRY STV_DEFAULT"
_ZN3cub18CUB_300001_SM_10006detail8for_each13static_kernelINS2_12policy_hub_t12policy_500_tEmN6thrust24THRUST_300001_SM_1000_NS8cuda_cub20__uninitialized_fill7functorINS7_10device_ptrIiEEiEEEEvT0_T1_:
.text._ZN3cub18CUB_300001_SM_10006detail8for_each13static_kernelINS2_12policy_hub_t12policy_500_tEmN6thrust24THRUST_300001_SM_1000_NS8cuda_cub20__uninitialized_fill7functorINS7_10device_ptrIiEEiEEEEvT0_T1_:
        /* <DEDUP_REMOVED lines=20> */
.L_x_680:
        /* <DEDUP_REMOVED lines=19> */
.L_x_681:
        /* <DEDUP_REMOVED lines=9> */
.L_x_1955:


//--------------------- .text._ZN3cub18CUB_300001_SM_10006detail6reduce28DeviceReduceSingleTileKernelINS2_10policy_hubIiyN4cuda3std3__44plusIiEEE10Policy1000EPiSC_iS9_iiNS7_10__identityEEEvT0_T1_T2_T3_T4_T6_ --------------------------
	.section	.text._ZN3cub18CUB_300001_SM_10006detail6reduce28DeviceReduceSingleTileKernelINS2_10policy_hubIiyN4cuda3std3__44plusIiEEE10Policy1000EPiSC_iS9_iiNS7_10__identityEEEvT0_T1_T2_T3_T4_T6_,"ax",@progbits
	.align	128
        .global         _ZN3cub18CUB_300001_SM_10006detail6reduce28DeviceReduceSingleTileKernelINS2_10policy_hubIiyN4cuda3std3__44plusIiEEE10Policy1000EPiSC_iS9_iiNS7_10__identityEEEvT0_T1_T2_T3_T4_T6_
        .type           _ZN3cub18CUB_300001_SM_10006detail6reduce28DeviceReduceSingleTileKernelINS2_10policy_hubIiyN4cuda3std3__44plusIiEEE10Policy1000EPiSC_iS9_iiNS7_10__identityEEEvT0_T1_T2_T3_T4_T6_,@function
        .size           _ZN3cub18CUB_300001_SM_10006detail6reduce28DeviceReduceSingleTileKernelINS2_10policy_hubIiyN4cuda3std3__44plusIiEEE10Policy1000EPiSC_iS9_iiNS7_10__identityEEEvT0_T1_T2_T3_T4_T6_,(.L_x_1956 - _ZN3cub18CUB_300001_SM_10006detail6reduce28DeviceReduceSingleTileKernelINS2_10policy_hubIiyN4cuda3std3__44plusIiEEE10Policy1000EPiSC_iS9_iiNS7_10__identityEEEvT0_T1_T2_T3_T4_T6_)
        .other          _ZN3cub18CUB_300001_SM_10006detail6reduce28DeviceReduceSingleTileKernelINS2_10policy_hubIiyN4cuda3std3__44plusIiEEE10Policy1000EPiSC_iS9_iiNS7_10__identityEEEvT0_T1_T2_T3_T4_T6_,@"STO_CUDA_ENTRY STV_DEFAULT"
_ZN3cub18CUB_300001_SM_10006detail6reduce28DeviceReduceSingleTileKernelINS2_10policy_hubIiyN4cuda3std3__44plusIiEEE10Policy1000EPiSC_iS9_iiNS7_10__identityEEEvT0_T1_T2_T3_T4_T6_:
.text._ZN3cub18CUB_300001_SM_10006detail6reduce28DeviceReduceSingleTileKernelINS2_10policy_hubIiyN4cuda3std3__44plusIiEEE10Policy1000EPiSC_iS9_iiNS7_10__identityEEEvT0_T1_T2_T3_T4_T6_:
[----:B------:R-:W-:Y:S01]  /*0000*/  LDC R1, c[0x0][0x37c] ;  /* 0x0000df00ff017b82 */ /* 0x000fe20000000800 */
[----:B------:R-:W0:Y:S01]  /*0010*/  LDCU UR4, c[0x0][0x390] ;  /* 0x00007200ff0477ac */ /* 0x000e220008000800 */
[----:B------:R-:W1:Y:S01]  /*0020*/  LDCU.64 UR6, c[0x0][0x358] ;  /* 0x00006b00ff0677ac */ /* 0x000e620008000a00 */
[----:B0-----:R-:W-:-:S05]  /*0030*/  IMAD.U32 R20, RZ, RZ, UR4 ;  /* 0x00000004ff147e24 */ /* 0x001fca000f8e00ff */
[----:B------:R-:W-:-:S13]  /*0040*/  ISETP.NE.AND P0, PT, R20, RZ, PT ;  /* 0x000000ff1400720c */ /* 0x000fda0003f05270 */
[----:B-1----:R-:W-:Y:S05]  /*0050*/  @P0 BRA `(.L_x_682) ;  /* 0x00000000001c0947 */ /* 0x002fea0003800000 */
[----:B------:R-:W0:Y:S02]  /*0060*/  S2R R0, SR_TID.X ;  /* 0x0000000000007919 */ /* 0x000e240000002100 */
[----:B0-----:R-:W-:-:S13]  /*0070*/  ISETP.NE.AND P0, PT, R0, RZ, PT ;  /* 0x000000ff0000720c */ /* 0x001fda0003f05270 */
[----:B------:R-:W-:Y:S05]  /*0080*/  @P0 EXIT ;  /* 0x000000000000094d */ /* 0x000fea0003800000 */
[----:B------:R-:W0:Y:S08]  /*0090*/  LDC R5, c[0x0][0x398] ;  /* 0x0000e600ff057b82 */ /* 0x000e300000000800 */
[----:B------:R-:W0:Y:S02]  /*00a0*/  LDC.64 R2, c[0x0][0x388] ;  /* 0x0000e200ff027b82 */ /* 0x000e240000000a00 */
[----:B0-----:R-:W-:Y:S01]  /*00b0*/  STG.E desc[UR6][R2.64], R5 ;  /* 0x0000000502007986 */ /* 0x001fe2000c101906 */
[----:B------:R-:W-:Y:S05]  /*00c0*/  EXIT ;  /* 0x000000000000794d */ /* 0x000fea0003800000 */
.L_x_682:
[----:B------:R-:W0:Y:S01]  /*00d0*/  LDCU UR4, c[0x0][0x380] ;  /* 0x00007000ff0477ac */ /* 0x000e220008000800 */
[----:B------:R-:W-:Y:S01]  /*00e0*/  BSSY.RECONVERGENT B0, `(.L_x_683) ;  /* 0x0000385000007945 */ /* 0x000fe20003800200 */
[----:B0-----:R-:W-:-:S09]  /*00f0*/  ULOP3.LUT UP0, URZ, UR4, 0xf, URZ, 0xc0, !UPT ;  /* 0x0000000f04ff7892 */ /* 0x001fd2000f80c0ff */
[----:B------:R-:W-:Y:S05]  /*0100*/  BRA.U UP0, `(.L_x_684) ;  /* 0x0000001900d87547 */ /* 0x000fea000b800000 */
[----:B------:R-:W-:-:S13]  /*0110*/  ISETP.GT.AND P0, PT, R20, 0xfff, PT ;  /* 0x00000fff1400780c */ /* 0x000fda0003f04270 */
[----:B------:R-:W-:Y:S05]  /*0120*/  @P0 BRA `(.L_x_685) ;  /* 0x0000000c008c0947 */ /* 0x000fea0003800000 */
[----:B------:R-:W0:Y:S01]  /*0130*/  S2R R9, SR_TID.X ;  /* 0x0000000000097919 */ /* 0x000e220000002100 */
[----:B------:R-:W-:Y:S01]  /*0140*/  BSSY.RECONVERGENT B1, `(.L_x_686) ;  /* 0x0000009000017945 */ /* 0x000fe20003800200 */
[----:B------:R-:W-:Y:S01]  /*0150*/  IMAD.MOV.U32 R0, RZ, RZ, RZ ;  /* 0x000000ffff007224 */ /* 0x000fe200078e00ff */
[----:B0-----:R-:W-:Y:S01]  /*0160*/  ISETP.GE.AND P0, PT, R9, R20, PT ;  /* 0x000000140900720c */ /* 0x001fe20003f06270 */
[----:B------:R-:W-:-:S12]  /*0170*/  IMAD.MOV.U32 R11, RZ, RZ, R9 ;  /* 0x000000ffff0b7224 */ /* 0x000fd800078e0009 */
[----:B------:R-:W-:Y:S05]  /*0180*/  @P0 BRA `(.L_x_687) ;  /* 0x0000000000100947 */ /* 0x000fea0003800000 */
[----:B------:R-:W0:Y:S02]  /*0190*/  LDC.64 R2, c[0x0][0x380] ;  /* 0x0000e000ff027b82 */ /* 0x000e240000000a00 */
[----:B0-----:R-:W-:-:S05]  /*01a0*/  IMAD.WIDE.U32 R2, R9, 0x4, R2 ;  /* 0x0000000409027825 */ /* 0x001fca00078e0002 */
[----:B------:R0:W5:Y:S01]  /*01b0*/  LDG.E.CONSTANT R0, desc[UR6][R2.64] ;  /* 0x0000000602007981 */ /* 0x000162000c1e9900 */
[----:B------:R-:W-:-:S07]  /*01c0*/  VIADD R11, R9, 0x100 ;  /* 0x00000100090b7836 */ /* 0x000fce0000000000 */
.L_x_687:
[----:B------:R-:W-:Y:S05]  /*01d0*/  BSYNC.RECONVERGENT B1 ;  /* 0x0000000000017941 */ /* 0x000fea0003800200 */
.L_x_686:
[----:B------:R-:W-:Y:S01]  /*01e0*/  ISETP.GE.AND P0, PT, R11, R20, PT ;  /* 0x000000140b00720c */ /* 0x000fe20003f06270 */
[----:B------:R-:W-:-:S12]  /*01f0*/  BSSY.RECONVERGENT B1, `(.L_x_688) ;  /* 0x0000066000017945 */ /* 0x000fd80003800200 */
[----:B------:R-:W-:Y:S05]  /*0200*/  @P0 BRA `(.L_x_689) ;  /* 0x0000000400900947 */ /* 0x000fea0003800000 */
[----:B0-----:R-:W-:Y:S01]  /*0210*/  LOP3.LUT R3, RZ, R11, RZ, 0x33, !PT ;  /* 0x0000000bff037212 */ /* 0x001fe200078e33ff */
[----:B------:R-:W-:Y:S04]  /*0220*/  BSSY.RECONVERGENT B2, `(.L_x_690) ;  /* 0x0000015000027945 */ /* 0x000fe80003800200 */
[----:B------:R-:W-:-:S05]  /*0230*/  IMAD.IADD R4, R3, 0x1, R20 ;  /* 0x0000000103047824 */ /* 0x000fca00078e0214 */
[C---:B------:R-:W-:Y:S02]  /*0240*/  LOP3.LUT R2, R4.reuse, 0x300, RZ, 0xc0, !PT ;  /* 0x0000030004027812 */ /* 0x040fe400078ec0ff */
[----:B------:R-:W-:Y:S02]  /*0250*/  ISETP.GE.U32.AND P1, PT, R4, 0x300, PT ;  /* 0x000003000400780c */ /* 0x000fe40003f26070 */
[----:B------:R-:W-:-:S13]  /*0260*/  ISETP.NE.AND P0, PT, R2, 0x300, PT ;  /* 0x000003000200780c */ /* 0x000fda0003f05270 */
[----:B------:R-:W-:Y:S05]  /*0270*/  @!P0 BRA `(.L_x_691) ;  /* 0x00000000003c8947 */ /* 0x000fea0003800000 */
[----:B------:R-:W0:Y:S01]  /*0280*/  LDC.64 R2, c[0x0][0x380] ;  /* 0x0000e000ff027b82 */ /* 0x000e220000000a00 */
[----:B------:R-:W-:-:S04]  /*0290*/  LEA.HI R4, R4, 0x1, RZ, 0x18 ;  /* 0x0000000104047811 */ /* 0x000fc800078fc0ff */
[----:B------:R-:W-:-:S05]  /*02a0*/  LOP3.LUT R4, R4, 0x3, RZ, 0xc0, !PT ;  /* 0x0000000304047812 */ /* 0x000fca00078ec0ff */
[----:B------:R-:W-:Y:S02]  /*02b0*/  IMAD.MOV R4, RZ, RZ, -R4 ;  /* 0x000000ffff047224 */ /* 0x000fe400078e0a04 */
[----:B0-----:R-:W-:-:S04]  /*02c0*/  IMAD.WIDE.U32 R2, R11, 0x4, R2 ;  /* 0x000000040b027825 */ /* 0x001fc800078e0002 */
[----:B------:R-:W-:-:S07]  /*02d0*/  IMAD.MOV.U32 R5, RZ, RZ, R3 ;  /* 0x000000ffff057224 */ /* 0x000fce00078e0003 */
.L_x_692:
[----:B------:R-:W-:-:S06]  /*02e0*/  IMAD.MOV.U32 R3, RZ, RZ, R5 ;  /* 0x000000ffff037224 */ /* 0x000fcc00078e0005 */
[----:B------:R0:W2:Y:S01]  /*02f0*/  LDG.E.CONSTANT R3, desc[UR6][R2.64] ;  /* 0x0000000602037981 */ /* 0x0000a2000c1e9900 */
[----:B------:R-:W-:Y:S02]  /*0300*/  VIADD R4, R4, 0x1 ;  /* 0x0000000104047836 */ /* 0x000fe40000000000 */
[----:B------:R-:W-:-:S03]  /*0310*/  VIADD R11, R11, 0x100 ;  /* 0x000001000b0b7836 */ /* 0x000fc60000000000 */
[----:B------:R-:W-:Y:S02]  /*0320*/  ISETP.NE.AND P0, PT, R4, RZ, PT ;  /* 0x000000ff0400720c */ /* 0x000fe40003f05270 */
[----:B0-----:R-:W-:-:S05]  /*0330*/  IADD3 R2, P2, PT, R2, 0x400, RZ ;  /* 0x0000040002027810 */ /* 0x001fca0007f5e0ff */
[----:B------:R-:W-:Y:S02]  /*0340*/  IMAD.X R5, RZ, RZ, R5, P2 ;  /* 0x000000ffff057224 */ /* 0x000fe400010e0605 */
[----:B--2--5:R-:W-:-:S04]  /*0350*/  IMAD.IADD R0, R3, 0x1, R0 ;  /* 0x0000000103007824 */ /* 0x024fc800078e0200 */
[----:B------:R-:W-:Y:S05]  /*0360*/  @P0 BRA `(.L_x_692) ;  /* 0xfffffffc00dc0947 */ /* 0x000fea000383ffff */
.L_x_691:
[----:B------:R-:W-:Y:S05]  /*0370*/  BSYNC.RECONVERGENT B2 ;  /* 0x0000000000027941 */ /* 0x000fea0003800200 */
.L_x_690:
[----:B------:R-:W-:Y:S05]  /*0380*/  @!P1 BRA `(.L_x_689) ;  /* 0x0000000400309947 */ /* 0x000fea0003800000 */
[----:B------:R-:W-:Y:S01]  /*0390*/  IMAD.IADD R2, R20, 0x1, -R11 ;  /* 0x0000000114027824 */ /* 0x000fe200078e0a0b */
[----:B------:R-:W-:Y:S01]  /*03a0*/  BSSY.RECONVERGENT B2, `(.L_x_693) ;  /* 0x0000029000027945 */ /* 0x000fe20003800200 */
[----:B------:R-:W-:-:S03]  /*03b0*/  PLOP3.LUT P0, PT, PT, PT, PT, 0x80, 0x8 ;  /* 0x000000000008781c */ /* 0x000fc60003f0f070 */
[----:B------:R-:W-:-:S13]  /*03c0*/  ISETP.GT.AND P1, PT, R2, 0xc00, PT ;  /* 0x00000c000200780c */ /* 0x000fda0003f24270 */
[----:B------:R-:W-:Y:S05]  /*03d0*/  @!P1 BRA `(.L_x_694) ;  /* 0x0000000000949947 */ /* 0x000fea0003800000 */
[----:B------:R-:W-:Y:S01]  /*03e0*/  PLOP3.LUT P0, PT, PT, PT, PT, 0x8, 0x80 ;  /* 0x000000000080781c */ /* 0x000fe20003f0e170 */
[----:B------:R-:W-:-:S12]  /*03f0*/  VIADD R8, R20, 0xfffff400 ;  /* 0xfffff40014087836 */ /* 0x000fd80000000000 */
.L_x_695:
[----:B------:R-:W0:Y:S01]  /*0400*/  LDC.64 R4, c[0x0][0x380] ;  /* 0x0000e000ff047b82 */ /* 0x000e220000000a00 */
[C---:B------:R-:W-:Y:S02]  /*0410*/  VIADD R7, R11.reuse, 0x400 ;  /* 0x000004000b077836 */ /* 0x040fe40000000000 */
[C---:B------:R-:W-:Y:S02]  /*0420*/  VIADD R3, R11.reuse, 0x800 ;  /* 0x000008000b037836 */ /* 0x040fe40000000000 */
[----:B0-----:R-:W-:-:S05]  /*0430*/  IMAD.WIDE R22, R11, 0x4, R4 ;  /* 0x000000040b167825 */ /* 0x001fca00078e0204 */
[----:B------:R-:W2:Y:S01]  /*0440*/  LDG.E.CONSTANT R13, desc[UR6][R22.64] ;  /* 0x00000006160d7981 */ /* 0x000ea2000c1e9900 */
[----:B------:R-:W-:-:S03]  /*0450*/  IMAD.WIDE R6, R7, 0x4, R4 ;  /* 0x0000000407067825 */ /* 0x000fc600078e0204 */
[----:B------:R-:W2:Y:S04]  /*0460*/  LDG.E.CONSTANT R10, desc[UR6][R22.64+0x400] ;  /* 0x00040006160a7981 */ /* 0x000ea8000c1e9900 */
[----:B------:R-:W3:Y:S04]  /*0470*/  LDG.E.CONSTANT R12, desc[UR6][R22.64+0x800] ;  /* 0x00080006160c7981 */ /* 0x000ee8000c1e9900 */
[----:B------:R-:W3:Y:S01]  /*0480*/  LDG.E.CONSTANT R19, desc[UR6][R22.64+0xc00] ;  /* 0x000c000616137981 */ /* 0x000ee2000c1e9900 */
[----:B------:R-:W-:-:S03]  /*0490*/  IMAD.WIDE R2, R3, 0x4, R4 ;  /* 0x0000000403027825 */ /* 0x000fc600078e0204 */
[----:B------:R-:W4:Y:S04]  /*04a0*/  LDG.E.CONSTANT R16, desc[UR6][R6.64] ;  /* 0x0000000606107981 */ /* 0x000f28000c1e9900 */
[----:B------:R-:W4:Y:S01]  /*04b0*/  LDG.E.CONSTANT R15, desc[UR6][R6.64+0x400] ;  /* 0x00040006060f7981 */ /* 0x000f22000c1e9900 */
[----:B------:R-:W-:-:S03]  /*04c0*/  VIADD R25, R11, 0xc00 ;  /* 0x00000c000b197836 */ /* 0x000fc60000000000 */
[----:B------:R-:W4:Y:S04]  /*04d0*/  LDG.E.CONSTANT R14, desc[UR6][R6.64+0x800] ;  /* 0x00080006060e7981 */ /* 0x000f28000c1e9900 */
[----:B------:R-:W4:Y:S01]  /*04e0*/  LDG.E.CONSTANT R21, desc[UR6][R6.64+0xc00] ;  /* 0x000c000606157981 */ /* 0x000f22000c1e9900 */
[----:B------:R-:W-:-:S03]  /*04f0*/  IMAD.WIDE R4, R25, 0x4, R4 ;  /* 0x0000000419047825 */ /* 0x000fc600078e0204 */
[----:B------:R-:W4:Y:S04]  /*0500*/  LDG.E.CONSTANT R18, desc[UR6][R2.64] ;  /* 0x0000000602127981 */ /* 0x000f28000c1e9900 */
[----:B------:R-:W4:Y:S04]  /*0510*/  LDG.E.CONSTANT R17, desc[UR6][R2.64+0x400] ;  /* 0x0004000602117981 */ /* 0x000f28000c1e9900 */
[----:B------:R-:W4:Y:S04]  /*0520*/  LDG.E.CONSTANT R23, desc[UR6][R2.64+0x800] ;  /* 0x0008000602177981 */ /* 0x000f28000c1e9900 */
[----:B------:R-:W4:Y:S04]  /*0530*/  LDG.E.CONSTANT R24, desc[UR6][R2.64+0xc00] ;  /* 0x000c000602187981 */ /* 0x000f28000c1e9900 */
[----:B------:R-:W4:Y:S04]  /*0540*/  LDG.E.CONSTANT R25, desc[UR6][R4.64] ;  /* 0x0000000604197981 */ /* 0x000f28000c1e9900 */
[----:B------:R-:W4:Y:S04]  /*0550*/  LDG.E.CONSTANT R26, desc[UR6][R4.64+0x400] ;  /* 0x00040006041a7981 */ /* 0x000f28000c1e9900 */
[----:B------:R-:W4:Y:S04]  /*0560*/  LDG.E.CONSTANT R22, desc[UR6][R4.64+0x800] ;  /* 0x0008000604167981 */ /* 0x000f28000c1e9900 */
[----:B------:R-:W4:Y:S01]  /*0570*/  LDG.E.CONSTANT R27, desc[UR6][R4.64+0xc00] ;  /* 0x000c0006041b7981 */ /* 0x000f22000c1e9900 */
[----:B------:R-:W-:-:S05]  /*0580*/  VIADD R11, R11, 0x1000 ;  /* 0x000010000b0b7836 */ /* 0x000fca0000000000 */
[----:B------:R-:W-:Y:S02]  /*0590*/  ISETP.GE.AND P1, PT, R11, R8, PT ;  /* 0x000000080b00720c */ /* 0x000fe40003f26270 */
[----:B--2--5:R-:W-:-:S04]  /*05a0*/  IADD3 R10, PT, PT, R10, R13, R0 ;  /* 0x0000000d0a0a7210 */ /* 0x024fc80007ffe000 */
[----:B---3--:R-:W-:-:S04]  /*05b0*/  IADD3 R10, PT, PT, R19, R12, R10 ;  /* 0x0000000c130a7210 */ /* 0x008fc80007ffe00a */
[----:B----4-:R-:W-:-:S04]  /*05c0*/  IADD3 R10, PT, PT, R15, R16, R10 ;  /* 0x000000100f0a7210 */ /* 0x010fc80007ffe00a */
[----:B------:R-:W-:-:S04]  /*05d0*/  IADD3 R10, PT, PT, R21, R14, R10 ;  /* 0x0000000e150a7210 */ /* 0x000fc80007ffe00a */
[----:B------:R-:W-:-:S04]  /*05e0*/  IADD3 R10, PT, PT, R17, R18, R10 ;  /* 0x00000012110a7210 */ /* 0x000fc80007ffe00a */
[----:B------:R-:W-:-:S04]  /*05f0*/  IADD3 R10, PT, PT, R24, R23, R10 ;  /* 0x00000017180a7210 */ /* 0x000fc80007ffe00a */
[----:B------:R-:W-:-:S04]  /*0600*/  IADD3 R25, PT, PT, R26, R25, R10 ;  /* 0x000000191a197210 */ /* 0x000fc80007ffe00a */
[----:B------:R-:W-:Y:S01]  /*0610*/  IADD3 R0, PT, PT, R27, R22, R25 ;  /* 0x000000161b007210 */ /* 0x000fe20007ffe019 */
[----:B------:R-:W-:Y:S06]  /*0620*/  @!P1 BRA `(.L_x_695) ;  /* 0xfffffffc00749947 */ /* 0x000fec000383ffff */
.L_x_694:
[----:B------:R-:W-:Y:S05]  /*0630*/  BSYNC.RECONVERGENT B2 ;  /* 0x0000000000027941 */ /* 0x000fea0003800200 */
.L_x_693:
[----:B------:R-:W-:Y:S01]  /*0640*/  IMAD.IADD R2, R20, 0x1, -R11 ;  /* 0x0000000114027824 */ /* 0x000fe200078e0a0b */
[----:B------:R-:W-:Y:S04]  /*0650*/  BSSY.RECONVERGENT B2, `(.L_x_696) ;  /* 0x0000015000027945 */ /* 0x000fe80003800200 */
[----:B------:R-:W-:-:S13]  /*0660*/  ISETP.GT.AND P1, PT, R2, 0x400, PT ;  /* 0x000004000200780c */ /* 0x000fda0003f24270 */
[----:B------:R-:W-:Y:S05]  /*0670*/  @!P1 BRA `(.L_x_697) ;  /* 0x0000000000489947 */ /* 0x000fea0003800000 */
[----:B------:R-:W0:Y:S01]  /*0680*/  LDC.64 R4, c[0x0][0x380] ;  /* 0x0000e000ff047b82 */ /* 0x000e220000000a00 */
[C---:B------:R-:W-:Y:S02]  /*0690*/  VIADD R13, R11.reuse, 0x400 ;  /* 0x000004000b0d7836 */ /* 0x040fe40000000000 */
[----:B0-----:R-:W-:-:S05]  /*06a0*/  IMAD.WIDE R2, R11, 0x4, R4 ;  /* 0x000000040b027825 */ /* 0x001fca00078e0204 */
[----:B------:R-:W2:Y:S01]  /*06b0*/  LDG.E.CONSTANT R7, desc[UR6][R2.64] ;  /* 0x0000000602077981 */ /* 0x000ea2000c1e9900 */
[----:B------:R-:W-:-:S03]  /*06c0*/  IMAD.WIDE R4, R13, 0x4, R4 ;  /* 0x000000040d047825 */ /* 0x000fc600078e0204 */
[----:B------:R-:W2:Y:S04]  /*06d0*/  LDG.E.CONSTANT R6, desc[UR6][R2.64+0x400] ;  /* 0x0004000602067981 */ /* 0x000ea8000c1e9900 */
[----:B------:R-:W3:Y:S04]  /*06e0*/  LDG.E.CONSTANT R13, desc[UR6][R2.64+0x800] ;  /* 0x00080006020d7981 */ /* 0x000ee8000c1e9900 */
[----:B------:R-:W3:Y:S04]  /*06f0*/  LDG.E.CONSTANT R8, desc[UR6][R2.64+0xc00] ;  /* 0x000c000602087981 */ /* 0x000ee8000c1e9900 */
[----:B------:R-:W4:Y:S04]  /*0700*/  LDG.E.CONSTANT R15, desc[UR6][R4.64] ;  /* 0x00000006040f7981 */ /* 0x000f28000c1e9900 */
[----:B------:R-:W4:Y:S04]  /*0710*/  LDG.E.CONSTANT R10, desc[UR6][R4.64+0x400] ;  /* 0x00040006040a7981 */ /* 0x000f28000c1e9900 */
[----:B------:R-:W4:Y:S04]  /*0720*/  LDG.E.CONSTANT R17, desc[UR6][R4.64+0x800] ;  /* 0x0008000604117981 */ /* 0x000f28000c1e9900 */
[----:B------:R-:W4:Y:S01]  /*0730*/  LDG.E.CONSTANT R12, desc[UR6][R4.64+0xc00] ;  /* 0x000c0006040c7981 */ /* 0x000f22000c1e9900 */
[----:B------:R-:W-:Y:S01]  /*0740*/  PLOP3.LUT P0, PT, PT, PT, PT, 0x8, 0x80 ;  /* 0x000000000080781c */ /* 0x000fe20003f0e170 */
[----:B------:R-:W-:Y:S01]  /*0750*/  VIADD R11, R11, 0x800 ;  /* 0x000008000b0b7836 */ /* 0x000fe20000000000 */
[----:B--2--5:R-:W-:-:S04]  /*0760*/  IADD3 R6, PT, PT, R6, R7, R0 ;  /* 0x0000000706067210 */ /* 0x024fc80007ffe000 */
[----:B---3--:R-:W-:-:S04]  /*0770*/  IADD3 R6, PT, PT, R8, R13, R6 ;  /* 0x0000000d08067210 */ /* 0x008fc80007ffe006 */
[----:B----4-:R-:W-:-:S04]  /*0780*/  IADD3 R6, PT, PT, R10, R15, R6 ;  /* 0x0000000f0a067210 */ /* 0x010fc80007ffe006 */
[----:B------:R-:W-:-:S07]  /*0790*/  IADD3 R0, PT, PT, R12, R17, R6 ;  /* 0x000000110c007210 */ /* 0x000fce0007ffe006 */
.L_x_697:
[----:B------:R-:W-:Y:S05]  /*07a0*/  BSYNC.RECONVERGENT B2 ;  /* 0x0000000000027941 */ /* 0x000fea0003800200 */
.L_x_696:
[----:B------:R-:W-:-:S13]  /*07b0*/  ISETP.LT.OR P0, PT, R11, R20, P0 ;  /* 0x000000140b00720c */ /* 0x000fda0000701670 */
[----:B------:R-:W-:Y:S05]  /*07c0*/  @!P0 BRA `(.L_x_689) ;  /* 0x0000000000208947 */ /* 0x000fea0003800000 */
[----:B------:R-:W0:Y:S02]  /*07d0*/  LDC.64 R2, c[0x0][0x380] ;  /* 0x0000e000ff027b82 */ /* 0x000e240000000a00 */
[----:B0-----:R-:W-:-:S05]  /*07e0*/  IMAD.WIDE R2, R11, 0x4, R2 ;  /* 0x000000040b027825 */ /* 0x001fca00078e0202 */
[----:B------:R-:W2:Y:S04]  /*07f0*/  LDG.E.CONSTANT R5, desc[UR6][R2.64] ;  /* 0x0000000602057981 */ /* 0x000ea8000c1e9900 */
[----:B------:R-:W2:Y:S04]  /*0800*/  LDG.E.CONSTANT R4, desc[UR6][R2.64+0x400] ;  /* 0x0004000602047981 */ /* 0x000ea8000c1e9900 */
[----:B------:R-:W3:Y:S04]  /*0810*/  LDG.E.CONSTANT R7, desc[UR6][R2.64+0x800] ;  /* 0x0008000602077981 */ /* 0x000ee8000c1e9900 */
[----:B------:R-:W3:Y:S01]  /*0820*/  LDG.E.CONSTANT R6, desc[UR6][R2.64+0xc00] ;  /* 0x000c000602067981 */ /* 0x000ee2000c1e9900 */
[----:B--2--5:R-:W-:-:S04]  /*0830*/  IADD3 R0, PT, PT, R4, R5, R0 ;  /* 0x0000000504007210 */ /* 0x024fc80007ffe000 */
[----:B---3--:R-:W-:-:S07]  /*0840*/  IADD3 R0, PT, PT, R6, R7, R0 ;  /* 0x0000000706007210 */ /* 0x008fce0007ffe000 */
.L_x_689:
[----:B------:R-:W-:Y:S05]  /*0850*/  BSYNC.RECONVERGENT B1 ;  /* 0x0000000000017941 */ /* 0x000fea0003800200 */
.L_x_688:
[----:B------:R-:W-:-:S13]  /*0860*/  ISETP.GE.AND P0, PT, R20, 0x100, PT ;  /* 0x000001001400780c */ /* 0x000fda0003f06270 */
[----:B------:R-:W-:Y:S05]  /*0870*/  @!P0 BRA `(.L_x_698) ;  /* 0x0000000000ac8947 */ /* 0x000fea0003800000 */
[----:B------:R-:W1:Y:S01]  /*0880*/  S2R R6, SR_LANEID ;  /* 0x0000000000067919 */ /* 0x000e620000000000 */
[----:B0----5:R-:W0:Y:S01]  /*0890*/  SHFL.DOWN PT, R2, R0, 0x1, 0x1f ;  /* 0x08201f0000027f89 */ /* 0x021e2200000e0000 */
[C---:B-1----:R-:W-:Y:S02]  /*08a0*/  ISETP.GT.AND P0, PT, R6.reuse, 0x1e, PT ;  /* 0x0000001e0600780c */ /* 0x042fe40003f04270 */
[----:B------:R-:W-:Y:S02]  /*08b0*/  ISETP.NE.AND P1, PT, R6, RZ, PT ;  /* 0x000000ff0600720c */ /* 0x000fe40003f25270 */
[----:B0-----:R-:W-:Y:S02]  /*08c0*/  SEL R3, R2, RZ, !P0 ;  /* 0x000000ff02037207 */ /* 0x001fe40004000000 */
[----:B------:R-:W-:-:S03]  /*08d0*/  ISETP.GT.AND P0, PT, R6, 0x1d, PT ;  /* 0x0000001d0600780c */ /* 0x000fc60003f04270 */
[----:B------:R-:W-:-:S05]  /*08e0*/  IMAD.IADD R3, R3, 0x1, R0 ;  /* 0x0000000103037824 */ /* 0x000fca00078e0200 */
[----:B------:R-:W0:Y:S01]  /*08f0*/  SHFL.DOWN PT, R2, R3, 0x2, 0x1f ;  /* 0x08401f0003027f89 */ /* 0x000e2200000e0000 */
[----:B------:R-:W1:Y:S01]  /*0900*/  @!P1 S2R R7, SR_CgaCtaId ;  /* 0x0000000000079919 */ /* 0x000e620000008800 */
[----:B0-----:R-:W-:Y:S02]  /*0910*/  SEL R2, R2, RZ, !P0 ;  /* 0x000000ff02027207 */ /* 0x001fe40004000000 */
[----:B------:R-:W-:-:S03]  /*0920*/  ISETP.GT.AND P0, PT, R6, 0x1b, PT ;  /* 0x0000001b0600780c */ /* 0x000fc60003f04270 */
[----:B------:R-:W-:-:S05]  /*0930*/  IMAD.IADD R2, R3, 0x1, R2 ;  /* 0x0000000103027824 */ /* 0x000fca00078e0202 */
[----:B------:R-:W0:Y:S02]  /*0940*/  SHFL.DOWN PT, R4, R2, 0x4, 0x1f ;  /* 0x08801f0002047f89 */ /* 0x000e2400000e0000 */
[----:B0-----:R-:W-:Y:S02]  /*0950*/  SEL R5, R4, RZ, !P0 ;  /* 0x000000ff04057207 */ /* 0x001fe40004000000 */
[----:B------:R-:W-:Y:S02]  /*0960*/  ISETP.GT.AND P0, PT, R6, 0x17, PT ;  /* 0x000000170600780c */ /* 0x000fe40003f04270 */
[----:B------:R-:W-:Y:S01]  /*0970*/  @!P1 MOV R4, 0x400 ;  /* 0x0000040000049802 */ /* 0x000fe20000000f00 */
[----:B------:R-:W-:Y:S01]  /*0980*/  IMAD.IADD R5, R2, 0x1, R5 ;  /* 0x0000000102057824 */ /* 0x000fe200078e0205 */
[----:B------:R-:W-:Y:S02]  /*0990*/  @!P1 SHF.R.U32.HI R2, RZ, 0x3, R9 ;  /* 0x00000003ff029819 */ /* 0x000fe40000011609 */
[----:B-1----:R-:W-:-:S02]  /*09a0*/  @!P1 LEA R7, R7, R4, 0x18 ;  /* 0x0000000407079211 */ /* 0x002fc400078ec0ff */
[----:B------:R-:W0:Y:S01]  /*09b0*/  SHFL.DOWN PT, R0, R5, 0x8, 0x1f ;  /* 0x09001f0005007f89 */ /* 0x000e2200000e0000 */
[----:B------:R-:W-:-:S05]  /*09c0*/  @!P1 LOP3.LUT R2, R2, 0x7c, RZ, 0xc0, !PT ;  /* 0x0000007c02029812 */ /* 0x000fca00078ec0ff */
[----:B------:R-:W-:Y:S01]  /*09d0*/  @!P1 IMAD.IADD R2, R2, 0x1, R7 ;  /* 0x0000000102029824 */ /* 0x000fe200078e0207 */
[----:B0-----:R-:W-:Y:S02]  /*09e0*/  SEL R0, R0, RZ, !P0 ;  /* 0x000000ff00007207 */ /* 0x001fe40004000000 */
[----:B------:R-:W-:-:S03]  /*09f0*/  ISETP.GT.AND P0, PT, R6, 0xf, PT ;  /* 0x0000000f0600780c */ /* 0x000fc60003f04270 */
[----:B------:R-:W-:-:S05]  /*0a00*/  IMAD.IADD R0, R5, 0x1, R0 ;  /* 0x0000000105007824 */ /* 0x000fca00078e0200 */
[----:B------:R-:W0:Y:S02]  /*0a10*/  SHFL.DOWN PT, R3, R0, 0x10, 0x1f ;  /* 0x0a001f0000037f89 */ /* 0x000e2400000e0000 */
[----:B0-----:R-:W-:Y:S02]  /*0a20*/  SEL R3, R3, RZ, !P0 ;  /* 0x000000ff03037207 */ /* 0x001fe40004000000 */
[----:B------:R-:W-:-:S03]  /*0a30*/  ISETP.NE.AND P0, PT, R9, RZ, PT ;  /* 0x000000ff0900720c */ /* 0x000fc60003f05270 */
[----:B------:R-:W-:-:S05]  /*0a40*/  IMAD.IADD R3, R0, 0x1, R3 ;  /* 0x0000000100037824 */ /* 0x000fca00078e0203 */
[----:B------:R0:W-:Y:S01]  /*0a50*/  @!P1 STS [R2+0x8], R3 ;  /* 0x0000080302009388 */ /* 0x0001e20000000800 */
[----:B------:R-:W-:Y:S06]  /*0a60*/  BAR.SYNC.DEFER_BLOCKING 0x0 ;  /* 0x0000000000007b1d */ /* 0x000fec0000010000 */
[----:B------:R-:W-:Y:S05]  /*0a70*/  @P0 BRA `(.L_x_699) ;  /* 0x0000002c00ac0947 */ /* 0x000fea0003800000 */
[----:B------:R-:W1:Y:S01]  /*0a80*/  S2UR UR5, SR_CgaCtaId ;  /* 0x00000000000579c3 */ /* 0x000e620000008800 */
[----:B------:R-:W-:Y:S02]  /*0a90*/  UMOV UR4, 0x400 ;  /* 0x0000040000047882 */ /* 0x000fe40000000000 */
[----:B-1----:R-:W-:-:S09]  /*0aa0*/  ULEA UR4, UR5, UR4, 0x18 ;  /* 0x0000000405047291 */ /* 0x002fd2000f8ec0ff */
[----:B------:R-:W-:Y:S04]  /*0ab0*/  LDS R0, [UR4+0xc] ;  /* 0x00000c04ff007984 */ /* 0x000fe80008000800 */
[----:B------:R-:W1:Y:S04]  /*0ac0*/  LDS.128 R4, [UR4+0x10] ;  /* 0x00001004ff047984 */ /* 0x000e680008000c00 */
[----:B------:R-:W2:Y:S01]  /*0ad0*/  LDS.64 R8, [UR4+0x20] ;  /* 0x00002004ff087984 */ /* 0x000ea20008000a00 */
[----:B-1----:R-:W-:-:S04]  /*0ae0*/  IADD3 R0, PT, PT, R4, R0, R3 ;  /* 0x0000000004007210 */ /* 0x002fc80007ffe003 */
[----:B------:R-:W-:-:S04]  /*0af0*/  IADD3 R0, PT, PT, R6, R0, R5 ;  /* 0x0000000006007210 */ /* 0x000fc80007ffe005 */
[----:B--2---:R-:W-:-:S05]  /*0b00*/  IADD3 R0, PT, PT, R8, R0, R7 ;  /* 0x0000000008007210 */ /* 0x004fca0007ffe007 */
[----:B0-----:R-:W-:Y:S01]  /*0b10*/  IMAD.IADD R3, R0, 0x1, R9 ;  /* 0x0000000100037824 */ /* 0x001fe200078e0209 */
[----:B------:R-:W-:Y:S06]  /*0b20*/  BRA `(.L_x_699) ;  /* 0x0000002c00807947 */ /* 0x000fec0003800000 */
.L_x_698:
[----:B0-----:R-:W-:Y:S01]  /*0b30*/  LOP3.LUT R2, R9, 0x3e0, RZ, 0xc0, !PT ;  /* 0x000003e009027812 */ /* 0x001fe200078ec0ff */
[----:B------:R-:W0:Y:S03]  /*0b40*/  S2R R8, SR_LANEID ;  /* 0x0000000000087919 */ /* 0x000e260000000000 */
[----:B------:R-:W-:Y:S01]  /*0b50*/  LOP3.LUT R5, RZ, R2, RZ, 0x33, !PT ;  /* 0x00000002ff057212 */ /* 0x000fe200078e33ff */
[----:B------:R-:W-:-:S04]  /*0b60*/  VIADD R3, R2, 0x20 ;  /* 0x0000002002037836 */ /* 0x000fc80000000000 */
[----:B------:R-:W-:Y:S01]  /*0b70*/  IMAD.IADD R5, R5, 0x1, R20 ;  /* 0x0000000105057824 */ /* 0x000fe200078e0214 */
[----:B------:R-:W-:-:S04]  /*0b80*/  ISETP.GT.AND P0, PT, R3, R20, PT ;  /* 0x000000140300720c */ /* 0x000fc80003f04270 */
[----:B------:R-:W-:-:S05]  /*0b90*/  SEL R5, R5, 0x1f, P0 ;  /* 0x0000001f05057807 */ /* 0x000fca0000000000 */
[----:B-----5:R-:W1:Y:S01]  /*0ba0*/  SHFL.DOWN PT, R2, R0, 0x1, R5 ;  /* 0x0820000000027989 */ /* 0x020e6200000e0005 */
[CC--:B0-----:R-:W-:Y:S01]  /*0bb0*/  ISETP.GE.AND P0, PT, R8.reuse, R5.reuse, PT ;  /* 0x000000050800720c */ /* 0x0c1fe20003f06270 */
[C---:B------:R-:W-:Y:S01]  /*0bc0*/  VIADD R4, R8.reuse, 0x2 ;  /* 0x0000000208047836 */ /* 0x040fe20000000000 */
[C---:B------:R-:W-:Y:S01]  /*0bd0*/  ISETP.NE.AND P1, PT, R8.reuse, RZ, PT ;  /* 0x000000ff0800720c */ /* 0x040fe20003f25270 */
[----:B------:R-:W-:Y:S01]  /*0be0*/  VIADD R6, R8, 0x4 ;  /* 0x0000000408067836 */ /* 0x000fe20000000000 */
[----:B-1----:R-:W-:Y:S02]  /*0bf0*/  SEL R3, R2, RZ, !P0 ;  /* 0x000000ff02037207 */ /* 0x002fe40004000000 */
[----:B------:R-:W-:-:S03]  /*0c00*/  ISETP.GT.AND P0, PT, R4, R5, PT ;  /* 0x000000050400720c */ /* 0x000fc60003f04270 */
[----:B------:R-:W-:-:S06]  /*0c10*/  IMAD.IADD R2, R3, 0x1, R0 ;  /* 0x0000000103027824 */ /* 0x000fcc00078e0200 */
[----:B------:R-:W0:Y:S01]  /*0c20*/  @!P1 S2R R10, SR_CgaCtaId ;  /* 0x00000000000a9919 */ /* 0x000e220000008800 */
[----:B------:R-:W-:Y:S01]  /*0c30*/  @!P1 MOV R7, 0x400 ;  /* 0x0000040000079802 */ /* 0x000fe20000000f00 */
[----:B------:R-:W1:Y:S02]  /*0c40*/  SHFL.DOWN PT, R3, R2, 0x2, R5 ;  /* 0x0840000002037989 */ /* 0x000e6400000e0005 */
[----:B-1----:R-:W-:Y:S02]  /*0c50*/  SEL R3, R3, RZ, !P0 ;  /* 0x000000ff03037207 */ /* 0x002fe40004000000 */
[----:B------:R-:W-:Y:S02]  /*0c60*/  ISETP.GT.AND P0, PT, R6, R5, PT ;  /* 0x000000050600720c */ /* 0x000fe40003f04270 */
[----:B------:R-:W-:Y:S01]  /*0c70*/  @!P1 SHF.R.U32.HI R6, RZ, 0x3, R9 ;  /* 0x00000003ff069819 */ /* 0x000fe20000011609 */
[----:B------:R-:W-:Y:S01]  /*0c80*/  IMAD.IADD R4, R2, 0x1, R3 ;  /* 0x0000000102047824 */ /* 0x000fe200078e0203 */
[----:B0-----:R-:W-:Y:S01]  /*0c90*/  @!P1 LEA R7, R10, R7, 0x18 ;  /* 0x000000070a079211 */ /* 0x001fe200078ec0ff */
[----:B------:R-:W-:Y:S01]  /*0ca0*/  VIADD R2, R8, 0x8 ;  /* 0x0000000808027836 */ /* 0x000fe20000000000 */
[----:B------:R-:W-:-:S02]  /*0cb0*/  @!P1 LOP3.LUT R6, R6, 0x7c, RZ, 0xc0, !PT ;  /* 0x0000007c06069812 */ /* 0x000fc400078ec0ff */
[----:B------:R-:W0:Y:S03]  /*0cc0*/  SHFL.DOWN PT, R3, R4, 0x4, R5 ;  /* 0x0880000004037989 */ /* 0x000e2600000e0005 */
[----:B------:R-:W-:Y:S01]  /*0cd0*/  @!P1 IMAD.IADD R6, R6, 0x1, R7 ;  /* 0x0000000106069824 */ /* 0x000fe200078e0207 */
[----:B0-----:R-:W-:Y:S02]  /*0ce0*/  SEL R3, R3, RZ, !P0 ;  /* 0x000000ff03037207 */ /* 0x001fe40004000000 */
[----:B------:R-:W-:-:S03]  /*0cf0*/  ISETP.GT.AND P0, PT, R2, R5, PT ;  /* 0x000000050200720c */ /* 0x000fc60003f04270 */
[----:B------:R-:W-:Y:S02]  /*0d00*/  IMAD.IADD R0, R4, 0x1, R3 ;  /* 0x0000000104007824 */ /* 0x000fe400078e0203 */
[----:B------:R-:W-:-:S03]  /*0d10*/  VIADD R4, R8, 0x10 ;  /* 0x0000001008047836 */ /* 0x000fc60000000000 */
[----:B------:R-:W0:Y:S02]  /*0d20*/  SHFL.DOWN PT, R3, R0, 0x8, R5 ;  /* 0x0900000000037989 */ /* 0x000e2400000e0005 */
[----:B0-----:R-:W-:Y:S02]  /*0d30*/  SEL R3, R3, RZ, !P0 ;  /* 0x000000ff03037207 */ /* 0x001fe40004000000 */
[----:B------:R-:W-:-:S03]  /*0d40*/  ISETP.GT.AND P0, PT, R4, R5, PT ;  /* 0x000000050400720c */ /* 0x000fc60003f04270 */
[----:B------:R-:W-:-:S05]  /*0d50*/  IMAD.IADD R2, R0, 0x1, R3 ;  /* 0x0000000100027824 */ /* 0x000fca00078e0203 */
[----:B------:R-:W0:Y:S02]  /*0d60*/  SHFL.DOWN PT, R3, R2, 0x10, R5 ;  /* 0x0a00000002037989 */ /* 0x000e2400000e0005 */
[----:B0-----:R-:W-:Y:S02]  /*0d70*/  SEL R3, R3, RZ, !P0 ;  /* 0x000000ff03037207 */ /* 0x001fe40004000000 */
[----:B------:R-:W-:-:S03]  /*0d80*/  ISETP.NE.AND P0, PT, R9, RZ, PT ;  /* 0x000000ff0900720c */ /* 0x000fc60003f05270 */
[----:B------:R-:W-:-:S05]  /*0d90*/  IMAD.IADD R3, R2, 0x1, R3 ;  /* 0x0000000102037824 */ /* 0x000fca00078e0203 */
[----:B------:R4:W-:Y:S01]  /*0da0*/  @!P1 STS [R6+0x8], R3 ;  /* 0x0000080306009388 */ /* 0x0009e20000000800 */
[----:B------:R-:W-:Y:S06]  /*0db0*/  BAR.SYNC.DEFER_BLOCKING 0x0 ;  /* 0x0000000000007b1d */ /* 0x000fec0000010000 */
[----:B------:R-:W-:Y:S05]  /*0dc0*/  @P0 BRA `(.L_x_699) ;  /* 0x0000002800d80947 */ /* 0x000fea0003800000 */
[----:B------:R-:W0:Y:S01]  /*0dd0*/  S2UR UR5, SR_CgaCtaId ;  /* 0x00000000000579c3 */ /* 0x000e220000008800 */
[----:B------:R-:W-:Y:S01]  /*0de0*/  UMOV UR4, 0x400 ;  /* 0x0000040000047882 */ /* 0x000fe20000000000 */
[C---:B------:R-:W-:Y:S02]  /*0df0*/  ISETP.GT.AND P2, PT, R20.reuse, 0x40, PT ;  /* 0x000000401400780c */ /* 0x040fe40003f44270 */
[C---:B------:R-:W-:Y:S02]  /*0e00*/  ISETP.GT.AND P1, PT, R20.reuse, 0x20, PT ;  /* 0x000000201400780c */ /* 0x040fe40003f24270 */
[----:B------:R-:W-:Y:S01]  /*0e10*/  ISETP.GT.AND P3, PT, R20, 0x80, PT ;  /* 0x000000801400780c */ /* 0x000fe20003f64270 */
[----:B0-----:R-:W-:-:S09]  /*0e20*/  ULEA UR4, UR5, UR4, 0x18 ;  /* 0x0000000405047291 */ /* 0x001fd2000f8ec0ff */
[----:B----4-:R-:W0:Y:S04]  /*0e30*/  LDS.128 R4, [UR4+0x10] ;  /* 0x00001004ff047984 */ /* 0x010e280008000c00 */
[----:B------:R-:W1:Y:S04]  /*0e40*/  LDS R0, [UR4+0xc] ;  /* 0x00000c04ff007984 */ /* 0x000e680008000800 */
[----:B------:R-:W2:Y:S01]  /*0e50*/  LDS.64 R8, [UR4+0x20] ;  /* 0x00002004ff087984 */ /* 0x000ea20008000a00 */
[----:B0-----:R-:W-:Y:S02]  /*0e60*/  SEL R4, R4, RZ, P2 ;  /* 0x000000ff04047207 */ /* 0x001fe40001000000 */
[----:B------:R-:W-:-:S02]  /*0e70*/  ISETP.GT.AND P2, PT, R20, 0x60, PT ;  /* 0x000000601400780c */ /* 0x000fc40003f44270 */
[----:B-1----:R-:W-:Y:S02]  /*0e80*/  SEL R0, R0, RZ, P1 ;  /* 0x000000ff00007207 */ /* 0x002fe40000800000 */
[----:B------:R-:W-:Y:S02]  /*0e90*/  SEL R5, R5, RZ, P2 ;  /* 0x000000ff05057207 */ /* 0x000fe40001000000 */
[----:B------:R-:W-:Y:S02]  /*0ea0*/  IADD3 R0, PT, PT, R4, R0, R3 ;  /* 0x0000000004007210 */ /* 0x000fe40007ffe003 */
[----:B------:R-:W-:Y:S02]  /*0eb0*/  ISETP.GT.AND P1, PT, R20, 0xa0, PT ;  /* 0x000000a01400780c */ /* 0x000fe40003f24270 */
[----:B------:R-:W-:Y:S02]  /*0ec0*/  SEL R6, R6, RZ, P3 ;  /* 0x000000ff06067207 */ /* 0x000fe40001800000 */
[----:B------:R-:W-:-:S02]  /*0ed0*/  ISETP.GT.AND P2, PT, R20, 0xc0, PT ;  /* 0x000000c01400780c */ /* 0x000fc40003f44270 */
[----:B------:R-:W-:Y:S02]  /*0ee0*/  ISETP.GT.AND P3, PT, R20, 0xe0, PT ;  /* 0x000000e01400780c */ /* 0x000fe40003f64270 */
[----:B------:R-:W-:Y:S02]  /*0ef0*/  SEL R7, R7, RZ, P1 ;  /* 0x000000ff07077207 */ /* 0x000fe40000800000 */
[----:B------:R-:W-:Y:S02]  /*0f00*/  IADD3 R0, PT, PT, R6, R0, R5 ;  /* 0x0000000006007210 */ /* 0x000fe40007ffe005 */
[----:B--2---:R-:W-:Y:S02]  /*0f10*/  SEL R8, R8, RZ, P2 ;  /* 0x000000ff08087207 */ /* 0x004fe40001000000 */
[----:B------:R-:W-:Y:S02]  /*0f20*/  SEL R9, R9, RZ, P3 ;  /* 0x000000ff09097207 */ /* 0x000fe40001800000 */
[----:B------:R-:W-:-:S05]  /*0f30*/  IADD3 R0, PT, PT, R8, R0, R7 ;  /* 0x0000000008007210 */ /* 0x000fca0007ffe007 */
[----:B------:R-:W-:Y:S01]  /*0f40*/  IMAD.IADD R3, R0, 0x1, R9 ;  /* 0x0000000100037824 */ /* 0x000fe200078e0209 */
[----:B------:R-:W-:Y:S06]  /*0f50*/  BRA `(.L_x_699) ;  /* 0x0000002800747947 */ /* 0x000fec0003800000 */
.L_x_685:
[----:B------:R-:W0:Y:S01]  /*0f60*/  S2R R0, SR_TID.X ;  /* 0x0000000000007919 */ /* 0x000e220000002100 */
[----:B------:R-:W1:Y:S01]  /*0f70*/  LDC.64 R2, c[0x0][0x380] ;  /* 0x0000e000ff027b82 */ /* 0x000e620000000a00 */
[----:B0-----:R-:W-:-:S04]  /*0f80*/  IMAD.SHL.U32 R5, R0, 0x4, RZ ;  /* 0x0000000400057824 */ /* 0x001fc800078e00ff */
[----:B-1----:R-:W-:-:S05]  /*0f90*/  IMAD.WIDE.U32 R2, R5, 0x4, R2 ;  /* 0x0000000405027825 */ /* 0x002fca00078e0002 */
[----:B------:R-:W2:Y:S04]  /*0fa0*/  LDG.E.128.CONSTANT R4, desc[UR6][R2.64] ;  /* 0x0000000602047981 */ /* 0x000ea8000c1e9d00 */
[----:B------:R-:W3:Y:S04]  /*0fb0*/  LDG.E.128.CONSTANT R8, desc[UR6][R2.64+0x1000] ;  /* 0x0010000602087981 */ /* 0x000ee8000c1e9d00 */
[----:B------:R-:W4:Y:S04]  /*0fc0*/  LDG.E.128.CONSTANT R12, desc[UR6][R2.64+0x2000] ;  /* 0x00200006020c7981 */ /* 0x000f28000c1e9d00 */
[----:B------:R-:W5:Y:S01]  /*0fd0*/  LDG.E.128.CONSTANT R16, desc[UR6][R2.64+0x3000] ;  /* 0x0030000602107981 */ /* 0x000f62000c1e9d00 */
[----:B------:R-:W-:Y:S01]  /*0fe0*/  ISETP.GE.U32.AND P0, PT, R20, 0x2000, PT ;  /* 0x000020001400780c */ /* 0x000fe20003f06070 */
[----:B------:R-:W-:Y:S01]  /*0ff0*/  IMAD.MOV.U32 R23, RZ, RZ, 0x1000 ;  /* 0x00001000ff177424 */ /* 0x000fe200078e00ff */
[----:B--2---:R-:W-:-:S04]  /*1000*/  IADD3 R5, PT, PT, R6, R5, R4 ;  /* 0x0000000506057210 */ /* 0x004fc80007ffe004 */
[----:B---3--:R-:W-:-:S04]  /*1010*/  IADD3 R5, PT, PT, R8, R7, R5 ;  /* 0x0000000708057210 */ /* 0x008fc80007ffe005 */
[----:B------:R-:W-:-:S04]  /*1020*/  IADD3 R5, PT, PT, R10, R9, R5 ;  /* 0x000000090a057210 */ /* 0x000fc80007ffe005 */
[----:B----4-:R-:W-:-:S04]  /*1030*/  IADD3 R5, PT, PT, R12, R11, R5 ;  /* 0x0000000b0c057210 */ /* 0x010fc80007ffe005 */
[----:B------:R-:W-:-:S04]  /*1040*/  IADD3 R5, PT, PT, R14, R13, R5 ;  /* 0x0000000d0e057210 */ /* 0x000fc80007ffe005 */
[----:B-----5:R-:W-:-:S04]  /*1050*/  IADD3 R5, PT, PT, R16, R15, R5 ;  /* 0x0000000f10057210 */ /* 0x020fc80007ffe005 */
[----:B------:R-:W-:-:S05]  /*1060*/  IADD3 R5, PT, PT, R18, R17, R5 ;  /* 0x0000001112057210 */ /* 0x000fca0007ffe005 */
[----:B------:R-:W-:Y:S01]  /*1070*/  IMAD.IADD R21, R19, 0x1, R5 ;  /* 0x0000000113157824 */ /* 0x000fe200078e0205 */
[----:B------:R-:W-:Y:S06]  /*1080*/  @!P0 BRA `(.L_x_700) ;  /* 0x00000000005c8947 */ /* 0x000fec0003800000 */
[----:B------:R-:W0:Y:S01]  /*1090*/  LDC R24, c[0x0][0x390] ;  /* 0x0000e400ff187b82 */ /* 0x000e220000000800 */
[----:B------:R-:W-:Y:S02]  /*10a0*/  VIADD R22, R20, 0xfffff000 ;  /* 0xfffff00014167836 */ /* 0x000fe40000000000 */
[----:B------:R-:W-:-:S07]  /*10b0*/  IMAD.MOV.U32 R23, RZ, RZ, 0x1000 ;  /* 0x00001000ff177424 */ /* 0x000fce00078e00ff */
.L_x_702:
[----:B------:R-:W-:-:S05]  /*10c0*/  IMAD.WIDE R26, R23, 0x4, R2 ;  /* 0x00000004171a7825 */ /* 0x000fca00078e0202 */
[----:B------:R-:W2:Y:S04]  /*10d0*/  LDG.E.128.CONSTANT R12, desc[UR6][R26.64] ;  /* 0x000000061a0c7981 */ /* 0x000ea8000c1e9d00 */
[----:B------:R-:W3:Y:S04]  /*10e0*/  LDG.E.128.CONSTANT R16, desc[UR6][R26.64+0x1000] ;  /* 0x001000061a107981 */ /* 0x000ee8000c1e9d00 */
[----:B------:R-:W4:Y:S04]  /*10f0*/  LDG.E.128.CONSTANT R4, desc[UR6][R26.64+0x2000] ;  /* 0x002000061a047981 */ /* 0x000f28000c1e9d00 */
[----:B------:R-:W5:Y:S01]  /*1100*/  LDG.E.128.CONSTANT R8, desc[UR6][R26.64+0x3000] ;  /* 0x003000061a087981 */ /* 0x000f62000c1e9d00 */
[----:B0-----:R-:W-:Y:S01]  /*1110*/  IMAD.MOV.U32 R20, RZ, RZ, R24 ;  /* 0x000000ffff147224 */ /* 0x001fe200078e0018 */
[----:B--2---:R-:W-:-:S04]  /*1120*/  IADD3 R13, PT, PT, R13, R12, R21 ;  /* 0x0000000c0d0d7210 */ /* 0x004fc80007ffe015 */
[----:B------:R-:W-:-:S04]  /*1130*/  IADD3 R13, PT, PT, R15, R14, R13 ;  /* 0x0000000e0f0d7210 */ /* 0x000fc80007ffe00d */
[----:B---3--:R-:W-:-:S04]  /*1140*/  IADD3 R13, PT, PT, R17, R16, R13 ;  /* 0x00000010110d7210 */ /* 0x008fc80007ffe00d */
[----:B------:R-:W-:-:S04]  /*1150*/  IADD3 R13, PT, PT, R19, R18, R13 ;  /* 0x00000012130d7210 */ /* 0x000fc80007ffe00d */
[----:B----4-:R-:W-:Y:S01]  /*1160*/  IADD3 R13, PT, PT, R5, R4, R13 ;  /* 0x00000004050d7210 */ /* 0x010fe20007ffe00d */
[----:B------:R-:W-:-:S03]  /*1170*/  IMAD.IADD R4, R20, 0x1, -R23 ;  /* 0x0000000114047824 */ /* 0x000fc600078e0a17 */
[----:B------:R-:W-:Y:S02]  /*1180*/  IADD3 R13, PT, PT, R7, R6, R13 ;  /* 0x00000006070d7210 */ /* 0x000fe40007ffe00d */
[----:B------:R-:W-:Y:S02]  /*1190*/  ISETP.GE.AND P0, PT, R4, 0x1000, PT ;  /* 0x000010000400780c */ /* 0x000fe40003f06270 */
[----:B-----5:R-:W-:-:S04]  /*11a0*/  IADD3 R13, PT, PT, R9, R8, R13 ;  /* 0x00000008090d7210 */ /* 0x020fc80007ffe00d */
[----:B------:R-:W-:-:S07]  /*11b0*/  IADD3 R21, PT, PT, R11, R10, R13 ;  /* 0x0000000a0b157210 */ /* 0x000fce0007ffe00d */
[----:B------:R-:W-:Y:S05]  /*11c0*/  @!P0 BRA `(.L_x_701) ;  /* 0x0000000400fc8947 */ /* 0x000fea0003800000 */
[----:B------:R-:W-:-:S05]  /*11d0*/  VIADD R23, R23, 0x1000 ;  /* 0x0000100017177836 */ /* 0x000fca0000000000 */
[----:B------:R-:W-:-:S13]  /*11e0*/  ISETP.GT.AND P0, PT, R23, R22, PT ;  /* 0x000000161700720c */ /* 0x000fda0003f04270 */
[----:B------:R-:W-:Y:S05]  /*11f0*/  @!P0 BRA `(.L_x_702) ;  /* 0xfffffffc00b08947 */ /* 0x000fea000383ffff */
.L_x_700:
[----:B------:R-:W-:-:S13]  /*1200*/  ISETP.GE.AND P0, PT, R23, R20, PT ;  /* 0x000000141700720c */ /* 0x000fda0003f06270 */
[----:B------:R-:W-:Y:S05]  /*1210*/  @P0 BRA `(.L_x_701) ;  /* 0x0000000400e80947 */ /* 0x000fea0003800000 */
[----:B------:R-:W-:Y:S01]  /*1220*/  IMAD.IADD R9, R20, 0x1, -R23 ;  /* 0x0000000114097824 */ /* 0x000fe200078e0a17 */
[----:B------:R-:W-:Y:S04]  /*1230*/  BSSY.RECONVERGENT B1, `(.L_x_701) ;  /* 0x0000078000017945 */ /* 0x000fe80003800200 */
[----:B------:R-:W-:-:S13]  /*1240*/  ISETP.GE.AND P0, PT, R0, R9, PT ;  /* 0x000000090000720c */ /* 0x000fda0003f06270 */
[----:B------:R-:W-:Y:S05]  /*1250*/  @P0 BRA `(.L_x_703) ;  /* 0x0000000400d40947 */ /* 0x000fea0003800000 */
[----:B------:R-:W-:Y:S01]  /*1260*/  LOP3.LUT R2, RZ, R0, RZ, 0x33, !PT ;  /* 0x00000000ff027212 */ /* 0x000fe200078e33ff */
[----:B------:R-:W-:Y:S01]  /*1270*/  BSSY.RECONVERGENT B2, `(.L_x_704) ;  /* 0x0000015000027945 */ /* 0x000fe20003800200 */
[----:B------:R-:W-:Y:S02]  /*1280*/  IMAD.MOV.U32 R8, RZ, RZ, R0 ;  /* 0x000000ffff087224 */ /* 0x000fe400078e0000 */
[----:B------:R-:W-:-:S04]  /*1290*/  IADD3 R2, PT, PT, -R23, R20, R2 ;  /* 0x0000001417027210 */ /* 0x000fc80007ffe102 */
[C---:B------:R-:W-:Y:S02]  /*12a0*/  LOP3.LUT R3, R2.reuse, 0x300, RZ, 0xc0, !PT ;  /* 0x0000030002037812 */ /* 0x040fe400078ec0ff */
[----:B------:R-:W-:Y:S02]  /*12b0*/  ISETP.GE.U32.AND P1, PT, R2, 0x300, PT ;  /* 0x000003000200780c */ /* 0x000fe40003f26070 */
[----:B------:R-:W-:-:S13]  /*12c0*/  ISETP.NE.AND P0, PT, R3, 0x300, PT ;  /* 0x000003000300780c */ /* 0x000fda0003f05270 */
[----:B------:R-:W-:Y:S05]  /*12d0*/  @!P0 BRA `(.L_x_705) ;  /* 0x0000000000388947 */ /* 0x000fea0003800000 */
[----:B------:R-:W0:Y:S01]  /*12e0*/  LDC.64 R4, c[0x0][0x380] ;  /* 0x0000e000ff047b82 */ /* 0x000e220000000a00 */
[----:B------:R-:W-:Y:S01]  /*12f0*/  LEA.HI R2, R2, 0x1, RZ, 0x18 ;  /* 0x0000000102027811 */ /* 0x000fe200078fc0ff */
[----:B------:R-:W-:Y:S02]  /*1300*/  IMAD.IADD R7, R0, 0x1, R23 ;  /* 0x0000000100077824 */ /* 0x000fe400078e0217 */
[----:B------:R-:W-:Y:S01]  /*1310*/  IMAD.MOV.U32 R8, RZ, RZ, R0 ;  /* 0x000000ffff087224 */ /* 0x000fe200078e0000 */
[----:B------:R-:W-:-:S05]  /*1320*/  LOP3.LUT R2, R2, 0x3, RZ, 0xc0, !PT ;  /* 0x0000000302027812 */ /* 0x000fca00078ec0ff */
[----:B------:R-:W-:-:S07]  /*1330*/  IMAD.MOV R6, RZ, RZ, -R2 ;  /* 0x000000ffff067224 */ /* 0x000fce00078e0a02 */
.L_x_706:
[----:B0-----:R-:W-:-:S06]  /*1340*/  IMAD.WIDE.U32 R2, R7, 0x4, R4 ;  /* 0x0000000407027825 */ /* 0x001fcc00078e0004 */
[----:B------:R-:W2:Y:S01]  /*1350*/  LDG.E.CONSTANT R2, desc[UR6][R2.64] ;  /* 0x0000000602027981 */ /* 0x000ea2000c1e9900 */
[----:B------:R-:W-:Y:S02]  /*1360*/  VIADD R6, R6, 0x1 ;  /* 0x0000000106067836 */ /* 0x000fe40000000000 */
[----:B------:R-:W-:Y:S02]  /*1370*/  VIADD R8, R8, 0x100 ;  /* 0x0000010008087836 */ /* 0x000fe40000000000 */
[----:B------:R-:W-:Y:S01]  /*1380*/  VIADD R7, R7, 0x100 ;  /* 0x0000010007077836 */ /* 0x000fe20000000000 */
[----:B------:R-:W-:Y:S01]  /*1390*/  ISETP.NE.AND P0, PT, R6, RZ, PT ;  /* 0x000000ff0600720c */ /* 0x000fe20003f05270 */
[----:B--2---:R-:W-:-:S12]  /*13a0*/  IMAD.IADD R21, R2, 0x1, R21 ;  /* 0x0000000102157824 */ /* 0x004fd800078e0215 */
[----:B------:R-:W-:Y:S05]  /*13b0*/  @P0 BRA `(.L_x_706) ;  /* 0xfffffffc00e00947 */ /* 0x000fea000383ffff */
.L_x_705:
[----:B------:R-:W-:Y:S05]  /*13c0*/  BSYNC.RECONVERGENT B2 ;  /* 0x0000000000027941 */ /* 0x000fea0003800200 */
.L_x_704:
[----:B------:R-:W-:Y:S05]  /*13d0*/  @!P1 BRA `(.L_x_703) ;  /* 0x0000000400749947 */ /* 0x000fea0003800000 */
[----:B------:R-:W0:Y:S01]  /*13e0*/  LDCU.64 UR4, c[0x0][0x380] ;  /* 0x00007000ff0477ac */ /* 0x000e220008000a00 */
[----:B------:R-:W-:Y:S01]  /*13f0*/  IMAD.IADD R5, R9, 0x1, -R8 ;  /* 0x0000000109057824 */ /* 0x000fe200078e0a08 */
[C---:B------:R-:W-:Y:S01]  /*1400*/  IADD3 R3, P0, PT, R8.reuse, R23, RZ ;  /* 0x0000001708037210 */ /* 0x040fe20007f1e0ff */
[----:B------:R-:W-:Y:S01]  /*1410*/  BSSY.RECONVERGENT B2, `(.L_x_707) ;  /* 0x0000033000027945 */ /* 0x000fe20003800200 */
[----:B------:R-:W-:Y:S02]  /*1420*/  IMAD.IADD R23, R8, 0x1, R23 ;  /* 0x0000000108177824 */ /* 0x000fe400078e0217 */
[----:B------:R-:W-:Y:S01]  /*1430*/  ISETP.GT.AND P1, PT, R5, 0xc00, PT ;  /* 0x00000c000500780c */ /* 0x000fe20003f24270 */
[----:B------:R-:W-:Y:S01]  /*1440*/  IMAD.X R4, RZ, RZ, RZ, P0 ;  /* 0x000000ffff047224 */ /* 0x000fe200000e06ff */
[----:B0-----:R-:W-:-:S04]  /*1450*/  LEA R2, P0, R3, UR4, 0x2 ;  /* 0x0000000403027c11 */ /* 0x001fc8000f8010ff */
[----:B------:R-:W-:Y:S02]  /*1460*/  LEA.HI.X R3, R3, UR5, R4, 0x2, P0 ;  /* 0x0000000503037c11 */ /* 0x000fe400080f1404 */
[----:B------:R-:W-:-:S05]  /*1470*/  IADD3 R2, P0, PT, R2, 0x800, RZ ;  /* 0x0000080002027810 */ /* 0x000fca0007f1e0ff */
[----:B------:R-:W-:Y:S01]  /*1480*/  IMAD.X R3, RZ, RZ, R3, P0 ;  /* 0x000000ffff037224 */ /* 0x000fe200000e0603 */
[----:B------:R-:W-:Y:S01]  /*1490*/  PLOP3.LUT P0, PT, PT, PT, PT, 0x80, 0x8 ;  /* 0x000000000008781c */ /* 0x000fe20003f0f070 */
[----:B------:R-:W-:-:S12]  /*14a0*/  @!P1 BRA `(.L_x_708) ;  /* 0x0000000000a49947 */ /* 0x000fd80003800000 */
[----:B------:R-:W-:Y:S01]  /*14b0*/  PLOP3.LUT P0, PT, PT, PT, PT, 0x8, 0x80 ;  /* 0x000000000080781c */ /* 0x000fe20003f0e170 */
[----:B------:R-:W-:-:S12]  /*14c0*/  VIADD R11, R9, 0xfffff400 ;  /* 0xfffff400090b7836 */ /* 0x000fd80000000000 */
.L_x_709:
[----:B------:R-:W0:Y:S01]  /*14d0*/  LDC.64 R4, c[0x0][0x380] ;  /* 0x0000e000ff047b82 */ /* 0x000e220000000a00 */
[C---:B------:R-:W-:Y:S01]  /*14e0*/  VIADD R27, R23.reuse, 0x400 ;  /* 0x00000400171b7836 */ /* 0x040fe20000000000 */
[----:B------:R-:W2:Y:S01]  /*14f0*/  LDG.E.CONSTANT R12, desc[UR6][R2.64+-0x400] ;  /* 0xfffc0006020c7981 */ /* 0x000ea2000c1e9900 */
[----:B------:R-:W-:-:S03]  /*1500*/  VIADD R7, R23, 0x800 ;  /* 0x0000080017077836 */ /* 0x000fc60000000000 */
[----:B------:R-:W3:Y:S04]  /*1510*/  LDG.E.CONSTANT R18, desc[UR6][R2.64] ;  /* 0x0000000602127981 */ /* 0x000ee8000c1e9900 */
[----:B------:R-:W3:Y:S04]  /*1520*/  LDG.E.CONSTANT R17, desc[UR6][R2.64+0x400] ;  /* 0x0004000602117981 */ /* 0x000ee8000c1e9900 */
[----:B------:R-:W4:Y:S01]  /*1530*/  LDG.E.CONSTANT R15, desc[UR6][R2.64+0xc00] ;  /* 0x000c0006020f7981 */ /* 0x000f22000c1e9900 */
[----:B------:R-:W-:-:S03]  /*1540*/  VIADD R29, R23, 0xc00 ;  /* 0x00000c00171d7836 */ /* 0x000fc60000000000 */
[----:B------:R-:W5:Y:S04]  /*1550*/  LDG.E.CONSTANT R14, desc[UR6][R2.64+0x1000] ;  /* 0x00100006020e7981 */ /* 0x000f68000c1e9900 */
[----:B------:R-:W5:Y:S01]  /*1560*/  LDG.E.CONSTANT R13, desc[UR6][R2.64+0x1400] ;  /* 0x00140006020d7981 */ /* 0x000f62000c1e9900 */
[----:B0-----:R-:W-:-:S03]  /*1570*/  IMAD.WIDE.U32 R24, R23, 0x4, R4 ;  /* 0x0000000417187825 */ /* 0x001fc600078e0004 */
[----:B------:R-:W5:Y:S04]  /*1580*/  LDG.E.CONSTANT R19, desc[UR6][R2.64+0x1c00] ;  /* 0x001c000602137981 */ /* 0x000f68000c1e9900 */
[----:B------:R-:W2:Y:S01]  /*1590*/  LDG.E.CONSTANT R10, desc[UR6][R24.64] ;  /* 0x00000006180a7981 */ /* 0x000ea2000c1e9900 */
[----:B------:R-:W-:-:S03]  /*15a0*/  IMAD.WIDE.U32 R26, R27, 0x4, R4 ;  /* 0x000000041b1a7825 */ /* 0x000fc600078e0004 */
[----:B------:R-:W5:Y:S01]  /*15b0*/  LDG.E.CONSTANT R20, desc[UR6][R2.64+0x2400] ;  /* 0x0024000602147981 */ /* 0x000f62000c1e9900 */
[----:B------:R-:W-:-:S03]  /*15c0*/  IMAD.WIDE.U32 R6, R7, 0x4, R4 ;  /* 0x0000000407067825 */ /* 0x000fc600078e0004 */
[----:B------:R-:W4:Y:S01]  /*15d0*/  LDG.E.CONSTANT R16, desc[UR6][R26.64] ;  /* 0x000000061a107981 */ /* 0x000f22000c1e9900 */
[----:B------:R-:W-:-:S03]  /*15e0*/  IMAD.WIDE.U32 R4, R29, 0x4, R4 ;  /* 0x000000041d047825 */ /* 0x000fc600078e0004 */
[----:B------:R-:W5:Y:S04]  /*15f0*/  LDG.E.CONSTANT R6, desc[UR6][R6.64] ;  /* 0x0000000606067981 */ /* 0x000f68000c1e9900 */
[----:B------:R-:W5:Y:S04]  /*1600*/  LDG.E.CONSTANT R25, desc[UR6][R2.64+0x2000] ;  /* 0x0020000602197981 */ /* 0x000f68000c1e9900 */
[----:B------:R0:W5:Y:S04]  /*1610*/  LDG.E.CONSTANT R5, desc[UR6][R4.64] ;  /* 0x0000000604057981 */ /* 0x000168000c1e9900 */
[----:B------:R-:W5:Y:S04]  /*1620*/  LDG.E.CONSTANT R24, desc[UR6][R2.64+0x2c00] ;  /* 0x002c000602187981 */ /* 0x000f68000c1e9900 */
[----:B------:R-:W5:Y:S04]  /*1630*/  LDG.E.CONSTANT R27, desc[UR6][R2.64+0x3000] ;  /* 0x00300006021b7981 */ /* 0x000f68000c1e9900 */
[----:B------:R1:W5:Y:S01]  /*1640*/  LDG.E.CONSTANT R22, desc[UR6][R2.64+0x3400] ;  /* 0x0034000602167981 */ /* 0x000362000c1e9900 */
[----:B------:R-:W-:-:S05]  /*1650*/  VIADD R8, R8, 0x1000 ;  /* 0x0000100008087836 */ /* 0x000fca0000000000 */
[----:B------:R-:W-:Y:S02]  /*1660*/  ISETP.GE.AND P1, PT, R8, R11, PT ;  /* 0x0000000b0800720c */ /* 0x000fe40003f26270 */
[----:B0-----:R-:W-:Y:S01]  /*1670*/  IADD3 R4, P2, PT, R2, 0x4000, RZ ;  /* 0x0000400002047810 */ /* 0x001fe20007f5e0ff */
[----:B------:R-:W-:-:S04]  /*1680*/  VIADD R23, R23, 0x1000 ;  /* 0x0000100017177836 */ /* 0x000fc80000000000 */
[----:B-1----:R-:W-:Y:S02]  /*1690*/  IMAD.X R3, RZ, RZ, R3, P2 ;  /* 0x000000ffff037224 */ /* 0x002fe400010e0603 */
[----:B------:R-:W-:Y:S01]  /*16a0*/  IMAD.MOV.U32 R2, RZ, RZ, R4 ;  /* 0x000000ffff027224 */ /* 0x000fe200078e0004 */
[----:B--2---:R-:W-:-:S04]  /*16b0*/  IADD3 R10, PT, PT, R12, R10, R21 ;  /* 0x0000000a0c0a7210 */ /* 0x004fc80007ffe015 */
[----:B---3--:R-:W-:-:S04]  /*16c0*/  IADD3 R10, PT, PT, R17, R18, R10 ;  /* 0x00000012110a7210 */ /* 0x008fc80007ffe00a */
[----:B----4-:R-:W-:-:S04]  /*16d0*/  IADD3 R10, PT, PT, R15, R16, R10 ;  /* 0x000000100f0a7210 */ /* 0x010fc80007ffe00a */
[----:B-----5:R-:W-:-:S04]  /*16e0*/  IADD3 R10, PT, PT, R13, R14, R10 ;  /* 0x0000000e0d0a7210 */ /* 0x020fc80007ffe00a */
[----:B------:R-:W-:-:S04]  /*16f0*/  IADD3 R6, PT, PT, R19, R6, R10 ;  /* 0x0000000613067210 */ /* 0x000fc80007ffe00a */
[----:B------:R-:W-:-:S04]  /*1700*/  IADD3 R6, PT, PT, R20, R25, R6 ;  /* 0x0000001914067210 */ /* 0x000fc80007ffe006 */
[----:B------:R-:W-:-:S04]  /*1710*/  IADD3 R5, PT, PT, R24, R5, R6 ;  /* 0x0000000518057210 */ /* 0x000fc80007ffe006 */
[----:B------:R-:W-:Y:S01]  /*1720*/  IADD3 R21, PT, PT, R22, R27, R5 ;  /* 0x0000001b16157210 */ /* 0x000fe20007ffe005 */
[----:B------:R-:W-:Y:S06]  /*1730*/  @!P1 BRA `(.L_x_709) ;  /* 0xfffffffc00649947 */ /* 0x000fec000383ffff */
.L_x_708:
[----:B------:R-:W-:Y:S05]  /*1740*/  BSYNC.RECONVERGENT B2 ;  /* 0x0000000000027941 */ /* 0x000fea0003800200 */
.L_x_707:
[----:B------:R-:W-:Y:S01]  /*1750*/  IMAD.IADD R4, R9, 0x1, -R8 ;  /* 0x0000000109047824 */ /* 0x000fe200078e0a08 */
[----:B------:R-:W-:Y:S04]  /*1760*/  BSSY.RECONVERGENT B2, `(.L_x_710) ;  /* 0x000001a000027945 */ /* 0x000fe80003800200 */
[----:B------:R-:W-:-:S13]  /*1770*/  ISETP.GT.AND P1, PT, R4, 0x400, PT ;  /* 0x000004000400780c */ /* 0x000fda0003f24270 */
[----:B------:R-:W-:Y:S05]  /*1780*/  @!P1 BRA `(.L_x_711) ;  /* 0x00000000005c9947 */ /* 0x000fea0003800000 */
[----:B------:R-:W0:Y:S01]  /*1790*/  LDC.64 R6, c[0x0][0x380] ;  /* 0x0000e000ff067b82 */ /* 0x000e220000000a00 */
[C---:B------:R-:W-:Y:S01]  /*17a0*/  VIADD R11, R23.reuse, 0x400 ;  /* 0x00000400170b7836 */ /* 0x040fe20000000000 */
[----:B------:R-:W2:Y:S04]  /*17b0*/  LDG.E.CONSTANT R10, desc[UR6][R2.64+-0x400] ;  /* 0xfffc0006020a7981 */ /* 0x000ea8000c1e9900 */
[----:B------:R-:W3:Y:S04]  /*17c0*/  LDG.E.CONSTANT R12, desc[UR6][R2.64+0x400] ;  /* 0x00040006020c7981 */ /* 0x000ee8000c1e9900 */
[----:B------:R-:W4:Y:S04]  /*17d0*/  LDG.E.CONSTANT R13, desc[UR6][R2.64+0xc00] ;  /* 0x000c0006020d7981 */ /* 0x000f28000c1e9900 */
[----:B------:R-:W5:Y:S04]  /*17e0*/  LDG.E.CONSTANT R15, desc[UR6][R2.64+0x1000] ;  /* 0x00100006020f7981 */ /* 0x000f68000c1e9900 */
[----:B------:R1:W5:Y:S01]  /*17f0*/  LDG.E.CONSTANT R14, desc[UR6][R2.64+0x1400] ;  /* 0x00140006020e7981 */ /* 0x000362000c1e9900 */
[----:B0-----:R-:W-:-:S04]  /*1800*/  IMAD.WIDE.U32 R4, R23, 0x4, R6 ;  /* 0x0000000417047825 */ /* 0x001fc800078e0006 */
[----:B------:R-:W-:Y:S02]  /*1810*/  IMAD.WIDE.U32 R6, R11, 0x4, R6 ;  /* 0x000000040b067825 */ /* 0x000fe400078e0006 */
[----:B------:R-:W2:Y:S04]  /*1820*/  LDG.E.CONSTANT R4, desc[UR6][R4.64] ;  /* 0x0000000604047981 */ /* 0x000ea8000c1e9900 */
[----:B------:R-:W3:Y:S04]  /*1830*/  LDG.E.CONSTANT R11, desc[UR6][R2.64] ;  /* 0x00000006020b7981 */ /* 0x000ee8000c1e9900 */
[----:B------:R-:W4:Y:S01]  /*1840*/  LDG.E.CONSTANT R7, desc[UR6][R6.64] ;  /* 0x0000000606077981 */ /* 0x000f22000c1e9900 */
[----:B------:R-:W-:Y:S01]  /*1850*/  PLOP3.LUT P0, PT, PT, PT, PT, 0x8, 0x80 ;  /* 0x000000000080781c */ /* 0x000fe20003f0e170 */
[----:B------:R-:W-:-:S02]  /*1860*/  VIADD R8, R8, 0x800 ;  /* 0x0000080008087836 */ /* 0x000fc40000000000 */
[----:B------:R-:W-:Y:S01]  /*1870*/  VIADD R23, R23, 0x800 ;  /* 0x0000080017177836 */ /* 0x000fe20000000000 */
[----:B--2---:R-:W-:Y:S02]  /*1880*/  IADD3 R10, PT, PT, R10, R4, R21 ;  /* 0x000000040a0a7210 */ /* 0x004fe40007ffe015 */
[----:B------:R-:W-:Y:S02]  /*1890*/  IADD3 R4, P1, PT, R2, 0x2000, RZ ;  /* 0x0000200002047810 */ /* 0x000fe40007f3e0ff */
[----:B---3--:R-:W-:-:S03]  /*18a0*/  IADD3 R10, PT, PT, R12, R11, R10 ;  /* 0x0000000b0c0a7210 */ /* 0x008fc60007ffe00a */
[----:B------:R-:W-:Y:S01]  /*18b0*/  IMAD.X R5, RZ, RZ, R3, P1 ;  /* 0x000000ffff057224 */ /* 0x000fe200008e0603 */
[----:B----4-:R-:W-:Y:S01]  /*18c0*/  IADD3 R10, PT, PT, R13, R7, R10 ;  /* 0x000000070d0a7210 */ /* 0x010fe20007ffe00a */
[----:B-1----:R-:W-:Y:S02]  /*18d0*/  IMAD.MOV.U32 R2, RZ, RZ, R4 ;  /* 0x000000ffff027224 */ /* 0x002fe400078e0004 */
[----:B------:R-:W-:Y:S01]  /*18e0*/  IMAD.MOV.U32 R3, RZ, RZ, R5 ;  /* 0x000000ffff037224 */ /* 0x000fe200078e0005 */
[----:B-----5:R-:W-:-:S07]  /*18f0*/  IADD3 R21, PT, PT, R14, R15, R10 ;  /* 0x0000000f0e157210 */ /* 0x020fce0007ffe00a */
.L_x_711:
[----:B------:R-:W-:Y:S05]  /*1900*/  BSYNC.RECONVERGENT B2 ;  /* 0x0000000000027941 */ /* 0x000fea0003800200 */
.L_x_710:
[----:B------:R-:W-:-:S13]  /*1910*/  ISETP.LT.OR P0, PT, R8, R9, P0 ;  /* 0x000000090800720c */ /* 0x000fda0000701670 */
[----:B------:R-:W-:Y:S05]  /*1920*/  @!P0 BRA `(.L_x_703) ;  /* 0x0000000000208947 */ /* 0x000fea0003800000 */
[----:B------:R-:W0:Y:S01]  /*1930*/  LDC.64 R4, c[0x0][0x380] ;  /* 0x0000e000ff047b82 */ /* 0x000e220000000a00 */
[----:B------:R-:W2:Y:S04]  /*1940*/  LDG.E.CONSTANT R6, desc[UR6][R2.64+-0x400] ;  /* 0xfffc000602067981 */ /* 0x000ea8000c1e9900 */
[----:B------:R-:W3:Y:S04]  /*1950*/  LDG.E.CONSTANT R7, desc[UR6][R2.64] ;  /* 0x0000000602077981 */ /* 0x000ee8000c1e9900 */
[----:B------:R-:W3:Y:S01]  /*1960*/  LDG.E.CONSTANT R8, desc[UR6][R2.64+0x400] ;  /* 0x0004000602087981 */ /* 0x000ee2000c1e9900 */
[----:B0-----:R-:W-:-:S06]  /*1970*/  IMAD.WIDE.U32 R4, R23, 0x4, R4 ;  /* 0x0000000417047825 */ /* 0x001fcc00078e0004 */
[----:B------:R-:W2:Y:S02]  /*1980*/  LDG.E.CONSTANT R4, desc[UR6][R4.64] ;  /* 0x0000000604047981 */ /* 0x000ea4000c1e9900 */
[----:B--2---:R-:W-:-:S04]  /*1990*/  IADD3 R6, PT, PT, R6, R4, R21 ;  /* 0x0000000406067210 */ /* 0x004fc80007ffe015 */
[----:B---3--:R-:W-:-:S07]  /*19a0*/  IADD3 R21, PT, PT, R8, R7, R6 ;  /* 0x0000000708157210 */ /* 0x008fce0007ffe006 */
.L_x_703:
[----:B------:R-:W-:Y:S05]  /*19b0*/  BSYNC.RECONVERGENT B1 ;  /* 0x0000000000017941 */ /* 0x000fea0003800200 */
.L_x_701:
[----:B------:R-:W0:Y:S01]  /*19c0*/  S2R R8, SR_LANEID ;  /* 0x0000000000087919 */ /* 0x000e220000000000 */
[----:B------:R-:W1:Y:S01]  /*19d0*/  SHFL.DOWN PT, R2, R21, 0x1, 0x1f ;  /* 0x08201f0015027f89 */ /* 0x000e6200000e0000 */
[C---:B0-----:R-:W-:Y:S02]  /*19e0*/  ISETP.GT.AND P0, PT, R8.reuse, 0x1e, PT ;  /* 0x0000001e0800780c */ /* 0x041fe40003f04270 */
[----:B------:R-:W-:Y:S02]  /*19f0*/  ISETP.NE.AND P1, PT, R8, RZ, PT ;  /* 0x000000ff0800720c */ /* 0x000fe40003f25270 */
[----:B-1----:R-:W-:Y:S02]  /*1a00*/  SEL R2, R2, RZ, !P0 ;  /* 0x000000ff02027207 */ /* 0x002fe40004000000 */
[----:B------:R-:W-:-:S03]  /*1a10*/  ISETP.GT.AND P0, PT, R8, 0x1d, PT ;  /* 0x0000001d0800780c */ /* 0x000fc60003f04270 */
[----:B------:R-:W-:-:S05]  /*1a20*/  IMAD.IADD R2, R2, 0x1, R21 ;  /* 0x0000000102027824 */ /* 0x000fca00078e0215 */
[----:B------:R-:W0:Y:S01]  /*1a30*/  SHFL.DOWN PT, R3, R2, 0x2, 0x1f ;  /* 0x08401f0002037f89 */ /* 0x000e2200000e0000 */
[----:B------:R-:W-:Y:S01]  /*1a40*/  @!P1 MOV R6, 0x400 ;  /* 0x0000040000069802 */ /* 0x000fe20000000f00 */
[----:B------:R-:W1:Y:S01]  /*1a50*/  @!P1 S2R R7, SR_CgaCtaId ;  /* 0x0000000000079919 */ /* 0x000e620000008800 */
[----:B0-----:R-:W-:Y:S02]  /*1a60*/  SEL R3, R3, RZ, !P0 ;  /* 0x000000ff03037207 */ /* 0x001fe40004000000 */
[----:B------:R-:W-:-:S03]  /*1a70*/  ISETP.GT.AND P0, PT, R8, 0x1b, PT ;  /* 0x0000001b0800780c */ /* 0x000fc60003f04270 */
[----:B------:R-:W-:-:S05]  /*1a80*/  IMAD.IADD R3, R2, 0x1, R3 ;  /* 0x0000000102037824 */ /* 0x000fca00078e0203 */
[----:B------:R-:W0:Y:S01]  /*1a90*/  SHFL.DOWN PT, R4, R3, 0x4, 0x1f ;  /* 0x08801f0003047f89 */ /* 0x000e2200000e0000 */
[----:B-1----:R-:W-:Y:S02]  /*1aa0*/  @!P1 LEA R6, R7, R6, 0x18 ;  /* 0x0000000607069211 */ /* 0x002fe400078ec0ff */
[----:B0-----:R-:W-:Y:S02]  /*1ab0*/  SEL R4, R4, RZ, !P0 ;  /* 0x000000ff04047207 */ /* 0x001fe40004000000 */
[----:B------:R-:W-:-:S03]  /*1ac0*/  ISETP.GT.AND P0, PT, R8, 0x17, PT ;  /* 0x000000170800780c */ /* 0x000fc60003f04270 */
[----:B------:R-:W-:Y:S01]  /*1ad0*/  IMAD.IADD R4, R3, 0x1, R4 ;  /* 0x0000000103047824 */ /* 0x000fe200078e0204 */
[----:B------:R-:W-:-:S04]  /*1ae0*/  @!P1 SHF.R.U32.HI R3, RZ, 0x3, R0 ;  /* 0x00000003ff039819 */ /* 0x000fc80000011600 */
        /* <DEDUP_REMOVED lines=13> */
[----:B------:R-:W0:Y:S01]  /*1bc0*/  S2UR UR5, SR_CgaCtaId ;  /* 0x00000000000579c3 */ /* 0x000e220000008800 */
[----:B------:R-:W-:Y:S02]  /*1bd0*/  UMOV UR4, 0x400 ;  /* 0x0000040000047882 */ /* 0x000fe40000000000 */
[----:B0-----:R-:W-:-:S09]  /*1be0*/  ULEA UR4, UR5, UR4, 0x18 ;  /* 0x0000000405047291 */ /* 0x001fd2000f8ec0ff */
[----:B------:R-:W-:Y:S04]  /*1bf0*/  LDS R0, [UR4+0xc] ;  /* 0x00000c04ff007984 */ /* 0x000fe80008000800 */
[----:B---3--:R-:W0:Y:S04]  /*1c00*/  LDS.128 R4, [UR4+0x10] ;  /* 0x00001004ff047984 */ /* 0x008e280008000c00 */
[----:B------:R-:W1:Y:S01]  /*1c10*/  LDS.64 R8, [UR4+0x20] ;  /* 0x00002004ff087984 */ /* 0x000e620008000a00 */
[----:B0-----:R-:W-:-:S04]  /*1c20*/  IADD3 R0, PT, PT, R4, R0, R3 ;  /* 0x0000000004007210 */ /* 0x001fc80007ffe003 */
[----:B------:R-:W-:-:S04]  /*1c30*/  IADD3 R0, PT, PT, R6, R0, R5 ;  /* 0x0000000006007210 */ /* 0x000fc80007ffe005 */
[----:B-1----:R-:W-:-:S05]  /*1c40*/  IADD3 R0, PT, PT, R8, R0, R7 ;  /* 0x0000000008007210 */ /* 0x002fca0007ffe007 */
[----:B------:R-:W-:Y:S01]  /*1c50*/  IMAD.IADD R3, R0, 0x1, R9 ;  /* 0x0000000100037824 */ /* 0x000fe200078e0209 */
[----:B------:R-:W-:Y:S06]  /*1c60*/  BRA `(.L_x_699) ;  /* 0x0000001c00307947 */ /* 0x000fec0003800000 */
.L_x_684:
        /* <DEDUP_REMOVED lines=12> */
.L_x_714:
[----:B------:R-:W-:Y:S05]  /*1d30*/  BSYNC.RECONVERGENT B1 ;  /* 0x0000000000017941 */ /* 0x000fea0003800200 */
.L_x_713:
        /* <DEDUP_REMOVED lines=16> */
.L_x_719:
        /* <DEDUP_REMOVED lines=9> */
.L_x_718:
[----:B------:R-:W-:Y:S05]  /*1ed0*/  BSYNC.RECONVERGENT B2 ;  /* 0x0000000000027941 */ /* 0x000fea0003800200 */
.L_x_717:
        /* <DEDUP_REMOVED lines=8> */
.L_x_722:
        /* <DEDUP_REMOVED lines=35> */
.L_x_721:
[----:B------:R-:W-:Y:S05]  /*2190*/  BSYNC.RECONVERGENT B2 ;  /* 0x0000000000027941 */ /* 0x000fea0003800200 */
.L_x_720:
        /* <DEDUP_REMOVED lines=22> */
.L_x_724:
[----:B------:R-:W-:Y:S05]  /*2300*/  BSYNC.RECONVERGENT B2 ;  /* 0x0000000000027941 */ /* 0x000fea0003800200 */
.L_x_723:
        /* <DEDUP_REMOVED lines=10> */
.L_x_716:
[----:B------:R-:W-:Y:S05]  /*23b0*/  BSYNC.RECONVERGENT B1 ;  /* 0x0000000000017941 */ /* 0x000fea0003800200 */
.L_x_715:
        /* <DEDUP_REMOVED lines=38> */
[----:B------:R-:W0:Y:S04]  /*2620*/  LDS.128 R4, [UR4+0x10] ;  /* 0x00001004ff047984 */ /* 0x000e280008000c00 */
[----:B------:R-:W1:Y:S01]  /*2630*/  LDS.64 R8, [UR4+0x20] ;  /* 0x00002004ff087984 */ /* 0x000e620008000a00 */
[----:B0-----:R-:W-:-:S04]  /*2640*/  IADD3 R0, PT, PT, R4, R0, R3 ;  /* 0x0000000004007210 */ /* 0x001fc80007ffe003 */
[----:B------:R-:W-:-:S04]  /*2650*/  IADD3 R0, PT, PT, R6, R0, R5 ;  /* 0x0000000006007210 */ /* 0x000fc80007ffe005 */
[----:B-1----:R-:W-:-:S05]  /*2660*/  IADD3 R0, PT, PT, R8, R0, R7 ;  /* 0x0000000008007210 */ /* 0x002fca0007ffe007 */
[----:B--2---:R-:W-:Y:S01]  /*2670*/  IMAD.IADD R3, R0, 0x1, R9 ;  /* 0x0000000100037824 */ /* 0x004fe200078e0209 */
[----:B------:R-:W-:Y:S06]  /*2680*/  BRA `(.L_x_699) ;  /* 0x0000001000a87947 */ /* 0x000fec0003800000 */
.L_x_725:
        /* <DEDUP_REMOVED lines=16> */
[----:B------:R-:W1:Y:S02]  /*2790*/  SHFL.DOWN PT, R2, R3, 0x2, R7 ;  /* 0x0840000003027989 */ /* 0x000e6400000e0007 */
[----:B-1----:R-:W-:Y:S02]  /*27a0*/  SEL R2, R2, RZ, !P0 ;  /* 0x000000ff02027207 */ /* 0x002fe40004000000 */
[----:B------:R-:W-:-:S03]  /*27b0*/  ISETP.GT.AND P0, PT, R8, R7, PT ;  /* 0x000000070800720c */ /* 0x000fc60003f04270 */
[----:B------:R-:W-:Y:S01]  /*27c0*/  IMAD.IADD R2, R3, 0x1, R2 ;  /* 0x0000000103027824 */ /* 0x000fe200078e0202 */
[----:B------:R-:W-:-:S04]  /*27d0*/  @!P1 SHF.R.U32.HI R3, RZ, 0x3, R9 ;  /* 0x00000003ff039819 */ /* 0x000fc80000011609 */
[----:B------:R-:W1:Y:S02]  /*27e0*/  SHFL.DOWN PT, R4, R2, 0x4, R7 ;  /* 0x0880000002047989 */ /* 0x000e6400000e0007 */
[----:B-1----:R-:W-:Y:S01]  /*27f0*/  SEL R5, R4, RZ, !P0 ;  /* 0x000000ff04057207 */ /* 0x002fe20004000000 */
[C---:B------:R-:W-:Y:S02]  /*2800*/  VIADD R4, R6.reuse, 0x8 ;  /* 0x0000000806047836 */ /* 0x040fe40000000000 */
[----:B------:R-:W-:Y:S02]  /*2810*/  VIADD R6, R6, 0x10 ;  /* 0x0000001006067836 */ /* 0x000fe40000000000 */
[----:B------:R-:W-:Y:S01]  /*2820*/  IMAD.IADD R5, R2, 0x1, R5 ;  /* 0x0000000102057824 */ /* 0x000fe200078e0205 */
[----:B------:R-:W-:Y:S02]  /*2830*/  ISETP.GT.AND P0, PT, R4, R7, PT ;  /* 0x000000070400720c */ /* 0x000fe40003f04270 */
[----:B------:R-:W-:-:S02]  /*2840*/  @!P1 MOV R4, 0x400 ;  /* 0x0000040000049802 */ /* 0x000fc40000000f00 */
[----:B------:R-:W1:Y:S02]  /*2850*/  SHFL.DOWN PT, R0, R5, 0x8, R7 ;  /* 0x0900000005007989 */ /* 0x000e6400000e0007 */
[----:B0-----:R-:W-:Y:S02]  /*2860*/  @!P1 LEA R11, R11, R4, 0x18 ;  /* 0x000000040b0b9211 */ /* 0x001fe400078ec0ff */
[----:B------:R-:W-:-:S05]  /*2870*/  @!P1 LOP3.LUT R4, R3, 0x7c, RZ, 0xc0, !PT ;  /* 0x0000007c03049812 */ /* 0x000fca00078ec0ff */
[----:B------:R-:W-:Y:S01]  /*2880*/  @!P1 IMAD.IADD R4, R4, 0x1, R11 ;  /* 0x0000000104049824 */ /* 0x000fe200078e020b */
[----:B-1----:R-:W-:Y:S02]  /*2890*/  SEL R0, R0, RZ, !P0 ;  /* 0x000000ff00007207 */ /* 0x002fe40004000000 */
        /* <DEDUP_REMOVED lines=15> */
[----:B-1----:R-:W0:Y:S04]  /*2990*/  LDS.128 R4, [UR4+0x10] ;  /* 0x00001004ff047984 */ /* 0x002e280008000c00 */
        /* <DEDUP_REMOVED lines=18> */
.L_x_712:
[----:B------:R-:W0:Y:S01]  /*2ac0*/  S2R R0, SR_TID.X ;  /* 0x0000000000007919 */ /* 0x000e220000002100 */
[----:B------:R-:W0:Y:S02]  /*2ad0*/  LDC.64 R2, c[0x0][0x380] ;  /* 0x0000e000ff027b82 */ /* 0x000e240000000a00 */
[----:B0-----:R-:W-:-:S05]  /*2ae0*/  IMAD.WIDE.U32 R2, R0, 0x4, R2 ;  /* 0x0000000400027825 */ /* 0x001fca00078e0002 */
[----:B------:R-:W2:Y:S04]  /*2af0*/  LDG.E.CONSTANT R19, desc[UR6][R2.64] ;  /* 0x0000000602137981 */ /* 0x000ea8000c1e9900 */
[----:B------:R-:W2:Y:S04]  /*2b00*/  LDG.E.CONSTANT R4, desc[UR6][R2.64+0x400] ;  /* 0x0004000602047981 */ /* 0x000ea8000c1e9900 */
[----:B------:R-:W2:Y:S04]  /*2b10*/  LDG.E.CONSTANT R5, desc[UR6][R2.64+0x800] ;  /* 0x0008000602057981 */ /* 0x000ea8000c1e9900 */
[----:B------:R-:W3:Y:S04]  /*2b20*/  LDG.E.CONSTANT R6, desc[UR6][R2.64+0xc00] ;  /* 0x000c000602067981 */ /* 0x000ee8000c1e9900 */
[----:B------:R-:W3:Y:S04]  /*2b30*/  LDG.E.CONSTANT R7, desc[UR6][R2.64+0x1000] ;  /* 0x0010000602077981 */ /* 0x000ee8000c1e9900 */
[----:B------:R-:W4:Y:S04]  /*2b40*/  LDG.E.CONSTANT R8, desc[UR6][R2.64+0x1400] ;  /* 0x0014000602087981 */ /* 0x000f28000c1e9900 */
[----:B------:R-:W4:Y:S04]  /*2b50*/  LDG.E.CONSTANT R9, desc[UR6][R2.64+0x1800] ;  /* 0x0018000602097981 */ /* 0x000f28000c1e9900 */
[----:B------:R-:W5:Y:S04]  /*2b60*/  LDG.E.CONSTANT R10, desc[UR6][R2.64+0x1c00] ;  /* 0x001c0006020a7981 */ /* 0x000f68000c1e9900 */
[----:B------:R-:W5:Y:S04]  /*2b70*/  LDG.E.CONSTANT R11, desc[UR6][R2.64+0x2000] ;  /* 0x00200006020b7981 */ /* 0x000f68000c1e9900 */
[----:B------:R-:W5:Y:S04]  /*2b80*/  LDG.E.CONSTANT R12, desc[UR6][R2.64+0x2400] ;  /* 0x00240006020c7981 */ /* 0x000f68000c1e9900 */
[----:B------:R-:W5:Y:S04]  /*2b90*/  LDG.E.CONSTANT R13, desc[UR6][R2.64+0x2800] ;  /* 0x00280006020d7981 */ /* 0x000f68000c1e9900 */
[----:B------:R-:W5:Y:S04]  /*2ba0*/  LDG.E.CONSTANT R14, desc[UR6][R2.64+0x2c00] ;  /* 0x002c0006020e7981 */ /* 0x000f68000c1e9900 */
[----:B------:R-:W5:Y:S04]  /*2bb0*/  LDG.E.CONSTANT R15, desc[UR6][R2.64+0x3000] ;  /* 0x00300006020f7981 */ /* 0x000f68000c1e9900 */
[----:B------:R-:W5:Y:S04]  /*2bc0*/  LDG.E.CONSTANT R16, desc[UR6][R2.64+0x3400] ;  /* 0x0034000602107981 */ /* 0x000f68000c1e9900 */
[----:B------:R-:W5:Y:S04]  /*2bd0*/  LDG.E.CONSTANT R17, desc[UR6][R2.64+0x3800] ;  /* 0x0038000602117981 */ /* 0x000f68000c1e9900 */
[----:B------:R-:W5:Y:S01]  /*2be0*/  LDG.E.CONSTANT R18, desc[UR6][R2.64+0x3c00] ;  /* 0x003c000602127981 */ /* 0x000f62000c1e9900 */
[----:B------:R-:W-:-:S02]  /*2bf0*/  ISETP.GE.U32.AND P0, PT, R20, 0x2000, PT ;  /* 0x000020001400780c */ /* 0x000fc40003f06070 */
[----:B--2---:R-:W-:-:S04]  /*2c00*/  IADD3 R4, PT, PT, R5, R4, R19 ;  /* 0x0000000405047210 */ /* 0x004fc80007ffe013 */
[----:B---3--:R-:W-:-:S04]  /*2c10*/  IADD3 R4, PT, PT, R7, R6, R4 ;  /* 0x0000000607047210 */ /* 0x008fc80007ffe004 */
[----:B----4-:R-:W-:-:S04]  /*2c20*/  IADD3 R4, PT, PT, R9, R8, R4 ;  /* 0x0000000809047210 */ /* 0x010fc80007ffe004 */
[----:B-----5:R-:W-:Y:S01]  /*2c30*/  IADD3 R4, PT, PT, R11, R10, R4 ;  /* 0x0000000a0b047210 */ /* 0x020fe20007ffe004 */
[----:B------:R-:W-:-:S03]  /*2c40*/  IMAD.MOV.U32 R11, RZ, RZ, 0x1000 ;  /* 0x00001000ff0b7424 */ /* 0x000fc600078e00ff */
[----:B------:R-:W-:-:S04]  /*2c50*/  IADD3 R4, PT, PT, R13, R12, R4 ;  /* 0x0000000c0d047210 */ /* 0x000fc80007ffe004 */
[----:B------:R-:W-:-:S04]  /*2c60*/  IADD3 R4, PT, PT, R15, R14, R4 ;  /* 0x0000000e0f047210 */ /* 0x000fc80007ffe004 */
[----:B------:R-:W-:-:S05]  /*2c70*/  IADD3 R17, PT, PT, R17, R16, R4 ;  /* 0x0000001011117210 */ /* 0x000fca0007ffe004 */
[----:B------:R-:W-:Y:S01]  /*2c80*/  IMAD.IADD R8, R18, 0x1, R17 ;  /* 0x0000000112087824 */ /* 0x000fe200078e0211 */
[----:B------:R-:W-:Y:S06]  /*2c90*/  @!P0 BRA `(.L_x_726) ;  /* 0x00000000008c8947 */ /* 0x000fec0003800000 */
[----:B------:R-:W0:Y:S01]  /*2ca0*/  LDC R7, c[0x0][0x390] ;  /* 0x0000e400ff077b82 */ /* 0x000e220000000800 */
[----:B------:R-:W-:Y:S02]  /*2cb0*/  VIADD R6, R20, 0xfffff000 ;  /* 0xfffff00014067836 */ /* 0x000fe40000000000 */
[----:B------:R-:W-:-:S07]  /*2cc0*/  IMAD.MOV.U32 R11, RZ, RZ, 0x1000 ;  /* 0x00001000ff0b7424 */ /* 0x000fce00078e00ff */
.L_x_728:
[----:B------:R-:W-:-:S05]  /*2cd0*/  IMAD.WIDE R4, R11, 0x4, R2 ;  /* 0x000000040b047825 */ /* 0x000fca00078e0202 */
        /* <DEDUP_REMOVED lines=16> */
[----:B--2---:R-:W-:-:S04]  /*2de0*/  IADD3 R18, PT, PT, R18, R19, R8 ;  /* 0x0000001312127210 */ /* 0x004fc80007ffe008 */
[----:B---3--:R-:W-:Y:S01]  /*2df0*/  IADD3 R18, PT, PT, R21, R20, R18 ;  /* 0x0000001415127210 */ /* 0x008fe20007ffe012 */
[----:B0-----:R-:W-:-:S04]  /*2e00*/  IMAD.MOV.U32 R20, RZ, RZ, R7 ;  /* 0x000000ffff147224 */ /* 0x001fc800078e0007 */
[----:B------:R-:W-:Y:S01]  /*2e10*/  IMAD.IADD R8, R20, 0x1, -R11 ;  /* 0x0000000114087824 */ /* 0x000fe200078e0a0b */
[----:B----4-:R-:W-:-:S04]  /*2e20*/  IADD3 R18, PT, PT, R23, R22, R18 ;  /* 0x0000001617127210 */ /* 0x010fc80007ffe012 */
[----:B------:R-:W-:Y:S02]  /*2e30*/  ISETP.GE.AND P0, PT, R8, 0x1000, PT ;  /* 0x000010000800780c */ /* 0x000fe40003f06270 */
[----:B-----5:R-:W-:-:S04]  /*2e40*/  IADD3 R18, PT, PT, R25, R24, R18 ;  /* 0x0000001819127210 */ /* 0x020fc80007ffe012 */
[----:B------:R-:W-:-:S04]  /*2e50*/  IADD3 R14, PT, PT, R14, R17, R18 ;  /* 0x000000110e0e7210 */ /* 0x000fc80007ffe012 */
[----:B------:R-:W-:-:S04]  /*2e60*/  IADD3 R12, PT, PT, R15, R12, R14 ;  /* 0x0000000c0f0c7210 */ /* 0x000fc80007ffe00e */
[----:B------:R-:W-:-:S04]  /*2e70*/  IADD3 R10, PT, PT, R10, R13, R12 ;  /* 0x0000000d0a0a7210 */ /* 0x000fc80007ffe00c */
[----:B------:R-:W-:Y:S01]  /*2e80*/  IADD3 R8, PT, PT, R16, R9, R10 ;  /* 0x0000000910087210 */ /* 0x000fe20007ffe00a */
[----:B------:R-:W-:Y:S06]  /*2e90*/  @!P0 BRA `(.L_x_727) ;  /* 0x0000000400fc8947 */ /* 0x000fec0003800000 */
[----:B------:R-:W-:-:S05]  /*2ea0*/  VIADD R11, R11, 0x1000 ;  /* 0x000010000b0b7836 */ /* 0x000fca0000000000 */
[----:B------:R-:W-:-:S13]  /*2eb0*/  ISETP.GT.AND P0, PT, R11, R6, PT ;  /* 0x000000060b00720c */ /* 0x000fda0003f04270 */
[----:B------:R-:W-:Y:S05]  /*2ec0*/  @!P0 BRA `(.L_x_728) ;  /* 0xfffffffc00808947 */ /* 0x000fea000383ffff */
.L_x_726:
        /* <DEDUP_REMOVED lines=20> */
.L_x_732:
        /* <DEDUP_REMOVED lines=8> */
.L_x_731:
[----:B------:R-:W-:Y:S05]  /*3090*/  BSYNC.RECONVERGENT B2 ;  /* 0x0000000000027941 */ /* 0x000fea0003800200 */
.L_x_730:
        /* <DEDUP_REMOVED lines=16> */
.L_x_735:
        /* <DEDUP_REMOVED lines=20> */
[----:B------:R-:W5:Y:S04]  /*32e0*/  LDG.E.CONSTANT R22, desc[UR6][R2.64+0x2400] ;  /* 0x0024000602167981 */ /* 0x000f68000c1e9900 */
[----:B------:R0:W5:Y:S04]  /*32f0*/  LDG.E.CONSTANT R5, desc[UR6][R4.64] ;  /* 0x0000000604057981 */ /* 0x000168000c1e9900 */
        /* <DEDUP_REMOVED lines=17> */
.L_x_734:
[----:B------:R-:W-:Y:S05]  /*3410*/  BSYNC.RECONVERGENT B2 ;  /* 0x0000000000027941 */ /* 0x000fea0003800200 */
.L_x_733:
        /* <DEDUP_REMOVED lines=10> */
[----:B------:R-:W5:Y:S01]  /*34c0*/  LDG.E.CONSTANT R16, desc[UR6][R2.64+0x1400] ;  /* 0x0014000602107981 */ /* 0x000f62000c1e9900 */
[----:B0-----:R-:W-:-:S04]  /*34d0*/  IMAD.WIDE.U32 R4, R11, 0x4, R6 ;  /* 0x000000040b047825 */ /* 0x001fc800078e0006 */
[----:B------:R-:W-:Y:S02]  /*34e0*/  IMAD.WIDE.U32 R6, R13, 0x4, R6 ;  /* 0x000000040d067825 */ /* 0x000fe400078e0006 */
[----:B------:R0:W2:Y:S04]  /*34f0*/  LDG.E.CONSTANT R5, desc[UR6][R4.64] ;  /* 0x0000000604057981 */ /* 0x0000a8000c1e9900 */
[----:B------:R1:W3:Y:S04]  /*3500*/  LDG.E.CONSTANT R13, desc[UR6][R2.64] ;  /* 0x00000006020d7981 */ /* 0x0002e8000c1e9900 */
[----:B------:R-:W4:Y:S01]  /*3510*/  LDG.E.CONSTANT R7, desc[UR6][R6.64] ;  /* 0x0000000606077981 */ /* 0x000f22000c1e9900 */
[----:B0-----:R-:W-:Y:S01]  /*3520*/  IADD3 R4, P1, PT, R2, 0x2000, RZ ;  /* 0x0000200002047810 */ /* 0x001fe20007f3e0ff */
[----:B------:R-:W-:Y:S01]  /*3530*/  VIADD R10, R10, 0x800 ;  /* 0x000008000a0a7836 */ /* 0x000fe20000000000 */
[----:B------:R-:W-:Y:S01]  /*3540*/  PLOP3.LUT P0, PT, PT, PT, PT, 0x8, 0x80 ;  /* 0x000000000080781c */ /* 0x000fe20003f0e170 */
[----:B------:R-:W-:-:S02]  /*3550*/  VIADD R11, R11, 0x800 ;  /* 0x000008000b0b7836 */ /* 0x000fc40000000000 */
[----:B-1----:R-:W-:Y:S01]  /*3560*/  IMAD.MOV.U32 R2, RZ, RZ, R4 ;  /* 0x000000ffff027224 */ /* 0x002fe200078e0004 */
[----:B--2---:R-:W-:-:S04]  /*3570*/  IADD3 R12, PT, PT, R12, R5, R8 ;  /* 0x000000050c0c7210 */ /* 0x004fc80007ffe008 */
[----:B---3--:R-:W-:Y:S01]  /*3580*/  IADD3 R12, PT, PT, R14, R13, R12 ;  /* 0x0000000d0e0c7210 */ /* 0x008fe20007ffe00c */
[----:B------:R-:W-:-:S03]  /*3590*/  IMAD.X R5, RZ, RZ, R3, P1 ;  /* 0x000000ffff057224 */ /* 0x000fc600008e0603 */
[----:B----4-:R-:W-:Y:S01]  /*35a0*/  IADD3 R12, PT, PT, R15, R7, R12 ;  /* 0x000000070f0c7210 */ /* 0x010fe20007ffe00c */
[----:B------:R-:W-:-:S03]  /*35b0*/  IMAD.MOV.U32 R3, RZ, RZ, R5 ;  /* 0x000000ffff037224 */ /* 0x000fc600078e0005 */
[----:B-----5:R-:W-:-:S07]  /*35c0*/  IADD3 R8, PT, PT, R16, R17, R12 ;  /* 0x0000001110087210 */ /* 0x020fce0007ffe00c */
.L_x_737:
[----:B------:R-:W-:Y:S05]  /*35d0*/  BSYNC.RECONVERGENT B2 ;  /* 0x0000000000027941 */ /* 0x000fea0003800200 */
.L_x_736:
        /* <DEDUP_REMOVED lines=10> */
.L_x_729:
[----:B------:R-:W-:Y:S05]  /*3680*/  BSYNC.RECONVERGENT B1 ;  /* 0x0000000000017941 */ /* 0x000fea0003800200 */
.L_x_727:
[----:B------:R-:W0:Y:S01]  /*3690*/  S2R R9, SR_LANEID ;  /* 0x0000000000097919 */ /* 0x000e220000000000 */
[----:B------:R-:W1:Y:S01]  /*36a0*/  SHFL.DOWN PT, R2, R8, 0x1, 0x1f ;  /* 0x08201f0008027f89 */ /* 0x000e6200000e0000 */
[C---:B0-----:R-:W-:Y:S02]  /*36b0*/  ISETP.GT.AND P0, PT, R9.reuse, 0x1e, PT ;  /* 0x0000001e0900780c */ /* 0x041fe40003f04270 */
[C---:B------:R-:W-:Y:S02]  /*36c0*/  ISETP.NE.AND P1, PT, R9.reuse, RZ, PT ;  /* 0x000000ff0900720c */ /* 0x040fe40003f25270 */
        /* <DEDUP_REMOVED lines=37> */
[----:B0-----:R-:W-:-:S07]  /*3920*/  IMAD.IADD R3, R0, 0x1, R9 ;  /* 0x0000000100037824 */ /* 0x001fce00078e0209 */
.L_x_699:
[----:B------:R-:W-:Y:S05]  /*3930*/  BSYNC.RECONVERGENT B0 ;  /* 0x0000000000007941 */ /* 0x000fea0003800200 */
.L_x_683:
[----:B------:R-:W-:Y:S05]  /*3940*/  @P0 EXIT ;  /* 0x000000000000094d */ /* 0x000fea0003800000 */
[----:B-1----:R-:W1:Y:S01]  /*3950*/  LDC.64 R4, c[0x0][0x388] ;  /* 0x0000e200ff047b82 */ /* 0x002e620000000a00 */
[----:B------:R-:W0:Y:S02]  /*3960*/  LDCU UR4, c[0x0][0x398] ;  /* 0x00007300ff0477ac */ /* 0x000e240008000800 */
[----:B0-234-:R-:W-:-:S05]  /*3970*/  VIADD R3, R3, UR4 ;  /* 0x0000000403037c36 */ /* 0x01dfca0008000000 */
[----:B-1----:R-:W-:Y:S01]  /*3980*/  STG.E desc[UR6][R4.64], R3 ;  /* 0x0000000304007986 */ /* 0x002fe2000c101906 */
[----:B------:R-:W-:Y:S05]  /*3990*/  EXIT ;  /* 0x000000000000794d */ /* 0x000fea0003800000 */
.L_x_738:
        /* <DEDUP_REMOVED lines=14> */
.L_x_1956:


//--------------------- .text._ZN3cub18CUB_300001_SM_10006detail6reduce18DeviceReduceKernelINS2_10policy_hubIiyN4cuda3std3__44plusIiEEE10Policy1000EN6thrust24THRUST_300001_SM_1000_NS10device_ptrIiEEyS9_iNS7_10__identityEEEvT0_PT3_T1_NS0_13GridEvenShareISK_EET2_T4_ --------------------------
	.section	.text._ZN3cub18CUB_300001_SM_10006detail6reduce18DeviceReduceKernelINS2_10policy_hubIiyN4cuda3std3__44plusIiEEE10Policy1000EN6thrust24THRUST_300001_SM_1000_NS10device_ptrIiEEyS9_iNS7_10__identityEEEvT0_PT3_T1_NS0_13GridEvenShareISK_EET2_T4_,"ax",@progbits
	.align	128
        .global         _ZN3cub18CUB_300001_SM_10006detail6reduce18DeviceReduceKernelINS2_10policy_hubIiyN4cuda3std3__44plusIiEEE10Policy1000EN6thrust24THRUST_300001_SM_1000_NS10device_ptrIiEEyS9_iNS7_10__identityEEEvT0_PT3_T1_NS0_13GridEvenShareISK_EET2_T4_
        .type           _ZN3cub18CUB_300001_SM_10006detail6reduce18DeviceReduceKernelINS2_10policy_hubIiyN4cuda3std3__44plusIiEEE10Policy1000EN6thrust24THRUST_300001_SM_1000_NS10device_ptrIiEEyS9_iNS7_10__identityEEEvT0_PT3_T1_NS0_13GridEvenShareISK_EET2_T4_,@function
        .size           _ZN3cub18CUB_300001_SM_10006detail6reduce18DeviceReduceKernelINS2_10policy_hubIiyN4cuda3std3__44plusIiEEE10Policy1000EN6thrust24THRUST_300001_SM_1000_NS10device_ptrIiEEyS9_iNS7_10__identityEEEvT0_PT3_T1_NS0_13GridEvenShareISK_EET2_T4_,(.L_x_1957 - _ZN3cub18CUB_300001_SM_10006detail6reduce18DeviceReduceKernelINS2_10policy_hubIiyN4cuda3std3__44plusIiEEE10Policy1000EN6thrust24THRUST_300001_SM_1000_NS10device_ptrIiEEyS9_iNS7_10__identityEEEvT0_PT3_T1_NS0_13GridEvenShareISK_EET2_T4_)
        .other          _ZN3cub18CUB_300001_SM_10006detail6reduce18DeviceReduceKernelINS2_10policy_hubIiyN4cuda3std3__44plusIiEEE10Policy1000EN6thrust24THRUST_300001_SM_1000_NS10device_ptrIiEEyS9_iNS7_10__identityEEEvT0_PT3_T1_NS0_13GridEvenShareISK_EET2_T4_,@"STO_CUDA_ENTRY STV_DEFAULT"
_ZN3cub18CUB_300001_SM_10006detail6reduce18DeviceReduceKernelINS2_10policy_hubIiyN4cuda3std3__44plusIiEEE10Policy1000EN6thrust24THRUST_300001_SM_1000_NS10device_ptrIiEEyS9_iNS7_10__identityEEEvT0_PT3_T1_NS0_13GridEvenShareISK_EET2_T4_:
.text._ZN3cub18CUB_300001_SM_10006detail6reduce18DeviceReduceKernelINS2_10policy_hubIiyN4cuda3std3__44plusIiEEE10Policy1000EN6thrust24THRUST_300001_SM_1000_NS10device_ptrIiEEyS9_iNS7_10__identityEEEvT0_PT3_T1_NS0_13GridEvenShareISK_EET2_T4_:
[----:B------:R-:W-:Y:S08]  /*0000*/  LDC R1, c[0x0][0x37c] ;  /* 0x0000df00ff017b82 */ /* 0x000ff00000000800 */
[----:B------:R-:W0:Y:S01]  /*0010*/  S2UR UR16, SR_CTAID.X ;  /* 0x00000000001079c3 */ /* 0x000e220000002500 */
[----:B------:R-:W1:Y:S01]  /*0020*/  LDCU.64 UR8, c[0x0][0x3b8] ;  /* 0x00007700ff0877ac */ /* 0x000e620008000a00 */
[----:B------:R-:W-:Y:S01]  /*0030*/  BSSY.RECONVERGENT B0, `(.L_x_739) ;  /* 0x0000201000007945 */ /* 0x000fe20003800200 */
[----:B------:R-:W2:Y:S01]  /*0040*/  LDCU UR5, c[0x0][0x3c0] ;  /* 0x00007800ff0577ac */ /* 0x000ea20008000800 */
[----:B------:R-:W3:Y:S01]  /*0050*/  LDCU.64 UR14, c[0x0][0x358] ;  /* 0x00006b00ff0e77ac */ /* 0x000ee20008000a00 */
[----:B-1----:R-:W-:-:S02]  /*0060*/  IMAD.U32 R2, RZ, RZ, UR8 ;  /* 0x00000008ff027e24 */ /* 0x002fc4000f8e00ff */
[----:B------:R-:W-:Y:S01]  /*0070*/  IMAD.U32 R3, RZ, RZ, UR9 ;  /* 0x00000009ff037e24 */ /* 0x000fe2000f8e00ff */
[----:B--2---:R-:W-:Y:S02]  /*0080*/  USHF.L.U32 UR5, UR5, 0xc, URZ ;  /* 0x0000000c05057899 */ /* 0x004fe400080006ff */
[----:B0-----:R-:W-:Y:S02]  /*0090*/  USHF.L.U32 UR7, UR16, 0xc, URZ ;  /* 0x0000000c10077899 */ /* 0x001fe400080006ff */
[----:B------:R-:W-:-:S04]  /*00a0*/  USHF.R.S32.HI UR4, URZ, 0x1f, UR5 ;  /* 0x0000001fff047899 */ /* 0x000fc80008011405 */
[----:B------:R-:W-:-:S04]  /*00b0*/  IADD3 R23, P1, PT, R2, -UR7, RZ ;  /* 0x8000000702177c10 */ /* 0x000fc8000ff3e0ff */
[----:B------:R-:W-:Y:S02]  /*00c0*/  ISETP.GT.U32.AND P0, PT, R23, 0xfff, PT ;  /* 0x00000fff1700780c */ /* 0x000fe40003f04070 */
[----:B------:R-:W-:-:S04]  /*00d0*/  IADD3.X R22, PT, PT, R3, -0x1, RZ, P1, !PT ;  /* 0xffffffff03167810 */ /* 0x000fc80000ffe4ff */
[----:B------:R-:W-:-:S13]  /*00e0*/  ISETP.GT.U32.AND.EX P0, PT, R22, RZ, PT, P0 ;  /* 0x000000ff1600720c */ /* 0x000fda0003f04100 */
[----:B---3--:R-:W-:Y:S05]  /*00f0*/  @P0 BRA `(.L_x_740) ;  /* 0x0000000c00ac0947 */ /* 0x008fea0003800000 */
[----:B------:R-:W0:Y:S01]  /*0100*/  S2R R3, SR_TID.X ;  /* 0x0000000000037919 */ /* 0x000e220000002100 */
[----:B------:R-:W-:Y:S01]  /*0110*/  VIADD R0, R2, -UR7 ;  /* 0x8000000702007c36 */ /* 0x000fe20008000000 */
[----:B------:R-:W-:Y:S01]  /*0120*/  BSSY.RECONVERGENT B1, `(.L_x_741) ;  /* 0x000000a000017945 */ /* 0x000fe20003800200 */
[----:B------:R-:W-:-:S03]  /*0130*/  IMAD.MOV.U32 R4, RZ, RZ, RZ ;  /* 0x000000ffff047224 */ /* 0x000fc600078e00ff */
[----:B0-----:R-:W-:Y:S01]  /*0140*/  ISETP.GE.AND P0, PT, R3, R0, PT ;  /* 0x000000000300720c */ /* 0x001fe20003f06270 */
[----:B------:R-:W-:-:S12]  /*0150*/  IMAD.MOV.U32 R5, RZ, RZ, R3 ;  /* 0x000000ffff057224 */ /* 0x000fd800078e0003 */
[----:B------:R-:W-:Y:S05]  /*0160*/  @P0 BRA `(.L_x_742) ;  /* 0x0000000000140947 */ /* 0x000fea0003800000 */
[----:B------:R-:W0:Y:S01]  /*0170*/  LDC.64 R6, c[0x0][0x380] ;  /* 0x0000e000ff067b82 */ /* 0x000e220000000a00 */
[----:B------:R-:W-:-:S04]  /*0180*/  VIADD R5, R3, UR7 ;  /* 0x0000000703057c36 */ /* 0x000fc80008000000 */
[----:B0-----:R-:W-:-:S05]  /*0190*/  IMAD.WIDE.U32 R6, R5, 0x4, R6 ;  /* 0x0000000405067825 */ /* 0x001fca00078e0006 */
[----:B------:R0:W5:Y:S01]  /*01a0*/  LDG.E R4, desc[UR14][R6.64] ;  /* 0x0000000e06047981 */ /* 0x000162000c1e1900 */
[----:B------:R-:W-:-:S07]  /*01b0*/  VIADD R5, R3, 0x100 ;  /* 0x0000010003057836 */ /* 0x000fce0000000000 */
.L_x_742:
[----:B------:R-:W-:Y:S05]  /*01c0*/  BSYNC.RECONVERGENT B1 ;  /* 0x0000000000017941 */ /* 0x000fea0003800200 */
.L_x_741:
[----:B------:R-:W-:Y:S01]  /*01d0*/  ISETP.GE.AND P0, PT, R5, R0, PT ;  /* 0x000000000500720c */ /* 0x000fe20003f06270 */
[----:B------:R-:W-:-:S12]  /*01e0*/  BSSY.RECONVERGENT B1, `(.L_x_743) ;  /* 0x000006c000017945 */ /* 0x000fd80003800200 */
[----:B------:R-:W-:Y:S05]  /*01f0*/  @P0 BRA `(.L_x_744) ;  /* 0x0000000400a80947 */ /* 0x000fea0003800000 */
[----:B0-----:R-:W-:Y:S01]  /*0200*/  LOP3.LUT R7, RZ, R5, RZ, 0x33, !PT ;  /* 0x00000005ff077212 */ /* 0x001fe200078e33ff */
[----:B------:R-:W-:Y:S03]  /*0210*/  BSSY.RECONVERGENT B2, `(.L_x_745) ;  /* 0x0000030000027945 */ /* 0x000fe60003800200 */
[----:B------:R-:W-:-:S04]  /*0220*/  IADD3 R7, PT, PT, R2, -UR7, R7 ;  /* 0x8000000702077c10 */ /* 0x000fc8000fffe007 */
[C---:B------:R-:W-:Y:S02]  /*0230*/  ISETP.GE.U32.AND P1, PT, R7.reuse, 0xf00, PT ;  /* 0x00000f000700780c */ /* 0x040fe40003f26070 */
[----:B------:R-:W-:-:S04]  /*0240*/  LEA.HI R2, R7, 0x1, RZ, 0x18 ;  /* 0x0000000107027811 */ /* 0x000fc800078fc0ff */
[----:B------:R-:W-:-:S04]  /*0250*/  LOP3.LUT R21, R2, 0xf, RZ, 0xc0, !PT ;  /* 0x0000000f02157812 */ /* 0x000fc800078ec0ff */
[----:B------:R-:W-:-:S03]  /*0260*/  ISETP.NE.AND P0, PT, R21, RZ, PT ;  /* 0x000000ff1500720c */ /* 0x000fc60003f05270 */
[----:B------:R-:W-:Y:S10]  /*0270*/  @!P1 BRA `(.L_x_746) ;  /* 0x0000000000a49947 */ /* 0x000ff40003800000 */
[----:B------:R-:W0:Y:S01]  /*0280*/  LDCU.64 UR8, c[0x0][0x380] ;  /* 0x00007000ff0877ac */ /* 0x000e220008000a00 */
[----:B------:R-:W-:Y:S01]  /*0290*/  IMAD.WIDE.U32 R6, R5, 0x4, RZ ;  /* 0x0000000405067825 */ /* 0x000fe200078e00ff */
[----:B------:R-:W-:Y:S01]  /*02a0*/  LOP3.LUT R8, R2, 0x1fffff0, RZ, 0xc0, !PT ;  /* 0x01fffff002087812 */ /* 0x000fe200078ec0ff */
[----:B------:R-:W-:-:S04]  /*02b0*/  UIMAD.WIDE.U32 UR4, UR16, 0x4000, URZ ;  /* 0x00004000100478a5 */ /* 0x000fc8000f8e00ff */
[----:B------:R-:W-:Y:S02]  /*02c0*/  IMAD.MOV R8, RZ, RZ, -R8 ;  /* 0x000000ffff087224 */ /* 0x000fe400078e0a08 */
[----:B------:R-:W-:Y:S02]  /*02d0*/  LOP3.LUT R14, R6, UR4, RZ, 0xfc, !PT ;  /* 0x00000004060e7c12 */ /* 0x000fe4000f8efcff */
[----:B------:R-:W-:Y:S02]  /*02e0*/  LOP3.LUT R7, R7, UR5, RZ, 0xfc, !PT ;  /* 0x0000000507077c12 */ /* 0x000fe4000f8efcff */
[----:B0-----:R-:W-:-:S04]  /*02f0*/  IADD3 R14, P1, PT, R14, UR8, RZ ;  /* 0x000000080e0e7c10 */ /* 0x001fc8000ff3e0ff */
[----:B------:R-:W-:-:S04]  /*0300*/  IADD3 R14, P2, PT, R14, 0x2000, RZ ;  /* 0x000020000e0e7810 */ /* 0x000fc80007f5e0ff */
[----:B------:R-:W-:-:S09]  /*0310*/  IADD3.X R7, PT, PT, RZ, UR9, R7, P2, P1 ;  /* 0x00000009ff077c10 */ /* 0x000fd200097e2407 */
.L_x_747:
[----:B------:R-:W-:-:S05]  /*0320*/  IMAD.MOV.U32 R6, RZ, RZ, R14 ;  /* 0x000000ffff067224 */ /* 0x000fca00078e000e */
[----:B------:R-:W2:Y:S04]  /*0330*/  LDG.E R15, desc[UR14][R6.64+-0x2000] ;  /* 0xffe0000e060f7981 */ /* 0x000ea8000c1e1900 */
[----:B------:R-:W2:Y:S04]  /*0340*/  LDG.E R16, desc[UR14][R6.64+-0x1c00] ;  /* 0xffe4000e06107981 */ /* 0x000ea8000c1e1900 */
[----:B------:R-:W3:Y:S04]  /*0350*/  LDG.E R18, desc[UR14][R6.64+-0x1800] ;  /* 0xffe8000e06127981 */ /* 0x000ee8000c1e1900 */
[----:B------:R-:W3:Y:S04]  /*0360*/  LDG.E R17, desc[UR14][R6.64+-0x1400] ;  /* 0xffec000e06117981 */ /* 0x000ee8000c1e1900 */
[----:B------:R-:W4:Y:S04]  /*0370*/  LDG.E R20, desc[UR14][R6.64+-0x1000] ;  /* 0xfff0000e06147981 */ /* 0x000f28000c1e1900 */
        /* <DEDUP_REMOVED lines=10> */
[----:B------:R0:W4:Y:S01]  /*0420*/  LDG.E R10, desc[UR14][R6.64+0x1c00] ;  /* 0x001c000e060a7981 */ /* 0x000122000c1e1900 */
[----:B------:R-:W-:-:S02]  /*0430*/  VIADD R8, R8, 0x10 ;  /* 0x0000001008087836 */ /* 0x000fc40000000000 */
[----:B------:R-:W-:-:S03]  /*0440*/  VIADD R5, R5, 0x1000 ;  /* 0x0000100005057836 */ /* 0x000fc60000000000 */
[----:B------:R-:W-:Y:S02]  /*0450*/  ISETP.NE.AND P1, PT, R8, RZ, PT ;  /* 0x000000ff0800720c */ /* 0x000fe40003f25270 */
[----:B--2--5:R-:W-:-:S04]  /*0460*/  IADD3 R15, PT, PT, R16, R15, R4 ;  /* 0x0000000f100f7210 */ /* 0x024fc80007ffe004 */
[----:B---3--:R-:W-:-:S04]  /*0470*/  IADD3 R15, PT, PT, R17, R18, R15 ;  /* 0x00000012110f7210 */ /* 0x008fc80007ffe00f */
[----:B----4-:R-:W-:-:S04]  /*0480*/  IADD3 R15, PT, PT, R19, R20, R15 ;  /* 0x00000014130f7210 */ /* 0x010fc80007ffe00f */
[----:B------:R-:W-:-:S04]  /*0490*/  IADD3 R15, PT, PT, R23, R22, R15 ;  /* 0x00000016170f7210 */ /* 0x000fc80007ffe00f */
[----:B------:R-:W-:-:S04]  /*04a0*/  IADD3 R15, PT, PT, R25, R24, R15 ;  /* 0x00000018190f7210 */ /* 0x000fc80007ffe00f */
[----:B------:R-:W-:Y:S02]  /*04b0*/  IADD3 R13, PT, PT, R13, R14, R15 ;  /* 0x0000000e0d0d7210 */ /* 0x000fe40007ffe00f */
[----:B------:R-:W-:-:S05]  /*04c0*/  IADD3 R14, P2, PT, R6, 0x4000, RZ ;  /* 0x00004000060e7810 */ /* 0x000fca0007f5e0ff */
[----:B0-----:R-:W-:Y:S01]  /*04d0*/  IMAD.X R7, RZ, RZ, R7, P2 ;  /* 0x000000ffff077224 */ /* 0x001fe200010e0607 */
[----:B------:R-:W-:-:S04]  /*04e0*/  IADD3 R9, PT, PT, R12, R9, R13 ;  /* 0x000000090c097210 */ /* 0x000fc80007ffe00d */
[----:B------:R-:W-:Y:S01]  /*04f0*/  IADD3 R4, PT, PT, R10, R11, R9 ;  /* 0x0000000b0a047210 */ /* 0x000fe20007ffe009 */
[----:B------:R-:W-:Y:S06]  /*0500*/  @P1 BRA `(.L_x_747) ;  /* 0xfffffffc00841947 */ /* 0x000fec000383ffff */
.L_x_746:
[----:B------:R-:W-:Y:S05]  /*0510*/  BSYNC.RECONVERGENT B2 ;  /* 0x0000000000027941 */ /* 0x000fea0003800200 */
.L_x_745:
[----:B------:R-:W-:Y:S05]  /*0520*/  @!P0 BRA `(.L_x_744) ;  /* 0x0000000000dc8947 */ /* 0x000fea0003800000 */
[----:B------:R-:W-:Y:S01]  /*0530*/  ISETP.GE.U32.AND P0, PT, R21, 0x8, PT ;  /* 0x000000081500780c */ /* 0x000fe20003f06070 */
[----:B------:R-:W-:Y:S01]  /*0540*/  BSSY.RECONVERGENT B2, `(.L_x_748) ;  /* 0x0000016000027945 */ /* 0x000fe20003800200 */
[----:B------:R-:W-:-:S04]  /*0550*/  LOP3.LUT R16, R2, 0x7, RZ, 0xc0, !PT ;  /* 0x0000000702107812 */ /* 0x000fc800078ec0ff */
[----:B------:R-:W-:-:S07]  /*0560*/  ISETP.NE.AND P1, PT, R16, RZ, PT ;  /* 0x000000ff1000720c */ /* 0x000fce0003f25270 */
[----:B------:R-:W-:Y:S06]  /*0570*/  @!P0 BRA `(.L_x_749) ;  /* 0x0000000000488947 */ /* 0x000fec0003800000 */
[----:B------:R-:W0:Y:S01]  /*0580*/  LDCU.64 UR4, c[0x0][0x380] ;  /* 0x00007000ff0477ac */ /* 0x000e220008000a00 */
[----:B------:R-:W-:-:S04]  /*0590*/  IADD3 R7, P0, PT, R5, UR7, RZ ;  /* 0x0000000705077c10 */ /* 0x000fc8000ff1e0ff */
[----:B------:R-:W-:Y:S02]  /*05a0*/  LEA.HI.X.SX32 R8, R5, RZ, 0x1, P0 ;  /* 0x000000ff05087211 */ /* 0x000fe400000f0eff */
[----:B0-----:R-:W-:-:S04]  /*05b0*/  LEA R6, P0, R7, UR4, 0x2 ;  /* 0x0000000407067c11 */ /* 0x001fc8000f8010ff */
[----:B------:R-:W-:-:S05]  /*05c0*/  LEA.HI.X R7, R7, UR5, R8, 0x2, P0 ;  /* 0x0000000507077c11 */ /* 0x000fca00080f1408 */
[----:B------:R-:W2:Y:S04]  /*05d0*/  LDG.E R9, desc[UR14][R6.64] ;  /* 0x0000000e06097981 */ /* 0x000ea8000c1e1900 */
[----:B------:R-:W2:Y:S04]  /*05e0*/  LDG.E R8, desc[UR14][R6.64+0x400] ;  /* 0x0004000e06087981 */ /* 0x000ea8000c1e1900 */
[----:B------:R-:W3:Y:S04]  /*05f0*/  LDG.E R11, desc[UR14][R6.64+0x800] ;  /* 0x0008000e060b7981 */ /* 0x000ee8000c1e1900 */
[----:B------:R-:W3:Y:S04]  /*0600*/  LDG.E R10, desc[UR14][R6.64+0xc00] ;  /* 0x000c000e060a7981 */ /* 0x000ee8000c1e1900 */
[----:B------:R-:W4:Y:S04]  /*0610*/  LDG.E R13, desc[UR14][R6.64+0x1000] ;  /* 0x0010000e060d7981 */ /* 0x000f28000c1e1900 */
[----:B------:R-:W4:Y:S04]  /*0620*/  LDG.E R12, desc[UR14][R6.64+0x1400] ;  /* 0x0014000e060c7981 */ /* 0x000f28000c1e1900 */
[----:B------:R-:W4:Y:S04]  /*0630*/  LDG.E R15, desc[UR14][R6.64+0x1800] ;  /* 0x0018000e060f7981 */ /* 0x000f28000c1e1900 */
[----:B------:R-:W4:Y:S01]  /*0640*/  LDG.E R14, desc[UR14][R6.64+0x1c00] ;  /* 0x001c000e060e7981 */ /* 0x000f22000c1e1900 */
[----:B------:R-:W-:Y:S01]  /*0650*/  VIADD R5, R5, 0x800 ;  /* 0x0000080005057836 */ /* 0x000fe20000000000 */
[----:B--2--5:R-:W-:-:S04]  /*0660*/  IADD3 R8, PT, PT, R8, R9, R4 ;  /* 0x0000000908087210 */ /* 0x024fc80007ffe004 */
[----:B---3--:R-:W-:-:S04]  /*0670*/  IADD3 R8, PT, PT, R10, R11, R8 ;  /* 0x0000000b0a087210 */ /* 0x008fc80007ffe008 */
[----:B----4-:R-:W-:-:S04]  /*0680*/  IADD3 R8, PT, PT, R12, R13, R8 ;  /* 0x0000000d0c087210 */ /* 0x010fc80007ffe008 */
[----:B------:R-:W-:-:S07]  /*0690*/  IADD3 R4, PT, PT, R14, R15, R8 ;  /* 0x0000000f0e047210 */ /* 0x000fce0007ffe008 */
.L_x_749:
[----:B------:R-:W-:Y:S05]  /*06a0*/  BSYNC.RECONVERGENT B2 ;  /* 0x0000000000027941 */ /* 0x000fea0003800200 */
.L_x_748:
        /* <DEDUP_REMOVED lines=14> */
[----:B------:R-:W3:Y:S01]  /*0790*/  LDG.E R10, desc[UR14][R6.64+0xc00] ;  /* 0x000c000e060a7981 */ /* 0x000ee2000c1e1900 */
[----:B------:R-:W-:Y:S01]  /*07a0*/  VIADD R5, R5, 0x400 ;  /* 0x0000040005057836 */ /* 0x000fe20000000000 */
[----:B--2--5:R-:W-:-:S04]  /*07b0*/  IADD3 R4, PT, PT, R8, R9, R4 ;  /* 0x0000000908047210 */ /* 0x024fc80007ffe004 */
[----:B---3--:R-:W-:-:S07]  /*07c0*/  IADD3 R4, PT, PT, R10, R11, R4 ;  /* 0x0000000b0a047210 */ /* 0x008fce0007ffe004 */
.L_x_751:
[----:B------:R-:W-:Y:S05]  /*07d0*/  BSYNC.RECONVERGENT B2 ;  /* 0x0000000000027941 */ /* 0x000fea0003800200 */
.L_x_750:
[----:B------:R-:W-:Y:S05]  /*07e0*/  @!P1 BRA `(.L_x_744) ;  /* 0x00000000002c9947 */ /* 0x000fea0003800000 */
[----:B------:R-:W0:Y:S01]  /*07f0*/  LDC.64 R6, c[0x0][0x380] ;  /* 0x0000e000ff067b82 */ /* 0x000e220000000a00 */
[----:B------:R-:W-:Y:S02]  /*0800*/  IMAD.U32 R9, RZ, RZ, UR16 ;  /* 0x00000010ff097e24 */ /* 0x000fe4000f8e00ff */
[----:B------:R-:W-:Y:S02]  /*0810*/  IMAD.MOV R2, RZ, RZ, -R2 ;  /* 0x000000ffff027224 */ /* 0x000fe400078e0a02 */
[----:B0-----:R-:W-:-:S07]  /*0820*/  IMAD.WIDE.U32 R6, R9, 0x4000, R6 ;  /* 0x0000400009067825 */ /* 0x001fce00078e0006 */
.L_x_752:
[----:B------:R-:W-:-:S06]  /*0830*/  IMAD.WIDE R8, R5, 0x4, R6 ;  /* 0x0000000405087825 */ /* 0x000fcc00078e0206 */
[----:B------:R-:W2:Y:S01]  /*0840*/  LDG.E R9, desc[UR14][R8.64] ;  /* 0x0000000e08097981 */ /* 0x000ea2000c1e1900 */
[----:B------:R-:W-:Y:S02]  /*0850*/  VIADD R2, R2, 0x1 ;  /* 0x0000000102027836 */ /* 0x000fe40000000000 */
[----:B------:R-:W-:-:S03]  /*0860*/  VIADD R5, R5, 0x100 ;  /* 0x0000010005057836 */ /* 0x000fc60000000000 */
[----:B------:R-:W-:Y:S01]  /*0870*/  ISETP.NE.AND P0, PT, R2, RZ, PT ;  /* 0x000000ff0200720c */ /* 0x000fe20003f05270 */
[----:B--2--5:R-:W-:-:S12]  /*0880*/  IMAD.IADD R4, R9, 0x1, R4 ;  /* 0x0000000109047824 */ /* 0x024fd800078e0204 */
[----:B------:R-:W-:Y:S05]  /*0890*/  @P0 BRA `(.L_x_752) ;  /* 0xfffffffc00e40947 */ /* 0x000fea000383ffff */
.L_x_744:
[----:B------:R-:W-:Y:S05]  /*08a0*/  BSYNC.RECONVERGENT B1 ;  /* 0x0000000000017941 */ /* 0x000fea0003800200 */
.L_x_743:
[----:B------:R-:W-:-:S13]  /*08b0*/  ISETP.GE.AND P0, PT, R0, 0x100, PT ;  /* 0x000001000000780c */ /* 0x000fda0003f06270 */
[----:B------:R-:W-:Y:S05]  /*08c0*/  @!P0 BRA `(.L_x_753) ;  /* 0x0000000000ac8947 */ /* 0x000fea0003800000 */
[----:B------:R-:W1:Y:S01]  /*08d0*/  S2R R8, SR_LANEID ;  /* 0x0000000000087919 */ /* 0x000e620000000000 */
[----:B-----5:R-:W2:Y:S01]  /*08e0*/  SHFL.DOWN PT, R0, R4, 0x1, 0x1f ;  /* 0x08201f0004007f89 */ /* 0x020ea200000e0000 */
[C---:B-1----:R-:W-:Y:S02]  /*08f0*/  ISETP.GT.AND P0, PT, R8.reuse, 0x1e, PT ;  /* 0x0000001e0800780c */ /* 0x042fe40003f04270 */
[----:B------:R-:W-:Y:S02]  /*0900*/  ISETP.NE.AND P1, PT, R8, RZ, PT ;  /* 0x000000ff0800720c */ /* 0x000fe40003f25270 */
[----:B--2---:R-:W-:Y:S02]  /*0910*/  SEL R5, R0, RZ, !P0 ;  /* 0x000000ff00057207 */ /* 0x004fe40004000000 */
[----:B------:R-:W-:-:S03]  /*0920*/  ISETP.GT.AND P0, PT, R8, 0x1d, PT ;  /* 0x0000001d0800780c */ /* 0x000fc60003f04270 */
[----:B------:R-:W-:-:S05]  /*0930*/  IMAD.IADD R5, R5, 0x1, R4 ;  /* 0x0000000105057824 */ /* 0x000fca00078e0204 */
[----:B------:R-:W1:Y:S01]  /*0940*/  SHFL.DOWN PT, R0, R5, 0x2, 0x1f ;  /* 0x08401f0005007f89 */ /* 0x000e6200000e0000 */
[----:B0-----:R-:W0:Y:S01]  /*0950*/  @!P1 S2R R6, SR_CgaCtaId ;  /* 0x0000000000069919 */ /* 0x001e220000008800 */
[----:B-1----:R-:W-:Y:S02]  /*0960*/  SEL R0, R0, RZ, !P0 ;  /* 0x000000ff00007207 */ /* 0x002fe40004000000 */
[----:B------:R-:W-:-:S03]  /*0970*/  ISETP.GT.AND P0, PT, R8, 0x1b, PT ;  /* 0x0000001b0800780c */ /* 0x000fc60003f04270 */
[----:B------:R-:W-:Y:S01]  /*0980*/  IMAD.IADD R0, R5, 0x1, R0 ;  /* 0x0000000105007824 */ /* 0x000fe200078e0200 */
[----:B------:R-:W-:-:S04]  /*0990*/  @!P1 MOV R5, 0x400 ;  /* 0x0000040000059802 */ /* 0x000fc80000000f00 */
[----:B------:R-:W1:Y:S01]  /*09a0*/  SHFL.DOWN PT, R2, R0, 0x4, 0x1f ;  /* 0x08801f0000027f89 */ /* 0x000e6200000e0000 */
[----:B0-----:R-:W-:Y:S02]  /*09b0*/  @!P1 LEA R5, R6, R5, 0x18 ;  /* 0x0000000506059211 */ /* 0x001fe400078ec0ff */
[----:B-1----:R-:W-:Y:S02]  /*09c0*/  SEL R7, R2, RZ, !P0 ;  /* 0x000000ff02077207 */ /* 0x002fe40004000000 */
        /* <DEDUP_REMOVED lines=19> */
[----:B--2---:R-:W-:Y:S04]  /*0b00*/  LDS R0, [UR4+0xc] ;  /* 0x00000c04ff007984 */ /* 0x004fe80008000800 */
[----:B------:R-:W0:Y:S04]  /*0b10*/  LDS.128 R4, [UR4+0x10] ;  /* 0x00001004ff047984 */ /* 0x000e280008000c00 */
[----:B------:R-:W1:Y:S01]  /*0b20*/  LDS.64 R2, [UR4+0x20] ;  /* 0x00002004ff027984 */ /* 0x000e620008000a00 */
[----:B0-----:R-:W-:-:S04]  /*0b30*/  IADD3 R0, PT, PT, R4, R0, R9 ;  /* 0x0000000004007210 */ /* 0x001fc80007ffe009 */
[----:B------:R-:W-:-:S04]  /*0b40*/  IADD3 R0, PT, PT, R6, R0, R5 ;  /* 0x0000000006007210 */ /* 0x000fc80007ffe005 */
[----:B-1----:R-:W-:-:S05]  /*0b50*/  IADD3 R0, PT, PT, R2, R0, R7 ;  /* 0x0000000002007210 */ /* 0x002fca0007ffe007 */
[----:B------:R-:W-:Y:S01]  /*0b60*/  IMAD.IADD R9, R0, 0x1, R3 ;  /* 0x0000000100097824 */ /* 0x000fe200078e0203 */
[----:B------:R-:W-:Y:S06]  /*0b70*/  BRA `(.L_x_754) ;  /* 0x0000001400307947 */ /* 0x000fec0003800000 */
.L_x_753:
[----:B------:R-:W-:Y:S01]  /*0b80*/  LOP3.LUT R2, R3, 0x3e0, RZ, 0xc0, !PT ;  /* 0x000003e003027812 */ /* 0x000fe200078ec0ff */
[----:B------:R-:W1:Y:S03]  /*0b90*/  S2R R10, SR_LANEID ;  /* 0x00000000000a7919 */ /* 0x000e660000000000 */
[----:B0-----:R-:W-:Y:S01]  /*0ba0*/  LOP3.LUT R7, RZ, R2, RZ, 0x33, !PT ;  /* 0x00000002ff077212 */ /* 0x001fe200078e33ff */
[----:B------:R-:W-:-:S04]  /*0bb0*/  VIADD R5, R2, 0x20 ;  /* 0x0000002002057836 */ /* 0x000fc80000000000 */
[----:B------:R-:W-:Y:S01]  /*0bc0*/  IMAD.IADD R7, R0, 0x1, R7 ;  /* 0x0000000100077824 */ /* 0x000fe200078e0207 */
[----:B------:R-:W-:-:S04]  /*0bd0*/  ISETP.GT.AND P0, PT, R5, R0, PT ;  /* 0x000000000500720c */ /* 0x000fc80003f04270 */
[----:B------:R-:W-:-:S05]  /*0be0*/  SEL R7, R7, 0x1f, P0 ;  /* 0x0000001f07077807 */ /* 0x000fca0000000000 */
[----:B-----5:R-:W0:Y:S01]  /*0bf0*/  SHFL.DOWN PT, R2, R4, 0x1, R7 ;  /* 0x0820000004027989 */ /* 0x020e2200000e0007 */
[CC--:B-1----:R-:W-:Y:S01]  /*0c00*/  ISETP.GE.AND P0, PT, R10.reuse, R7.reuse, PT ;  /* 0x000000070a00720c */ /* 0x0c2fe20003f06270 */
[C---:B------:R-:W-:Y:S01]  /*0c10*/  VIADD R6, R10.reuse, 0x2 ;  /* 0x000000020a067836 */ /* 0x040fe20000000000 */
[C---:B------:R-:W-:Y:S01]  /*0c20*/  ISETP.NE.AND P1, PT, R10.reuse, RZ, PT ;  /* 0x000000ff0a00720c */ /* 0x040fe20003f25270 */
[----:B------:R-:W-:Y:S01]  /*0c30*/  VIADD R8, R10, 0x4 ;  /* 0x000000040a087836 */ /* 0x000fe20000000000 */
[----:B0-----:R-:W-:Y:S02]  /*0c40*/  SEL R5, R2, RZ, !P0 ;  /* 0x000000ff02057207 */ /* 0x001fe40004000000 */
        /* <DEDUP_REMOVED lines=35> */
[----:B------:R-:W0:Y:S04]  /*0e80*/  LDS.128 R4, [UR4+0x10] ;  /* 0x00001004ff047984 */ /* 0x000e280008000c00 */
[----:B------:R-:W2:Y:S04]  /*0e90*/  LDS R2, [UR4+0xc] ;  /* 0x00000c04ff027984 */ /* 0x000ea80008000800 */
[----:B------:R-:W3:Y:S01]  /*0ea0*/  LDS.64 R10, [UR4+0x20] ;  /* 0x00002004ff0a7984 */ /* 0x000ee20008000a00 */
[----:B0-----:R-:W-:Y:S02]  /*0eb0*/  SEL R4, R4, RZ, P2 ;  /* 0x000000ff04047207 */ /* 0x001fe40001000000 */
[----:B------:R-:W-:-:S02]  /*0ec0*/  ISETP.GT.AND P2, PT, R0, 0x60, PT ;  /* 0x000000600000780c */ /* 0x000fc40003f44270 */
[----:B--2---:R-:W-:Y:S02]  /*0ed0*/  SEL R2, R2, RZ, P1 ;  /* 0x000000ff02027207 */ /* 0x004fe40000800000 */
        /* <DEDUP_REMOVED lines=8> */
[----:B---3--:R-:W-:Y:S02]  /*0f60*/  SEL R10, R10, RZ, P2 ;  /* 0x000000ff0a0a7207 */ /* 0x008fe40001000000 */
[----:B------:R-:W-:Y:S02]  /*0f70*/  SEL R11, R11, RZ, P3 ;  /* 0x000000ff0b0b7207 */ /* 0x000fe40001800000 */
[----:B------:R-:W-:-:S05]  /*0f80*/  IADD3 R2, PT, PT, R10, R2, R7 ;  /* 0x000000020a027210 */ /* 0x000fca0007ffe007 */
[----:B-1----:R-:W-:Y:S01]  /*0f90*/  IMAD.IADD R9, R2, 0x1, R11 ;  /* 0x0000000102097824 */ /* 0x002fe200078e020b */
[----:B------:R-:W-:Y:S06]  /*0fa0*/  BRA `(.L_x_754) ;  /* 0x0000001000247947 */ /* 0x000fec0003800000 */
.L_x_740:
[----:B------:R-:W0:Y:S01]  /*0fb0*/  S2R R0, SR_TID.X ;  /* 0x0000000000007919 */ /* 0x000e220000002100 */
[----:B------:R-:W1:Y:S01]  /*0fc0*/  LDC.64 R4, c[0x0][0x380] ;  /* 0x0000e000ff047b82 */ /* 0x000e620000000a00 */
[----:B0-----:R-:W-:-:S04]  /*0fd0*/  VIADD R7, R0, UR7 ;  /* 0x0000000700077c36 */ /* 0x001fc80008000000 */
[----:B-1----:R-:W-:-:S05]  /*0fe0*/  IMAD.WIDE.U32 R4, R7, 0x4, R4 ;  /* 0x0000000407047825 */ /* 0x002fca00078e0004 */
[----:B------:R-:W2:Y:S04]  /*0ff0*/  LDG.E R6, desc[UR14][R4.64] ;  /* 0x0000000e04067981 */ /* 0x000ea8000c1e1900 */
[----:B------:R-:W2:Y:S04]  /*1000*/  LDG.E R7, desc[UR14][R4.64+0x400] ;  /* 0x0004000e04077981 */ /* 0x000ea8000c1e1900 */
[----:B------:R-:W2:Y:S04]  /*1010*/  LDG.E R8, desc[UR14][R4.64+0x800] ;  /* 0x0008000e04087981 */ /* 0x000ea8000c1e1900 */
[----:B------:R-:W3:Y:S04]  /*1020*/  LDG.E R9, desc[UR14][R4.64+0xc00] ;  /* 0x000c000e04097981 */ /* 0x000ee8000c1e1900 */
[----:B------:R-:W3:Y:S04]  /*1030*/  LDG.E R10, desc[UR14][R4.64+0x1000] ;  /* 0x0010000e040a7981 */ /* 0x000ee8000c1e1900 */
[----:B------:R-:W4:Y:S04]  /*1040*/  LDG.E R11, desc[UR14][R4.64+0x1400] ;  /* 0x0014000e040b7981 */ /* 0x000f28000c1e1900 */
[----:B------:R-:W4:Y:S04]  /*1050*/  LDG.E R12, desc[UR14][R4.64+0x1800] ;  /* 0x0018000e040c7981 */ /* 0x000f28000c1e1900 */
[----:B------:R-:W5:Y:S04]  /*1060*/  LDG.E R13, desc[UR14][R4.64+0x1c00] ;  /* 0x001c000e040d7981 */ /* 0x000f68000c1e1900 */
[----:B------:R-:W5:Y:S04]  /*1070*/  LDG.E R14, desc[UR14][R4.64+0x2000] ;  /* 0x0020000e040e7981 */ /* 0x000f68000c1e1900 */
[----:B------:R-:W5:Y:S04]  /*1080*/  LDG.E R15, desc[UR14][R4.64+0x2400] ;  /* 0x0024000e040f7981 */ /* 0x000f68000c1e1900 */
[----:B------:R-:W5:Y:S04]  /*1090*/  LDG.E R16, desc[UR14][R4.64+0x2800] ;  /* 0x0028000e04107981 */ /* 0x000f68000c1e1900 */
[----:B------:R-:W5:Y:S04]  /*10a0*/  LDG.E R17, desc[UR14][R4.64+0x2c00] ;  /* 0x002c000e04117981 */ /* 0x000f68000c1e1900 */
[----:B------:R-:W5:Y:S04]  /*10b0*/  LDG.E R18, desc[UR14][R4.64+0x3000] ;  /* 0x0030000e04127981 */ /* 0x000f68000c1e1900 */
[----:B------:R-:W5:Y:S04]  /*10c0*/  LDG.E R19, desc[UR14][R4.64+0x3400] ;  /* 0x0034000e04137981 */ /* 0x000f68000c1e1900 */
[----:B------:R-:W5:Y:S04]  /*10d0*/  LDG.E R20, desc[UR14][R4.64+0x3800] ;  /* 0x0038000e04147981 */ /* 0x000f68000c1e1900 */
[----:B------:R-:W5:Y:S01]  /*10e0*/  LDG.E R21, desc[UR14][R4.64+0x3c00] ;  /* 0x003c000e04157981 */ /* 0x000f62000c1e1900 */
[----:B------:R-:W-:-:S04]  /*10f0*/  ISETP.GE.U32.AND P0, PT, R23, UR5, PT ;  /* 0x0000000517007c0c */ /* 0x000fc8000bf06070 */
[----:B------:R-:W-:Y:S02]  /*1100*/  ISETP.GE.U32.AND.EX P0, PT, R22, UR4, PT, P0 ;  /* 0x0000000416007c0c */ /* 0x000fe4000bf06100 */
[----:B--2---:R-:W-:-:S04]  /*1110*/  IADD3 R6, PT, PT, R8, R7, R6 ;  /* 0x0000000708067210 */ /* 0x004fc80007ffe006 */
[----:B---3--:R-:W-:-:S04]  /*1120*/  IADD3 R6, PT, PT, R10, R9, R6 ;  /* 0x000000090a067210 */ /* 0x008fc80007ffe006 */
[----:B----4-:R-:W-:-:S04]  /*1130*/  IADD3 R6, PT, PT, R12, R11, R6 ;  /* 0x0000000b0c067210 */ /* 0x010fc80007ffe006 */
[----:B-----5:R-:W-:-:S04]  /*1140*/  IADD3 R6, PT, PT, R14, R13, R6 ;  /* 0x0000000d0e067210 */ /* 0x020fc80007ffe006 */
[----:B------:R-:W-:-:S04]  /*1150*/  IADD3 R6, PT, PT, R16, R15, R6 ;  /* 0x0000000f10067210 */ /* 0x000fc80007ffe006 */
[----:B------:R-:W-:-:S04]  /*1160*/  IADD3 R6, PT, PT, R18, R17, R6 ;  /* 0x0000001112067210 */ /* 0x000fc80007ffe006 */
[----:B------:R-:W-:-:S05]  /*1170*/  IADD3 R6, PT, PT, R20, R19, R6 ;  /* 0x0000001314067210 */ /* 0x000fca0007ffe006 */
[----:B------:R-:W-:Y:S01]  /*1180*/  IMAD.IADD R8, R21, 0x1, R6 ;  /* 0x0000000115087824 */ /* 0x000fe200078e0206 */
[----:B------:R-:W-:Y:S06]  /*1190*/  @!P0 BRA `(.L_x_755) ;  /* 0x0000000c00008947 */ /* 0x000fec0003800000 */
[----:B------:R-:W-:Y:S01]  /*11a0*/  UIADD3 UR8, UP0, UPT, UR5, UR7, URZ ;  /* 0x0000000705087290 */ /* 0x000fe2000ff1e0ff */
[----:B------:R-:W-:Y:S01]  /*11b0*/  IADD3 R20, P1, PT, R2, -0x1000, RZ ;  /* 0xfffff00002147810 */ /* 0x000fe20007f3e0ff */
[----:B------:R-:W0:Y:S01]  /*11c0*/  LDCU.64 UR12, c[0x0][0x380] ;  /* 0x00007000ff0c77ac */ /* 0x000e220008000a00 */
[----:B------:R-:W-:Y:S02]  /*11d0*/  LOP3.LUT R5, RZ, R0, RZ, 0x33, !PT ;  /* 0x00000000ff057212 */ /* 0x000fe400078e33ff */
[----:B------:R-:W-:Y:S01]  /*11e0*/  IADD3.X R9, PT, PT, R3, -0x1, RZ, P1, !PT ;  /* 0xffffffff03097810 */ /* 0x000fe20000ffe4ff */
[----:B------:R-:W-:Y:S01]  /*11f0*/  UIADD3.X UR9, UPT, UPT, URZ, UR4, URZ, UP0, !UPT ;  /* 0x00000004ff097290 */ /* 0x000fe200087fe4ff */
[----:B------:R-:W-:Y:S01]  /*1200*/  ISETP.LT.U32.AND P0, PT, R20, UR8, PT ;  /* 0x0000000814007c0c */ /* 0x000fe2000bf01070 */
[----:B------:R-:W-:Y:S01]  /*1210*/  UMOV UR6, UR5 ;  /* 0x0000000500067c82 */ /* 0x000fe20008000000 */
[----:B------:R-:W-:Y:S01]  /*1220*/  IADD3 R11, P2, PT, R0, UR8, RZ ;  /* 0x00000008000b7c10 */ /* 0x000fe2000ff5e0ff */
[----:B------:R-:W-:Y:S01]  /*1230*/  UMOV UR4, URZ ;  /* 0x000000ff00047c82 */ /* 0x000fe20008000000 */
[----:B------:R-:W-:Y:S01]  /*1240*/  IADD3 R5, PT, PT, R2, -UR5, R5 ;  /* 0x8000000502057c10 */ /* 0x000fe2000fffe005 */
[----:B------:R-:W-:Y:S01]  /*1250*/  IMAD.U32 R10, RZ, RZ, UR9 ;  /* 0x00000009ff0a7e24 */ /* 0x000fe2000f8e00ff */
[----:B------:R-:W-:Y:S01]  /*1260*/  UMOV UR10, UR8 ;  /* 0x00000008000a7c82 */ /* 0x000fe20008000000 */
[----:B------:R-:W-:-:S02]  /*1270*/  IMAD.X R4, RZ, RZ, UR9, P2 ;  /* 0x00000009ff047e24 */ /* 0x000fc400090e06ff */
[----:B------:R-:W-:Y:S01]  /*1280*/  VIADD R7, R5, -UR7 ;  /* 0x8000000705077c36 */ /* 0x000fe20008000000 */
[----:B------:R-:W-:Y:S01]  /*1290*/  ISETP.GT.U32.AND.EX P0, PT, R10, R9, PT, P0 ;  /* 0x000000090a00720c */ /* 0x000fe20003f04100 */
[----:B------:R-:W-:Y:S01]  /*12a0*/  UMOV UR7, UR9 ;  /* 0x0000000900077c82 */ /* 0x000fe20008000000 */
[----:B0-----:R-:W-:-:S04]  /*12b0*/  LEA R6, P1, R11, UR12, 0x2 ;  /* 0x0000000c0b067c11 */ /* 0x001fc8000f8210ff */
[----:B------:R-:W-:Y:S02]  /*12c0*/  IADD3 R6, P2, PT, R6, 0x2000, RZ ;  /* 0x0000200006067810 */ /* 0x000fe40007f5e0ff */
[----:B------:R-:W-:-:S05]  /*12d0*/  LEA.HI.X R11, R11, UR13, R4, 0x2, P1 ;  /* 0x0000000d0b0b7c11 */ /* 0x000fca00088f1404 */
[----:B------:R-:W-:Y:S01]  /*12e0*/  IMAD.X R11, RZ, RZ, R11, P2 ;  /* 0x000000ffff0b7224 */ /* 0x000fe200010e060b */
[----:B------:R-:W-:Y:S06]  /*12f0*/  @P0 BRA `(.L_x_756) ;  /* 0x0000000000d40947 */ /* 0x000fec0003800000 */
[----:B------:R-:W0:Y:S01]  /*1300*/  LDC.64 R2, c[0x0][0x3b8] ;  /* 0x0000ee00ff027b82 */ /* 0x000e220000000a00 */
[----:B------:R-:W1:Y:S01]  /*1310*/  LDCU.64 UR12, c[0x0][0x380] ;  /* 0x00007000ff0c77ac */ /* 0x000e620008000a00 */
[----:B------:R-:W-:Y:S01]  /*1320*/  NOP ;  /* 0x0000000000007918 */ /* 0x000fe20000000000 */
.L_x_757:
[----:B------:R-:W-:-:S05]  /*1330*/  IADD3 R5, P0, PT, R0, UR8, RZ ;  /* 0x0000000800057c10 */ /* 0x000fca000ff1e0ff */
[----:B------:R-:W-:Y:S01]  /*1340*/  IMAD.X R10, RZ, RZ, UR9, P0 ;  /* 0x00000009ff0a7e24 */ /* 0x000fe200080e06ff */
[----:B-1----:R-:W-:-:S04]  /*1350*/  LEA R4, P0, R5, UR12, 0x2 ;  /* 0x0000000c05047c11 */ /* 0x002fc8000f8010ff */
[----:B------:R-:W-:-:S05]  /*1360*/  LEA.HI.X R5, R5, UR13, R10, 0x2, P0 ;  /* 0x0000000d05057c11 */ /* 0x000fca00080f140a */
        /* <DEDUP_REMOVED lines=15> */
[----:B------:R1:W5:Y:S01]  /*1460*/  LDG.E R21, desc[UR14][R4.64+0x3c00] ;  /* 0x003c000e04157981 */ /* 0x000362000c1e1900 */
[----:B------:R-:W-:-:S02]  /*1470*/  USHF.R.S32.HI UR11, URZ, 0x1f, UR5 ;  /* 0x0000001fff0b7899 */ /* 0x000fc40008011405 */
[----:B------:R-:W-:-:S04]  /*1480*/  UIADD3 UR6, UP0, UPT, UR5, UR10, URZ ;  /* 0x0000000a05067290 */ /* 0x000fc8000ff1e0ff */
[----:B------:R-:W-:Y:S01]  /*1490*/  UIADD3.X UR7, UPT, UPT, UR11, UR7, URZ, UP0, !UPT ;  /* 0x000000070b077290 */ /* 0x000fe200087fe4ff */
[----:B--2---:R-:W-:Y:S02]  /*14a0*/  IADD3 R22, PT, PT, R22, R23, R8 ;  /* 0x0000001716167210 */ /* 0x004fe40007ffe008 */
[----:B0-----:R-:W-:-:S04]  /*14b0*/  IADD3 R8, P1, PT, R2, -UR8, RZ ;  /* 0x8000000802087c10 */ /* 0x001fc8000ff3e0ff */
[----:B------:R-:W-:Y:S02]  /*14c0*/  ISETP.GE.U32.AND P0, PT, R8, UR5, PT ;  /* 0x0000000508007c0c */ /* 0x000fe4000bf06070 */
[----:B---3--:R-:W-:Y:S02]  /*14d0*/  IADD3 R22, PT, PT, R25, R24, R22 ;  /* 0x0000001819167210 */ /* 0x008fe40007ffe016 */
[----:B-1----:R-:W-:-:S04]  /*14e0*/  IADD3.X R4, PT, PT, R3, ~UR9, RZ, P1, !PT ;  /* 0x8000000903047c10 */ /* 0x002fc80008ffe4ff */
[----:B------:R-:W-:Y:S02]  /*14f0*/  ISETP.GE.U32.AND.EX P0, PT, R4, UR11, PT, P0 ;  /* 0x0000000b04007c0c */ /* 0x000fe4000bf06100 */
[----:B----4-:R-:W-:-:S04]  /*1500*/  IADD3 R22, PT, PT, R27, R26, R22 ;  /* 0x0000001a1b167210 */ /* 0x010fc80007ffe016 */
[----:B-----5:R-:W-:-:S04]  /*1510*/  IADD3 R18, PT, PT, R19, R18, R22 ;  /* 0x0000001213127210 */ /* 0x020fc80007ffe016 */
[----:B------:R-:W-:-:S04]  /*1520*/  IADD3 R10, PT, PT, R10, R15, R18 ;  /* 0x0000000f0a0a7210 */ /* 0x000fc80007ffe012 */
[----:B------:R-:W-:-:S04]  /*1530*/  IADD3 R10, PT, PT, R16, R17, R10 ;  /* 0x00000011100a7210 */ /* 0x000fc80007ffe00a */
[----:B------:R-:W-:-:S04]  /*1540*/  IADD3 R10, PT, PT, R13, R14, R10 ;  /* 0x0000000e0d0a7210 */ /* 0x000fc80007ffe00a */
[----:B------:R-:W-:Y:S01]  /*1550*/  IADD3 R8, PT, PT, R21, R12, R10 ;  /* 0x0000000c15087210 */ /* 0x000fe20007ffe00a */
[----:B------:R-:W-:Y:S06]  /*1560*/  @!P0 BRA `(.L_x_755) ;  /* 0x00000008000c8947 */ /* 0x000fec0003800000 */
[----:B------:R-:W-:Y:S02]  /*1570*/  UIADD3 UR8, UP0, UPT, UR5, UR8, URZ ;  /* 0x0000000805087290 */ /* 0x000fe4000ff1e0ff */
[----:B------:R-:W-:Y:S01]  /*1580*/  IMAD.U32 R5, RZ, RZ, UR5 ;  /* 0x00000005ff057e24 */ /* 0x000fe2000f8e00ff */
[----:B------:R-:W-:Y:S01]  /*1590*/  UIADD3 UR4, UPT, UPT, UR4, 0x1, URZ ;  /* 0x0000000104047890 */ /* 0x000fe2000fffe0ff */
[----:B------:R-:W-:Y:S01]  /*15a0*/  IMAD.MOV.U32 R10, RZ, RZ, R6 ;  /* 0x000000ffff0a7224 */ /* 0x000fe200078e0006 */
[----:B------:R-:W-:Y:S01]  /*15b0*/  UIADD3.X UR9, UPT, UPT, UR11, UR9, URZ, UP0, !UPT ;  /* 0x000000090b097290 */ /* 0x000fe200087fe4ff */
[----:B------:R-:W-:Y:S01]  /*15c0*/  VIADD R7, R7, -UR5 ;  /* 0x8000000507077c36 */ /* 0x000fe20008000000 */
[----:B------:R-:W-:Y:S01]  /*15d0*/  ISETP.LT.U32.AND P0, PT, R20, UR8, PT ;  /* 0x0000000814007c0c */ /* 0x000fe2000bf01070 */
[----:B------:R-:W-:Y:S01]  /*15e0*/  IMAD.WIDE R10, R5, 0x4, R10 ;  /* 0x00000004050a7825 */ /* 0x000fe200078e020a */
[----:B------:R-:W-:-:S03]  /*15f0*/  UMOV UR10, UR6 ;  /* 0x00000006000a7c82 */ /* 0x000fc60008000000 */
[----:B------:R-:W-:Y:S02]  /*1600*/  IMAD.U32 R4, RZ, RZ, UR9 ;  /* 0x00000009ff047e24 */ /* 0x000fe4000f8e00ff */
[----:B------:R-:W-:-:S03]  /*1610*/  IMAD.MOV.U32 R6, RZ, RZ, R10 ;  /* 0x000000ffff067224 */ /* 0x000fc600078e000a */
[----:B------:R-:W-:-:S13]  /*1620*/  ISETP.GT.U32.AND.EX P0, PT, R4, R9, PT, P0 ;  /* 0x000000090400720c */ /* 0x000fda0003f04100 */
[----:B------:R-:W-:Y:S05]  /*1630*/  @!P0 BRA `(.L_x_757) ;  /* 0xfffffffc003c8947 */ /* 0x000fea000383ffff */
[----:B------:R-:W-:-:S05]  /*1640*/  UMOV UR6, UR5 ;  /* 0x0000000500067c82 */ /* 0x000fca0008000000 */
.L_x_756:
[C---:B------:R-:W-:Y:S01]  /*1650*/  VIADD R5, R2.reuse, -UR8 ;  /* 0x8000000802057c36 */ /* 0x040fe20008000000 */
[----:B------:R-:W-:Y:S01]  /*1660*/  ISETP.LE.U32.AND P1, PT, R2, UR8, PT ;  /* 0x0000000802007c0c */ /* 0x000fe2000bf23070 */
[----:B------:R-:W-:Y:S01]  /*1670*/  IMAD.U32 R4, RZ, RZ, UR9 ;  /* 0x00000009ff047e24 */ /* 0x000fe2000f8e00ff */
[----:B------:R-:W-:Y:S02]  /*1680*/  BSSY.RECONVERGENT B1, `(.L_x_755) ;  /* 0x0000071000017945 */ /* 0x000fe40003800200 */
[----:B------:R-:W-:-:S04]  /*1690*/  ISETP.GE.AND P0, PT, R0, R5, PT ;  /* 0x000000050000720c */ /* 0x000fc80003f06270 */
[----:B------:R-:W-:-:S13]  /*16a0*/  ISETP.GE.U32.OR.EX P0, PT, R4, R3, P0, P1 ;  /* 0x000000030400720c */ /* 0x000fda0000706510 */
[----:B------:R-:W-:Y:S05]  /*16b0*/  @P0 BRA `(.L_x_758) ;  /* 0x0000000400b40947 */ /* 0x000fea0003800000 */
[----:B------:R-:W0:Y:S01]  /*16c0*/  LDC R4, c[0x0][0x3c0] ;  /* 0x0000f000ff047b82 */ /* 0x000e220000000800 */
[----:B------:R-:W-:Y:S01]  /*16d0*/  USHF.L.U32 UR5, UR16, 0xc, URZ ;  /* 0x0000000c10057899 */ /* 0x000fe200080006ff */
[----:B------:R-:W-:Y:S01]  /*16e0*/  LOP3.LUT R3, RZ, R0, RZ, 0x33, !PT ;  /* 0x00000000ff037212 */ /* 0x000fe200078e33ff */
[----:B------:R-:W-:Y:S02]  /*16f0*/  BSSY.RECONVERGENT B2, `(.L_x_759) ;  /* 0x000002e000027945 */ /* 0x000fe40003800200 */
[----:B------:R-:W-:-:S06]  /*1700*/  UIADD3 UR5, UPT, UPT, UR5, UR6, URZ ;  /* 0x0000000605057290 */ /* 0x000fcc000fffe0ff */
[----:B------:R-:W-:Y:S01]  /*1710*/  IADD3 R2, PT, PT, R2, -UR5, R3 ;  /* 0x8000000502027c10 */ /* 0x000fe2000fffe003 */
[----:B0-----:R-:W-:-:S04]  /*1720*/  IMAD R3, R4, UR4, RZ ;  /* 0x0000000404037c24 */ /* 0x001fc8000f8e02ff */
[----:B------:R-:W-:-:S05]  /*1730*/  IMAD R2, R3, -0x1000, R2 ;  /* 0xfffff00003027824 */ /* 0x000fca00078e0202 */
[C---:B------:R-:W-:Y:S02]  /*1740*/  ISETP.GE.U32.AND P0, PT, R2.reuse, 0xf00, PT ;  /* 0x00000f000200780c */ /* 0x040fe40003f06070 */
[----:B------:R-:W-:Y:S01]  /*1750*/  LEA.HI R20, R2, 0x1, RZ, 0x18 ;  /* 0x0000000102147811 */ /* 0x000fe200078fc0ff */
[----:B------:R-:W-:-:S03]  /*1760*/  IMAD.MOV.U32 R2, RZ, RZ, R0 ;  /* 0x000000ffff027224 */ /* 0x000fc600078e0000 */
[----:B------:R-:W-:-:S04]  /*1770*/  LOP3.LUT R21, R20, 0xf, RZ, 0xc0, !PT ;  /* 0x0000000f14157812 */ /* 0x000fc800078ec0ff */
[----:B------:R-:W-:-:S03]  /*1780*/  ISETP.NE.AND P1, PT, R21, RZ, PT ;  /* 0x000000ff1500720c */ /* 0x000fc60003f25270 */
[----:B------:R-:W-:Y:S10]  /*1790*/  @!P0 BRA `(.L_x_760) ;  /* 0x00000000008c8947 */ /* 0x000ff40003800000 */
[----:B------:R-:W-:-:S04]  /*17a0*/  LEA.HI R2, R7, 0x1, RZ, 0x18 ;  /* 0x0000000107027811 */ /* 0x000fc800078fc0ff */
[----:B------:R-:W-:Y:S01]  /*17b0*/  LOP3.LUT R3, R2, 0x1fffff0, RZ, 0xc0, !PT ;  /* 0x01fffff002037812 */ /* 0x000fe200078ec0ff */
[----:B------:R-:W-:-:S04]  /*17c0*/  IMAD.MOV.U32 R2, RZ, RZ, R0 ;  /* 0x000000ffff027224 */ /* 0x000fc800078e0000 */
[----:B------:R-:W-:-:S07]  /*17d0*/  IMAD.MOV R3, RZ, RZ, -R3 ;  /* 0x000000ffff037224 */ /* 0x000fce00078e0a03 */
.L_x_761:
[----:B------:R-:W-:-:S05]  /*17e0*/  IMAD.MOV.U32 R10, RZ, RZ, R6 ;  /* 0x000000ffff0a7224 */ /* 0x000fca00078e0006 */
        /* <DEDUP_REMOVED lines=16> */
[----:B------:R-:W-:-:S02]  /*18f0*/  VIADD R3, R3, 0x10 ;  /* 0x0000001003037836 */ /* 0x000fc40000000000 */
[----:B------:R-:W-:-:S03]  /*1900*/  VIADD R2, R2, 0x1000 ;  /* 0x0000100002027836 */ /* 0x000fc60000000000 */
[----:B------:R-:W-:Y:S02]  /*1910*/  ISETP.NE.AND P0, PT, R3, RZ, PT ;  /* 0x000000ff0300720c */ /* 0x000fe40003f05270 */
[----:B--2---:R-:W-:-:S04]  /*1920*/  IADD3 R14, PT, PT, R14, R15, R8 ;  /* 0x0000000f0e0e7210 */ /* 0x004fc80007ffe008 */
[----:B---3--:R-:W-:-:S04]  /*1930*/  IADD3 R14, PT, PT, R16, R17, R14 ;  /* 0x00000011100e7210 */ /* 0x008fc80007ffe00e */
[----:B----4-:R-:W-:-:S04]  /*1940*/  IADD3 R14, PT, PT, R18, R19, R14 ;  /* 0x00000013120e7210 */ /* 0x010fc80007ffe00e */
[----:B-----5:R-:W-:-:S04]  /*1950*/  IADD3 R14, PT, PT, R22, R23, R14 ;  /* 0x00000017160e7210 */ /* 0x020fc80007ffe00e */
[----:B------:R-:W-:-:S04]  /*1960*/  IADD3 R14, PT, PT, R24, R25, R14 ;  /* 0x00000019180e7210 */ /* 0x000fc80007ffe00e */
[----:B------:R-:W-:Y:S02]  /*1970*/  IADD3 R13, PT, PT, R6, R13, R14 ;  /* 0x0000000d060d7210 */ /* 0x000fe40007ffe00e */
[----:B------:R-:W-:-:S05]  /*1980*/  IADD3 R6, P2, PT, R10, 0x4000, RZ ;  /* 0x000040000a067810 */ /* 0x000fca0007f5e0ff */
[----:B0-----:R-:W-:Y:S01]  /*1990*/  IMAD.X R11, RZ, RZ, R11, P2 ;  /* 0x000000ffff0b7224 */ /* 0x001fe200010e060b */
[----:B------:R-:W-:-:S04]  /*19a0*/  IADD3 R9, PT, PT, R12, R9, R13 ;  /* 0x000000090c097210 */ /* 0x000fc80007ffe00d */
[----:B------:R-:W-:Y:S01]  /*19b0*/  IADD3 R8, PT, PT, R5, R4, R9 ;  /* 0x0000000405087210 */ /* 0x000fe20007ffe009 */
[----:B------:R-:W-:Y:S06]  /*19c0*/  @P0 BRA `(.L_x_761) ;  /* 0xfffffffc00840947 */ /* 0x000fec000383ffff */
.L_x_760:
[----:B------:R-:W-:Y:S05]  /*19d0*/  BSYNC.RECONVERGENT B2 ;  /* 0x0000000000027941 */ /* 0x000fea0003800200 */
.L_x_759:
[----:B------:R-:W-:Y:S05]  /*19e0*/  @!P1 BRA `(.L_x_758) ;  /* 0x0000000000e89947 */ /* 0x000fea0003800000 */
[----:B------:R-:W-:Y:S01]  /*19f0*/  ISETP.GE.U32.AND P0, PT, R21, 0x8, PT ;  /* 0x000000081500780c */ /* 0x000fe20003f06070 */
[----:B------:R-:W-:Y:S01]  /*1a00*/  BSSY.RECONVERGENT B2, `(.L_x_762) ;  /* 0x0000015000027945 */ /* 0x000fe20003800200 */
[----:B------:R-:W-:-:S04]  /*1a10*/  LOP3.LUT R15, R20, 0x7, RZ, 0xc0, !PT ;  /* 0x00000007140f7812 */ /* 0x000fc800078ec0ff */
[----:B------:R-:W-:-:S07]  /*1a20*/  ISETP.NE.AND P1, PT, R15, RZ, PT ;  /* 0x000000ff0f00720c */ /* 0x000fce0003f25270 */
[----:B------:R-:W-:Y:S06]  /*1a30*/  @!P0 BRA `(.L_x_763) ;  /* 0x0000000000448947 */ /* 0x000fec0003800000 */
[----:B------:R-:W-:-:S05]  /*1a40*/  IADD3 R3, P0, PT, R2, UR8, RZ ;  /* 0x0000000802037c10 */ /* 0x000fca000ff1e0ff */
[----:B------:R-:W-:Y:S01]  /*1a50*/  IMAD.X R6, RZ, RZ, UR9, P0 ;  /* 0x00000009ff067e24 */ /* 0x000fe200080e06ff */
[----:B------:R-:W-:-:S04]  /*1a60*/  LEA R4, P0, R3, UR12, 0x2 ;  /* 0x0000000c03047c11 */ /* 0x000fc8000f8010ff */
        /* <DEDUP_REMOVED lines=8> */
[----:B------:R-:W5:Y:S01]  /*1af0*/  LDG.E R13, desc[UR14][R4.64+0x1c00] ;  /* 0x001c000e040d7981 */ /* 0x000f62000c1e1900 */
[----:B------:R-:W-:Y:S01]  /*1b00*/  VIADD R2, R2, 0x800 ;  /* 0x0000080002027836 */ /* 0x000fe20000000000 */
[----:B--2---:R-:W-:-:S04]  /*1b10*/  IADD3 R3, PT, PT, R6, R3, R8 ;  /* 0x0000000306037210 */ /* 0x004fc80007ffe008 */
[----:B---3--:R-:W-:-:S04]  /*1b20*/  IADD3 R3, PT, PT, R9, R10, R3 ;  /* 0x0000000a09037210 */ /* 0x008fc80007ffe003 */
[----:B----4-:R-:W-:-:S04]  /*1b30*/  IADD3 R3, PT, PT, R11, R12, R3 ;  /* 0x0000000c0b037210 */ /* 0x010fc80007ffe003 */
[----:B-----5:R-:W-:-:S07]  /*1b40*/  IADD3 R8, PT, PT, R13, R14, R3 ;  /* 0x0000000e0d087210 */ /* 0x020fce0007ffe003 */
.L_x_763:
[----:B------:R-:W-:Y:S05]  /*1b50*/  BSYNC.RECONVERGENT B2 ;  /* 0x0000000000027941 */ /* 0x000fea0003800200 */
.L_x_762:
[----:B------:R-:W-:Y:S05]  /*1b60*/  @!P1 BRA `(.L_x_758) ;  /* 0x0000000000889947 */ /* 0x000fea0003800000 */
[----:B------:R-:W-:Y:S01]  /*1b70*/  ISETP.GE.U32.AND P0, PT, R15, 0x4, PT ;  /* 0x000000040f00780c */ /* 0x000fe20003f06070 */
[----:B------:R-:W-:Y:S01]  /*1b80*/  BSSY.RECONVERGENT B2, `(.L_x_764) ;  /* 0x000000e000027945 */ /* 0x000fe20003800200 */
[----:B------:R-:W-:-:S11]  /*1b90*/  LOP3.LUT P1, RZ, R20, 0x3, RZ, 0xc0, !PT ;  /* 0x0000000314ff7812 */ /* 0x000fd6000782c0ff */
[----:B------:R-:W-:Y:S05]  /*1ba0*/  @!P0 BRA `(.L_x_765) ;  /* 0x00000000002c8947 */ /* 0x000fea0003800000 */
[----:B------:R-:W-:-:S05]  /*1bb0*/  IADD3 R3, P0, PT, R2, UR8, RZ ;  /* 0x0000000802037c10 */ /* 0x000fca000ff1e0ff */
[----:B------:R-:W-:Y:S01]  /*1bc0*/  IMAD.X R6, RZ, RZ, UR9, P0 ;  /* 0x00000009ff067e24 */ /* 0x000fe200080e06ff */
[----:B------:R-:W-:-:S04]  /*1bd0*/  LEA R4, P0, R3, UR12, 0x2 ;  /* 0x0000000c03047c11 */ /* 0x000fc8000f8010ff */
[----:B------:R-:W-:-:S05]  /*1be0*/  LEA.HI.X R5, R3, UR13, R6, 0x2, P0 ;  /* 0x0000000d03057c11 */ /* 0x000fca00080f1406 */
[----:B------:R-:W2:Y:S04]  /*1bf0*/  LDG.E R3, desc[UR14][R4.64] ;  /* 0x0000000e04037981 */ /* 0x000ea8000c1e1900 */
[----:B------:R-:W2:Y:S04]  /*1c00*/  LDG.E R6, desc[UR14][R4.64+0x400] ;  /* 0x0004000e04067981 */ /* 0x000ea8000c1e1900 */
[----:B------:R-:W3:Y:S04]  /*1c10*/  LDG.E R10, desc[UR14][R4.64+0x800] ;  /* 0x0008000e040a7981 */ /* 0x000ee8000c1e1900 */
[----:B------:R-:W3:Y:S01]  /*1c20*/  LDG.E R9, desc[UR14][R4.64+0xc00] ;  /* 0x000c000e04097981 */ /* 0x000ee2000c1e1900 */
[----:B------:R-:W-:Y:S01]  /*1c30*/  VIADD R2, R2, 0x400 ;  /* 0x0000040002027836 */ /* 0x000fe20000000000 */
[----:B--2---:R-:W-:-:S04]  /*1c40*/  IADD3 R3, PT, PT, R6, R3, R8 ;  /* 0x0000000306037210 */ /* 0x004fc80007ffe008 */
[----:B---3--:R-:W-:-:S07]  /*1c50*/  IADD3 R8, PT, PT, R9, R10, R3 ;  /* 0x0000000a09087210 */ /* 0x008fce0007ffe003 */
.L_x_765:
[----:B------:R-:W-:Y:S05]  /*1c60*/  BSYNC.RECONVERGENT B2 ;  /* 0x0000000000027941 */ /* 0x000fea0003800200 */
.L_x_764:
[----:B------:R-:W-:Y:S05]  /*1c70*/  @!P1 BRA `(.L_x_758) ;  /* 0x0000000000449947 */ /* 0x000fea0003800000 */
[----:B------:R-:W-:Y:S02]  /*1c80*/  LOP3.LUT R7, R7, 0xffff, RZ, 0xc0, !PT ;  /* 0x0000ffff07077812 */ /* 0x000fe400078ec0ff */
[----:B------:R-:W-:Y:S02]  /*1c90*/  IADD3 R6, P0, PT, R2, UR10, RZ ;  /* 0x0000000a02067c10 */ /* 0x000fe4000ff1e0ff */
[----:B------:R-:W-:Y:S02]  /*1ca0*/  LEA.HI R2, R7, 0x1, RZ, 0x18 ;  /* 0x0000000107027811 */ /* 0x000fe400078fc0ff */
[----:B------:R-:W-:Y:S01]  /*1cb0*/  LEA R5, P1, R6, UR12, 0x2 ;  /* 0x0000000c06057c11 */ /* 0x000fe2000f8210ff */
[----:B------:R-:W-:Y:S01]  /*1cc0*/  IMAD.X R3, RZ, RZ, UR7, P0 ;  /* 0x00000007ff037e24 */ /* 0x000fe200080e06ff */
[----:B------:R-:W-:-:S04]  /*1cd0*/  LOP3.LUT R2, R2, 0x3, RZ, 0xc0, !PT ;  /* 0x0000000302027812 */ /* 0x000fc800078ec0ff */
[----:B------:R-:W-:Y:S01]  /*1ce0*/  LEA.HI.X R6, R6, UR13, R3, 0x2, P1 ;  /* 0x0000000d06067c11 */ /* 0x000fe200088f1403 */
[----:B------:R-:W-:-:S07]  /*1cf0*/  IMAD.MOV R4, RZ, RZ, -R2 ;  /* 0x000000ffff047224 */ /* 0x000fce00078e0a02 */
.L_x_766:
[----:B------:R-:W-:Y:S02]  /*1d00*/  IMAD.MOV.U32 R3, RZ, RZ, R6 ;  /* 0x000000ffff037224 */ /* 0x000fe400078e0006 */
[----:B------:R-:W-:-:S05]  /*1d10*/  IMAD.MOV.U32 R2, RZ, RZ, R5 ;  /* 0x000000ffff027224 */ /* 0x000fca00078e0005 */
[----:B------:R-:W2:Y:S01]  /*1d20*/  LDG.E R3, desc[UR14][R2.64] ;  /* 0x0000000e02037981 */ /* 0x000ea2000c1e1900 */
[----:B------:R-:W-:Y:S01]  /*1d30*/  VIADD R4, R4, 0x1 ;  /* 0x0000000104047836 */ /* 0x000fe20000000000 */
[----:B------:R-:W-:-:S04]  /*1d40*/  IADD3 R5, P1, PT, R5, 0x400, RZ ;  /* 0x0000040005057810 */ /* 0x000fc80007f3e0ff */
[----:B------:R-:W-:Y:S01]  /*1d50*/  ISETP.NE.AND P0, PT, R4, RZ, PT ;  /* 0x000000ff0400720c */ /* 0x000fe20003f05270 */
[----:B------:R-:W-:Y:S02]  /*1d60*/  IMAD.X R6, RZ, RZ, R6, P1 ;  /* 0x000000ffff067224 */ /* 0x000fe400008e0606 */
[----:B--2---:R-:W-:-:S10]  /*1d70*/  IMAD.IADD R8, R3, 0x1, R8 ;  /* 0x0000000103087824 */ /* 0x004fd400078e0208 */
[----:B------:R-:W-:Y:S05]  /*1d80*/  @P0 BRA `(.L_x_766) ;  /* 0xfffffffc00dc0947 */ /* 0x000fea000383ffff */
.L_x_758:
[----:B------:R-:W-:Y:S05]  /*1d90*/  BSYNC.RECONVERGENT B1 ;  /* 0x0000000000017941 */ /* 0x000fea0003800200 */
.L_x_755:
        /* <DEDUP_REMOVED lines=37> */
[----:B0-----:R-:W0:Y:S01]  /*1ff0*/  LDS.64 R2, [UR4+0x20] ;  /* 0x00002004ff027984 */ /* 0x001e220008000a00 */
[----:B-1----:R-:W-:-:S04]  /*2000*/  IADD3 R0, PT, PT, R4, R0, R9 ;  /* 0x0000000004007210 */ /* 0x002fc80007ffe009 */
[----:B------:R-:W-:-:S04]  /*2010*/  IADD3 R0, PT, PT, R6, R0, R5 ;  /* 0x0000000006007210 */ /* 0x000fc80007ffe005 */
[----:B0-----:R-:W-:-:S05]  /*2020*/  IADD3 R0, PT, PT, R2, R0, R7 ;  /* 0x0000000002007210 */ /* 0x001fca0007ffe007 */
[----:B------:R-:W-:-:S07]  /*2030*/  IMAD.IADD R9, R0, 0x1, R3 ;  /* 0x0000000100097824 */ /* 0x000fce00078e0203 */
.L_x_754:
[----:B------:R-:W-:Y:S05]  /*2040*/  BSYNC.RECONVERGENT B0 ;  /* 0x0000000000007941 */ /* 0x000fea0003800200 */
.L_x_739:
[----:B------:R-:W-:Y:S05]  /*2050*/  @P0 EXIT ;  /* 0x000000000000094d */ /* 0x000fea0003800000 */
[----:B------:R-:W3:Y:S02]  /*2060*/  LDCU.64 UR4, c[0x0][0x388] ;  /* 0x00007100ff0477ac */ /* 0x000ee40008000a00 */
[----:B---3--:R-:W-:-:S06]  /*2070*/  UIMAD.WIDE.U32 UR4, UR16, 0x4, UR4 ;  /* 0x00000004100478a5 */ /* 0x008fcc000f8e0004 */
[----:B0-----:R-:W-:Y:S02]  /*2080*/  IMAD.U32 R2, RZ, RZ, UR4 ;  /* 0x00000004ff027e24 */ /* 0x001fe4000f8e00ff */
[----:B------:R-:W-:-:S05]  /*2090*/  IMAD.U32 R3, RZ, RZ, UR5 ;  /* 0x00000005ff037e24 */ /* 0x000fca000f8e00ff */
[----:B------:R-:W-:Y:S01]  /*20a0*/  STG.E desc[UR14][R2.64], R9 ;  /* 0x0000000902007986 */ /* 0x000fe2000c10190e */
[----:B------:R-:W-:Y:S05]  /*20b0*/  EXIT ;  /* 0x000000000000794d */ /* 0x000fea0003800000 */
.L_x_767:
        /* <DEDUP_REMOVED lines=12> */
.L_x_1957:


//--------------------- .text._ZN3cub18CUB_300001_SM_10006detail6reduce28DeviceReduceSingleTileKernelINS2_10policy_hubIiyN4cuda3std3__44plusIiEEE10Policy1000EN6thrust24THRUST_300001_SM_1000_NS10device_ptrIiEEPiyS9_iiNS7_10__identityEEEvT0_T1_T2_T3_T4_T6_ --------------------------
	.section	.text._ZN3cub18CUB_300001_SM_10006detail6reduce28DeviceReduceSingleTileKernelINS2_10policy_hubIiyN4cuda3std3__44plusIiEEE10Policy1000EN6thrust24THRUST_300001_SM_1000_NS10device_ptrIiEEPiyS9_iiNS7_10__identityEEEvT0_T1_T2_T3_T4_T6_,"ax",@progbits
	.align	128
        .global         _ZN3cub18CUB_300001_SM_10006detail6reduce28DeviceReduceSingleTileKernelINS2_10policy_hubIiyN4cuda3std3__44plusIiEEE10Policy1000EN6thrust24THRUST_300001_SM_1000_NS10device_ptrIiEEPiyS9_iiNS7_10__identityEEEvT0_T1_T2_T3_T4_T6_
        .type           _ZN3cub18CUB_300001_SM_10006detail6reduce28DeviceReduceSingleTileKernelINS2_10policy_hubIiyN4cuda3std3__44plusIiEEE10Policy1000EN6thrust24THRUST_300001_SM_1000_NS10device_ptrIiEEPiyS9_iiNS7_10__identityEEEvT0_T1_T2_T3_T4_T6_,@function
        .size           _ZN3cub18CUB_300001_SM_10006detail6reduce28DeviceReduceSingleTileKernelINS2_10policy_hubIiyN4cuda3std3__44plusIiEEE10Policy1000EN6thrust24THRUST_300001_SM_1000_NS10device_ptrIiEEPiyS9_iiNS7_10__identityEEEvT0_T1_T2_T3_T4_T6_,(.L_x_1958 - _ZN3cub18CUB_300001_SM_10006detail6reduce28DeviceReduceSingleTileKernelINS2_10policy_hubIiyN4cuda3std3__44plusIiEEE10Policy1000EN6thrust24THRUST_300001_SM_1000_NS10device_ptrIiEEPiyS9_iiNS7_10__identityEEEvT0_T1_T2_T3_T4_T6_)
        .other          _ZN3cub18CUB_300001_SM_10006detail6reduce28DeviceReduceSingleTileKernelINS2_10policy_hubIiyN4cuda3std3__44plusIiEEE10Policy1000EN6thrust24THRUST_300001_SM_1000_NS10device_ptrIiEEPiyS9_iiNS7_10__identityEEEvT0_T1_T2_T3_T4_T6_,@"STO_CUDA_ENTRY STV_DEFAULT"
_ZN3cub18CUB_300001_SM_10006detail6reduce28DeviceReduceSingleTileKernelINS2_10policy_hubIiyN4cuda3std3__44plusIiEEE10Policy1000EN6thrust24THRUST_300001_SM_1000_NS10device_ptrIiEEPiyS9_iiNS7_10__identityEEEvT0_T1_T2_T3_T4_T6_:
.text._ZN3cub18CUB_300001_SM_10006detail6reduce28DeviceReduceSingleTileKernelINS2_10policy_hubIiyN4cuda3std3__44plusIiEEE10Policy1000EN6thrust24THRUST_300001_SM_1000_NS10device_ptrIiEEPiyS9_iiNS7_10__identityEEEvT0_T1_T2_T3_T4_T6_:
[----:B------:R-:W-:Y:S01]  /*0000*/  LDC R1, c[0x0][0x37c] ;  /* 0x0000df00ff017b82 */ /* 0x000fe20000000800 */
[----:B------:R-:W0:Y:S01]  /*0010*/  LDCU.64 UR4, c[0x0][0x390] ;  /* 0x00007200ff0477ac */ /* 0x000e220008000a00 */
[----:B------:R-:W1:Y:S01]  /*0020*/  LDCU.64 UR6, c[0x0][0x358] ;  /* 0x00006b00ff0677ac */ /* 0x000e620008000a00 */
[----:B0-----:R-:W-:Y:S02]  /*0030*/  IMAD.U32 R4, RZ, RZ, UR4 ;  /* 0x00000004ff047e24 */ /* 0x001fe4000f8e00ff */
[----:B------:R-:W-:-:S03]  /*0040*/  IMAD.U32 R0, RZ, RZ, UR5 ;  /* 0x00000005ff007e24 */ /* 0x000fc6000f8e00ff */
[----:B------:R-:W-:-:S04]  /*0050*/  ISETP.NE.U32.AND P0, PT, R4, RZ, PT ;  /* 0x000000ff0400720c */ /* 0x000fc80003f05070 */
[----:B------:R-:W-:-:S13]  /*0060*/  ISETP.NE.AND.EX P0, PT, R0, RZ, PT, P0 ;  /* 0x000000ff0000720c */ /* 0x000fda0003f05300 */
        /* <DEDUP_REMOVED lines=8> */
.L_x_768:
[----:B------:R-:W-:Y:S01]  /*00f0*/  ISETP.GT.U32.AND P0, PT, R4, 0xfff, PT ;  /* 0x00000fff0400780c */ /* 0x000fe20003f04070 */
[----:B------:R-:W-:Y:S03]  /*0100*/  BSSY.RECONVERGENT B0, `(.L_x_769) ;  /* 0x00001d1000007945 */ /* 0x000fe60003800200 */
[----:B------:R-:W-:-:S13]  /*0110*/  ISETP.GT.U32.AND.EX P0, PT, R0, RZ, PT, P0 ;  /* 0x000000ff0000720c */ /* 0x000fda0003f04100 */
[----:B------:R-:W-:Y:S05]  /*0120*/  @P0 BRA `(.L_x_770) ;  /* 0x0000000c00940947 */ /* 0x000fea0003800000 */
[----:B------:R-:W0:Y:S01]  /*0130*/  S2R R5, SR_TID.X ;  /* 0x0000000000057919 */ /* 0x000e220000002100 */
[----:B------:R-:W-:Y:S01]  /*0140*/  BSSY.RECONVERGENT B1, `(.L_x_771) ;  /* 0x0000009000017945 */ /* 0x000fe20003800200 */
[----:B------:R-:W-:Y:S01]  /*0150*/  IMAD.MOV.U32 R6, RZ, RZ, RZ ;  /* 0x000000ffff067224 */ /* 0x000fe200078e00ff */
[----:B0-----:R-:W-:Y:S01]  /*0160*/  ISETP.GE.U32.AND P0, PT, R5, R4, PT ;  /* 0x000000040500720c */ /* 0x001fe20003f06070 */
[----:B------:R-:W-:-:S12]  /*0170*/  IMAD.MOV.U32 R7, RZ, RZ, R5 ;  /* 0x000000ffff077224 */ /* 0x000fd800078e0005 */
[----:B------:R-:W-:Y:S05]  /*0180*/  @P0 BRA `(.L_x_772) ;  /* 0x0000000000100947 */ /* 0x000fea0003800000 */
[----:B------:R-:W0:Y:S02]  /*0190*/  LDC.64 R2, c[0x0][0x380] ;  /* 0x0000e000ff027b82 */ /* 0x000e240000000a00 */
[----:B0-----:R-:W-:-:S05]  /*01a0*/  IMAD.WIDE.U32 R2, R5, 0x4, R2 ;  /* 0x0000000405027825 */ /* 0x001fca00078e0002 */
[----:B------:R0:W5:Y:S01]  /*01b0*/  LDG.E R6, desc[UR6][R2.64] ;  /* 0x0000000602067981 */ /* 0x000162000c1e1900 */
[----:B------:R-:W-:-:S07]  /*01c0*/  VIADD R7, R5, 0x100 ;  /* 0x0000010005077836 */ /* 0x000fce0000000000 */
.L_x_772:
[----:B------:R-:W-:Y:S05]  /*01d0*/  BSYNC.RECONVERGENT B1 ;  /* 0x0000000000017941 */ /* 0x000fea0003800200 */
.L_x_771:
[----:B------:R-:W-:Y:S01]  /*01e0*/  ISETP.GE.U32.AND P0, PT, R7, R4, PT ;  /* 0x000000040700720c */ /* 0x000fe20003f06070 */
[----:B------:R-:W-:-:S12]  /*01f0*/  BSSY.RECONVERGENT B1, `(.L_x_773) ;  /* 0x0000060000017945 */ /* 0x000fd80003800200 */
[----:B------:R-:W-:Y:S05]  /*0200*/  @P0 BRA `(.L_x_774) ;  /* 0x0000000400780947 */ /* 0x000fea0003800000 */
[----:B0-----:R-:W-:Y:S01]  /*0210*/  LOP3.LUT R3, RZ, R7, RZ, 0x33, !PT ;  /* 0x00000007ff037212 */ /* 0x001fe200078e33ff */
[----:B------:R-:W-:Y:S04]  /*0220*/  BSSY.RECONVERGENT B2, `(.L_x_775) ;  /* 0x000002c000027945 */ /* 0x000fe80003800200 */
[----:B------:R-:W-:-:S05]  /*0230*/  IMAD.IADD R3, R3, 0x1, R4 ;  /* 0x0000000103037824 */ /* 0x000fca00078e0204 */
[C---:B------:R-:W-:Y:S02]  /*0240*/  ISETP.GE.U32.AND P0, PT, R3.reuse, 0xf00, PT ;  /* 0x00000f000300780c */ /* 0x040fe40003f06070 */
[----:B------:R-:W-:-:S04]  /*0250*/  LEA.HI R8, R3, 0x1, RZ, 0x18 ;  /* 0x0000000103087811 */ /* 0x000fc800078fc0ff */
[----:B------:R-:W-:-:S04]  /*0260*/  LOP3.LUT R22, R8, 0xf, RZ, 0xc0, !PT ;  /* 0x0000000f08167812 */ /* 0x000fc800078ec0ff */
[----:B------:R-:W-:-:S03]  /*0270*/  ISETP.NE.AND P1, PT, R22, RZ, PT ;  /* 0x000000ff1600720c */ /* 0x000fc60003f25270 */
[----:B------:R-:W-:Y:S10]  /*0280*/  @!P0 BRA `(.L_x_776) ;  /* 0x0000000000948947 */ /* 0x000ff40003800000 */
[----:B------:R-:W0:Y:S01]  /*0290*/  LDC.64 R2, c[0x0][0x380] ;  /* 0x0000e000ff027b82 */ /* 0x000e220000000a00 */
[----:B------:R-:W-:-:S05]  /*02a0*/  LOP3.LUT R9, R8, 0x1fffff0, RZ, 0xc0, !PT ;  /* 0x01fffff008097812 */ /* 0x000fca00078ec0ff */
[----:B------:R-:W-:Y:S02]  /*02b0*/  IMAD.MOV R9, RZ, RZ, -R9 ;  /* 0x000000ffff097224 */ /* 0x000fe400078e0a09 */
[----:B0-----:R-:W-:-:S03]  /*02c0*/  IMAD.WIDE.U32 R2, R7, 0x4, R2 ;  /* 0x0000000407027825 */ /* 0x001fc600078e0002 */
[----:B------:R-:W-:-:S05]  /*02d0*/  IADD3 R15, P0, PT, R2, 0x2000, RZ ;  /* 0x00002000020f7810 */ /* 0x000fca0007f1e0ff */
[----:B------:R-:W-:-:S08]  /*02e0*/  IMAD.X R3, RZ, RZ, R3, P0 ;  /* 0x000000ffff037224 */ /* 0x000fd000000e0603 */
.L_x_777:
        /* <DEDUP_REMOVED lines=31> */
.L_x_776:
[----:B------:R-:W-:Y:S05]  /*04e0*/  BSYNC.RECONVERGENT B2 ;  /* 0x0000000000027941 */ /* 0x000fea0003800200 */
.L_x_775:
[----:B------:R-:W-:Y:S05]  /*04f0*/  @!P1 BRA `(.L_x_774) ;  /* 0x0000000000bc9947 */ /* 0x000fea0003800000 */
[----:B------:R-:W-:Y:S01]  /*0500*/  ISETP.GE.U32.AND P0, PT, R22, 0x8, PT ;  /* 0x000000081600780c */ /* 0x000fe20003f06070 */
[----:B------:R-:W-:Y:S01]  /*0510*/  BSSY.RECONVERGENT B2, `(.L_x_778) ;  /* 0x0000013000027945 */ /* 0x000fe20003800200 */
[----:B------:R-:W-:-:S04]  /*0520*/  LOP3.LUT R17, R8, 0x7, RZ, 0xc0, !PT ;  /* 0x0000000708117812 */ /* 0x000fc800078ec0ff */
[----:B------:R-:W-:-:S07]  /*0530*/  ISETP.NE.AND P1, PT, R17, RZ, PT ;  /* 0x000000ff1100720c */ /* 0x000fce0003f25270 */
[----:B------:R-:W-:Y:S06]  /*0540*/  @!P0 BRA `(.L_x_779) ;  /* 0x00000000003c8947 */ /* 0x000fec0003800000 */
[----:B------:R-:W0:Y:S02]  /*0550*/  LDC.64 R2, c[0x0][0x380] ;  /* 0x0000e000ff027b82 */ /* 0x000e240000000a00 */
[----:B0-----:R-:W-:-:S05]  /*0560*/  IMAD.WIDE R2, R7, 0x4, R2 ;  /* 0x0000000407027825 */ /* 0x001fca00078e0202 */
        /* <DEDUP_REMOVED lines=13> */
.L_x_779:
[----:B------:R-:W-:Y:S05]  /*0640*/  BSYNC.RECONVERGENT B2 ;  /* 0x0000000000027941 */ /* 0x000fea0003800200 */
.L_x_778:
        /* <DEDUP_REMOVED lines=11> */
[----:B------:R-:W3:Y:S01]  /*0700*/  LDG.E R12, desc[UR6][R2.64+0xc00] ;  /* 0x000c0006020c7981 */ /* 0x000ee2000c1e1900 */
[----:B------:R-:W-:Y:S01]  /*0710*/  VIADD R7, R7, 0x400 ;  /* 0x0000040007077836 */ /* 0x000fe20000000000 */
[----:B--2--5:R-:W-:-:S04]  /*0720*/  IADD3 R6, PT, PT, R8, R9, R6 ;  /* 0x0000000908067210 */ /* 0x024fc80007ffe006 */
[----:B---3--:R-:W-:-:S07]  /*0730*/  IADD3 R6, PT, PT, R12, R11, R6 ;  /* 0x0000000b0c067210 */ /* 0x008fce0007ffe006 */
.L_x_781:
[----:B------:R-:W-:Y:S05]  /*0740*/  BSYNC.RECONVERGENT B2 ;  /* 0x0000000000027941 */ /* 0x000fea0003800200 */
.L_x_780:
[----:B------:R-:W-:Y:S05]  /*0750*/  @!P1 BRA `(.L_x_774) ;  /* 0x0000000000249947 */ /* 0x000fea0003800000 */
[----:B------:R-:W0:Y:S01]  /*0760*/  LDC.64 R8, c[0x0][0x380] ;  /* 0x0000e000ff087b82 */ /* 0x000e220000000a00 */
[----:B------:R-:W-:-:S07]  /*0770*/  IMAD.MOV R10, RZ, RZ, -R10 ;  /* 0x000000ffff0a7224 */ /* 0x000fce00078e0a0a */
.L_x_782:
[----:B0-----:R-:W-:-:S06]  /*0780*/  IMAD.WIDE R2, R7, 0x4, R8 ;  /* 0x0000000407027825 */ /* 0x001fcc00078e0208 */
[----:B------:R-:W2:Y:S01]  /*0790*/  LDG.E R3, desc[UR6][R2.64] ;  /* 0x0000000602037981 */ /* 0x000ea2000c1e1900 */
[----:B------:R-:W-:Y:S02]  /*07a0*/  VIADD R10, R10, 0x1 ;  /* 0x000000010a0a7836 */ /* 0x000fe40000000000 */
[----:B------:R-:W-:-:S03]  /*07b0*/  VIADD R7, R7, 0x100 ;  /* 0x0000010007077836 */ /* 0x000fc60000000000 */
[----:B------:R-:W-:Y:S01]  /*07c0*/  ISETP.NE.AND P0, PT, R10, RZ, PT ;  /* 0x000000ff0a00720c */ /* 0x000fe20003f05270 */
[----:B--2--5:R-:W-:-:S12]  /*07d0*/  IMAD.IADD R6, R3, 0x1, R6 ;  /* 0x0000000103067824 */ /* 0x024fd800078e0206 */
[----:B------:R-:W-:Y:S05]  /*07e0*/  @P0 BRA `(.L_x_782) ;  /* 0xfffffffc00e40947 */ /* 0x000fea000383ffff */
.L_x_774:
[----:B------:R-:W-:Y:S05]  /*07f0*/  BSYNC.RECONVERGENT B1 ;  /* 0x0000000000017941 */ /* 0x000fea0003800200 */
.L_x_773:
[----:B------:R-:W-:-:S04]  /*0800*/  ISETP.GE.U32.AND P0, PT, R4, 0x100, PT ;  /* 0x000001000400780c */ /* 0x000fc80003f06070 */
[----:B------:R-:W-:-:S13]  /*0810*/  ISETP.GE.U32.AND.EX P0, PT, R0, RZ, PT, P0 ;  /* 0x000000ff0000720c */ /* 0x000fda0003f06100 */
[----:B------:R-:W-:Y:S05]  /*0820*/  @!P0 BRA `(.L_x_783) ;  /* 0x0000000000ac8947 */ /* 0x000fea0003800000 */
[----:B------:R-:W1:Y:S01]  /*0830*/  S2R R8, SR_LANEID ;  /* 0x0000000000087919 */ /* 0x000e620000000000 */
[----:B------:R-:W-:Y:S01]  /*0840*/  ISETP.NE.AND P5, PT, R5, RZ, PT ;  /* 0x000000ff0500720c */ /* 0x000fe20003fa5270 */
[----:B-----5:R-:W0:Y:S01]  /*0850*/  SHFL.DOWN PT, R0, R6, 0x1, 0x1f ;  /* 0x08201f0006007f89 */ /* 0x020e2200000e0000 */
[C---:B-1----:R-:W-:Y:S02]  /*0860*/  ISETP.GT.AND P0, PT, R8.reuse, 0x1e, PT ;  /* 0x0000001e0800780c */ /* 0x042fe40003f04270 */
[----:B------:R-:W-:Y:S02]  /*0870*/  ISETP.NE.AND P1, PT, R8, RZ, PT ;  /* 0x000000ff0800720c */ /* 0x000fe40003f25270 */
[----:B0-----:R-:W-:Y:S02]  /*0880*/  SEL R3, R0, RZ, !P0 ;  /* 0x000000ff00037207 */ /* 0x001fe40004000000 */
        /* <DEDUP_REMOVED lines=21> */
[----:B0-----:R-:W-:-:S05]  /*09e0*/  SEL R3, R3, RZ, !P0 ;  /* 0x000000ff03037207 */ /* 0x001fca0004000000 */
[----:B------:R-:W-:-:S05]  /*09f0*/  IMAD.IADD R7, R2, 0x1, R3 ;  /* 0x0000000102077824 */ /* 0x000fca00078e0203 */
[----:B------:R1:W-:Y:S01]  /*0a00*/  @!P1 STS [R0+0x8], R7 ;  /* 0x0000080700009388 */ /* 0x0003e20000000800 */
[----:B------:R-:W-:Y:S06]  /*0a10*/  BAR.SYNC.DEFER_BLOCKING 0x0 ;  /* 0x0000000000007b1d */ /* 0x000fec0000010000 */
[----:B------:R-:W-:Y:S05]  /*0a20*/  @P5 BRA `(.L_x_784) ;  /* 0x0000001000f85947 */ /* 0x000fea0003800000 */
[----:B------:R-:W0:Y:S01]  /*0a30*/  S2UR UR5, SR_CgaCtaId ;  /* 0x00000000000579c3 */ /* 0x000e220000008800 */
[----:B------:R-:W-:Y:S02]  /*0a40*/  UMOV UR4, 0x400 ;  /* 0x0000040000047882 */ /* 0x000fe40000000000 */
[----:B0-----:R-:W-:-:S09]  /*0a50*/  ULEA UR4, UR5, UR4, 0x18 ;  /* 0x0000000405047291 */ /* 0x001fd2000f8ec0ff */
[----:B-1----:R-:W-:Y:S04]  /*0a60*/  LDS R0, [UR4+0xc] ;  /* 0x00000c04ff007984 */ /* 0x002fe80008000800 */
[----:B------:R-:W0:Y:S04]  /*0a70*/  LDS.128 R8, [UR4+0x10] ;  /* 0x00001004ff087984 */ /* 0x000e280008000c00 */
[----:B------:R-:W1:Y:S01]  /*0a80*/  LDS.64 R2, [UR4+0x20] ;  /* 0x00002004ff027984 */ /* 0x000e620008000a00 */
[----:B0-----:R-:W-:-:S04]  /*0a90*/  IADD3 R0, PT, PT, R8, R0, R7 ;  /* 0x0000000008007210 */ /* 0x001fc80007ffe007 */
[----:B------:R-:W-:-:S04]  /*0aa0*/  IADD3 R0, PT, PT, R10, R0, R9 ;  /* 0x000000000a007210 */ /* 0x000fc80007ffe009 */
[----:B-1----:R-:W-:-:S05]  /*0ab0*/  IADD3 R0, PT, PT, R2, R0, R11 ;  /* 0x0000000002007210 */ /* 0x002fca0007ffe00b */
[----:B------:R-:W-:Y:S01]  /*0ac0*/  IMAD.IADD R7, R0, 0x1, R3 ;  /* 0x0000000100077824 */ /* 0x000fe200078e0203 */
[----:B------:R-:W-:Y:S06]  /*0ad0*/  BRA `(.L_x_784) ;  /* 0x0000001000cc7947 */ /* 0x000fec0003800000 */
.L_x_783:
[C---:B0-----:R-:W-:Y:S01]  /*0ae0*/  LOP3.LUT R2, R5.reuse, 0x3e0, RZ, 0xc0, !PT ;  /* 0x000003e005027812 */ /* 0x041fe200078ec0ff */
[----:B------:R-:W0:Y:S01]  /*0af0*/  S2R R12, SR_LANEID ;  /* 0x00000000000c7919 */ /* 0x000e220000000000 */
[----:B------:R-:W-:Y:S02]  /*0b00*/  ISETP.NE.AND P5, PT, R5, RZ, PT ;  /* 0x000000ff0500720c */ /* 0x000fe40003fa5270 */
[----:B------:R-:W-:Y:S01]  /*0b10*/  LOP3.LUT R7, RZ, R2, RZ, 0x33, !PT ;  /* 0x00000002ff077212 */ /* 0x000fe200078e33ff */
[----:B------:R-:W-:-:S04]  /*0b20*/  VIADD R3, R2, 0x20 ;  /* 0x0000002002037836 */ /* 0x000fc80000000000 */
[----:B------:R-:W-:Y:S01]  /*0b30*/  IMAD.IADD R7, R7, 0x1, R4 ;  /* 0x0000000107077824 */ /* 0x000fe200078e0204 */
[----:B------:R-:W-:-:S04]  /*0b40*/  ISETP.GT.U32.AND P0, PT, R3, R4, PT ;  /* 0x000000040300720c */ /* 0x000fc80003f04070 */
        /* <DEDUP_REMOVED lines=10> */
[----:B------:R-:W-:Y:S01]  /*0bf0*/  @!P1 SHF.R.U32.HI R9, RZ, 0x3, R5 ;  /* 0x00000003ff099819 */ /* 0x000fe20000011605 */
[----:B------:R-:W1:Y:S03]  /*0c00*/  SHFL.DOWN PT, R7, R2, 0x2, R3 ;  /* 0x0840000002077989 */ /* 0x000e6600000e0003 */
[----:B------:R-:W-:Y:S02]  /*0c10*/  @!P1 LOP3.LUT R9, R9, 0x7c, RZ, 0xc0, !PT ;  /* 0x0000007c09099812 */ /* 0x000fe400078ec0ff */
[----:B-1----:R-:W-:Y:S02]  /*0c20*/  SEL R7, R7, RZ, !P0 ;  /* 0x000000ff07077207 */ /* 0x002fe40004000000 */
[----:B------:R-:W-:Y:S02]  /*0c30*/  ISETP.GT.AND P0, PT, R10, R3, PT ;  /* 0x000000030a00720c */ /* 0x000fe40003f04270 */
[----:B------:R-:W-:Y:S01]  /*0c40*/  @!P1 MOV R10, 0x400 ;  /* 0x00000400000a9802 */ /* 0x000fe20000000f00 */
[----:B------:R-:W-:-:S02]  /*0c50*/  IMAD.IADD R8, R2, 0x1, R7 ;  /* 0x0000000102087824 */ /* 0x000fc400078e0207 */
[----:B------:R-:W-:Y:S01]  /*0c60*/  VIADD R2, R12, 0x8 ;  /* 0x000000080c027836 */ /* 0x000fe20000000000 */
[----:B0-----:R-:W-:Y:S02]  /*0c70*/  @!P1 LEA R10, R11, R10, 0x18 ;  /* 0x0000000a0b0a9211 */ /* 0x001fe400078ec0ff */
        /* <DEDUP_REMOVED lines=11> */
[----:B0-----:R-:W-:-:S05]  /*0d30*/  SEL R7, R7, RZ, !P0 ;  /* 0x000000ff07077207 */ /* 0x001fca0004000000 */
[----:B------:R-:W-:-:S05]  /*0d40*/  IMAD.IADD R7, R2, 0x1, R7 ;  /* 0x0000000102077824 */ /* 0x000fca00078e0207 */
[----:B------:R0:W-:Y:S01]  /*0d50*/  @!P1 STS [R10+0x8], R7 ;  /* 0x000008070a009388 */ /* 0x0001e20000000800 */
[----:B------:R-:W-:Y:S06]  /*0d60*/  BAR.SYNC.DEFER_BLOCKING 0x0 ;  /* 0x0000000000007b1d */ /* 0x000fec0000010000 */
[----:B------:R-:W-:Y:S05]  /*0d70*/  @P5 BRA `(.L_x_784) ;  /* 0x0000001000245947 */ /* 0x000fea0003800000 */
[----:B------:R-:W1:Y:S01]  /*0d80*/  S2UR UR5, SR_CgaCtaId ;  /* 0x00000000000579c3 */ /* 0x000e620000008800 */
[----:B------:R-:W-:Y:S01]  /*0d90*/  UMOV UR4, 0x400 ;  /* 0x0000040000047882 */ /* 0x000fe20000000000 */
[C---:B------:R-:W-:Y:S02]  /*0da0*/  ISETP.GT.U32.AND P0, PT, R4.reuse, 0x40, PT ;  /* 0x000000400400780c */ /* 0x040fe40003f04070 */
[C---:B------:R-:W-:Y:S02]  /*0db0*/  ISETP.GT.U32.AND P6, PT, R4.reuse, 0x20, PT ;  /* 0x000000200400780c */ /* 0x040fe40003fc4070 */
[C---:B------:R-:W-:Y:S02]  /*0dc0*/  ISETP.GT.U32.AND P4, PT, R4.reuse, 0x60, PT ;  /* 0x000000600400780c */ /* 0x040fe40003f84070 */
[----:B------:R-:W-:Y:S02]  /*0dd0*/  ISETP.GT.U32.AND P2, PT, R4, 0x80, PT ;  /* 0x000000800400780c */ /* 0x000fe40003f44070 */
[----:B------:R-:W-:-:S02]  /*0de0*/  ISETP.GT.U32.AND.EX P0, PT, R0, RZ, PT, P0 ;  /* 0x000000ff0000720c */ /* 0x000fc40003f04100 */
[----:B------:R-:W-:Y:S02]  /*0df0*/  ISETP.GT.U32.AND.EX P6, PT, R0, RZ, PT, P6 ;  /* 0x000000ff0000720c */ /* 0x000fe40003fc4160 */
[C---:B------:R-:W-:Y:S02]  /*0e00*/  ISETP.GT.U32.AND P3, PT, R4.reuse, 0xa0, PT ;  /* 0x000000a00400780c */ /* 0x040fe40003f64070 */
[----:B------:R-:W-:Y:S02]  /*0e10*/  ISETP.GT.U32.AND P1, PT, R4, 0xc0, PT ;  /* 0x000000c00400780c */ /* 0x000fe40003f24070 */
[C---:B------:R-:W-:Y:S02]  /*0e20*/  ISETP.GT.U32.AND.EX P4, PT, R0.reuse, RZ, PT, P4 ;  /* 0x000000ff0000720c */ /* 0x040fe40003f84140 */
[C---:B------:R-:W-:Y:S02]  /*0e30*/  ISETP.GT.U32.AND.EX P2, PT, R0.reuse, RZ, PT, P2 ;  /* 0x000000ff0000720c */ /* 0x040fe40003f44120 */
[C---:B------:R-:W-:Y:S01]  /*0e40*/  ISETP.GT.U32.AND.EX P3, PT, R0.reuse, RZ, PT, P3 ;  /* 0x000000ff0000720c */ /* 0x040fe20003f64130 */
[----:B-1----:R-:W-:Y:S01]  /*0e50*/  ULEA UR4, UR5, UR4, 0x18 ;  /* 0x0000000405047291 */ /* 0x002fe2000f8ec0ff */
[----:B------:R-:W-:-:S08]  /*0e60*/  ISETP.GT.U32.AND.EX P1, PT, R0, RZ, PT, P1 ;  /* 0x000000ff0000720c */ /* 0x000fd00003f24110 */
[----:B0-----:R-:W0:Y:S04]  /*0e70*/  LDS.128 R8, [UR4+0x10] ;  /* 0x00001004ff087984 */ /* 0x001e280008000c00 */
[----:B------:R-:W1:Y:S04]  /*0e80*/  LDS R5, [UR4+0xc] ;  /* 0x00000c04ff057984 */ /* 0x000e680008000800 */
[----:B------:R-:W2:Y:S01]  /*0e90*/  LDS.64 R2, [UR4+0x20] ;  /* 0x00002004ff027984 */ /* 0x000ea20008000a00 */
[----:B0-----:R-:W-:Y:S02]  /*0ea0*/  SEL R8, R8, RZ, P0 ;  /* 0x000000ff08087207 */ /* 0x001fe40000000000 */
[----:B------:R-:W-:-:S02]  /*0eb0*/  ISETP.GT.U32.AND P0, PT, R4, 0xe0, PT ;  /* 0x000000e00400780c */ /* 0x000fc40003f04070 */
[----:B-1----:R-:W-:Y:S02]  /*0ec0*/  SEL R6, R5, RZ, P6 ;  /* 0x000000ff05067207 */ /* 0x002fe40003000000 */
[----:B------:R-:W-:Y:S02]  /*0ed0*/  SEL R9, R9, RZ, P4 ;  /* 0x000000ff09097207 */ /* 0x000fe40002000000 */
[----:B------:R-:W-:Y:S02]  /*0ee0*/  IADD3 R6, PT, PT, R8, R6, R7 ;  /* 0x0000000608067210 */ /* 0x000fe40007ffe007 */
[----:B------:R-:W-:Y:S02]  /*0ef0*/  SEL R10, R10, RZ, P2 ;  /* 0x000000ff0a0a7207 */ /* 0x000fe40001000000 */
[----:B------:R-:W-:Y:S02]  /*0f00*/  ISETP.GT.U32.AND.EX P0, PT, R0, RZ, PT, P0 ;  /* 0x000000ff0000720c */ /* 0x000fe40003f04100 */
[----:B------:R-:W-:-:S02]  /*0f10*/  SEL R11, R11, RZ, P3 ;  /* 0x000000ff0b0b7207 */ /* 0x000fc40001800000 */
[----:B------:R-:W-:Y:S02]  /*0f20*/  IADD3 R6, PT, PT, R10, R6, R9 ;  /* 0x000000060a067210 */ /* 0x000fe40007ffe009 */
[----:B--2---:R-:W-:Y:S02]  /*0f30*/  SEL R2, R2, RZ, P1 ;  /* 0x000000ff02027207 */ /* 0x004fe40000800000 */
[----:B------:R-:W-:Y:S02]  /*0f40*/  SEL R3, R3, RZ, P0 ;  /* 0x000000ff03037207 */ /* 0x000fe40000000000 */
[----:B------:R-:W-:-:S05]  /*0f50*/  IADD3 R2, PT, PT, R2, R6, R11 ;  /* 0x0000000602027210 */ /* 0x000fca0007ffe00b */
[----:B------:R-:W-:Y:S01]  /*0f60*/  IMAD.IADD R7, R2, 0x1, R3 ;  /* 0x0000000102077824 */ /* 0x000fe200078e0203 */
[----:B------:R-:W-:Y:S06]  /*0f70*/  BRA `(.L_x_784) ;  /* 0x0000000c00a47947 */ /* 0x000fec0003800000 */
.L_x_770:
[----:B------:R-:W0:Y:S01]  /*0f80*/  S2R R8, SR_TID.X ;  /* 0x0000000000087919 */ /* 0x000e220000002100 */
[----:B------:R-:W0:Y:S02]  /*0f90*/  LDC.64 R2, c[0x0][0x380] ;  /* 0x0000e000ff027b82 */ /* 0x000e240000000a00 */
[----:B0-----:R-:W-:-:S05]  /*0fa0*/  IMAD.WIDE.U32 R2, R8, 0x4, R2 ;  /* 0x0000000408027825 */ /* 0x001fca00078e0002 */
        /* <DEDUP_REMOVED lines=16> */
[----:B--2---:R-:W-:-:S04]  /*10b0*/  IADD3 R5, PT, PT, R7, R6, R5 ;  /* 0x0000000607057210 */ /* 0x004fc80007ffe005 */
[----:B---3--:R-:W-:Y:S01]  /*10c0*/  IADD3 R5, PT, PT, R12, R9, R5 ;  /* 0x000000090c057210 */ /* 0x008fe20007ffe005 */
[----:B------:R-:W-:Y:S01]  /*10d0*/  IMAD.MOV.U32 R9, RZ, RZ, 0x1000 ;  /* 0x00001000ff097424 */ /* 0x000fe200078e00ff */
[----:B------:R-:W-:-:S04]  /*10e0*/  IADD3 R12, P1, PT, R4, -0x1000, RZ ;  /* 0xfffff000040c7810 */ /* 0x000fc80007f3e0ff */
[----:B------:R-:W-:Y:S02]  /*10f0*/  ISETP.GE.U32.AND P0, PT, R12, 0x1000, PT ;  /* 0x000010000c00780c */ /* 0x000fe40003f06070 */
[----:B----4-:R-:W-:Y:S01]  /*1100*/  IADD3 R5, PT, PT, R14, R11, R5 ;  /* 0x0000000b0e057210 */ /* 0x010fe20007ffe005 */
[----:B------:R-:W-:Y:S01]  /*1110*/  IMAD.MOV.U32 R11, RZ, RZ, RZ ;  /* 0x000000ffff0b7224 */ /* 0x000fe200078e00ff */
[----:B------:R-:W-:-:S04]  /*1120*/  IADD3.X R14, PT, PT, R0, -0x1, RZ, P1, !PT ;  /* 0xffffffff000e7810 */ /* 0x000fc80000ffe4ff */
[----:B------:R-:W-:Y:S02]  /*1130*/  ISETP.GE.U32.AND.EX P0, PT, R14, RZ, PT, P0 ;  /* 0x000000ff0e00720c */ /* 0x000fe40003f06100 */
[----:B-----5:R-:W-:-:S04]  /*1140*/  IADD3 R5, PT, PT, R16, R13, R5 ;  /* 0x0000000d10057210 */ /* 0x020fc80007ffe005 */
[----:B------:R-:W-:-:S04]  /*1150*/  IADD3 R5, PT, PT, R18, R15, R5 ;  /* 0x0000000f12057210 */ /* 0x000fc80007ffe005 */
[----:B------:R-:W-:-:S04]  /*1160*/  IADD3 R5, PT, PT, R20, R17, R5 ;  /* 0x0000001114057210 */ /* 0x000fc80007ffe005 */
[----:B------:R-:W-:-:S05]  /*1170*/  IADD3 R5, PT, PT, R22, R19, R5 ;  /* 0x0000001316057210 */ /* 0x000fca0007ffe005 */
[----:B------:R-:W-:Y:S01]  /*1180*/  IMAD.IADD R10, R10, 0x1, R5 ;  /* 0x000000010a0a7824 */ /* 0x000fe200078e0205 */
[----:B------:R-:W-:Y:S06]  /*1190*/  @!P0 BRA `(.L_x_785) ;  /* 0x0000000000a08947 */ /* 0x000fec0003800000 */
[----:B------:R-:W0:Y:S01]  /*11a0*/  LDC.64 R4, c[0x0][0x390] ;  /* 0x0000e400ff047b82 */ /* 0x000e220000000a00 */
[----:B------:R-:W-:Y:S02]  /*11b0*/  IMAD.MOV.U32 R9, RZ, RZ, 0x1000 ;  /* 0x00001000ff097424 */ /* 0x000fe400078e00ff */
[----:B------:R-:W-:-:S07]  /*11c0*/  IMAD.MOV.U32 R11, RZ, RZ, RZ ;  /* 0x000000ffff0b7224 */ /* 0x000fce00078e00ff */
.L_x_787:
[----:B------:R-:W-:-:S04]  /*11d0*/  LEA R6, P0, R9, R2, 0x2 ;  /* 0x0000000209067211 */ /* 0x000fc800078010ff */
[----:B------:R-:W-:-:S05]  /*11e0*/  LEA.HI.X R7, R9, R3, R11, 0x2, P0 ;  /* 0x0000000309077211 */ /* 0x000fca00000f140b */
        /* <DEDUP_REMOVED lines=16> */
[----:B--2---:R-:W-:-:S02]  /*12f0*/  IADD3 R25, PT, PT, R26, R25, R10 ;  /* 0x000000191a197210 */ /* 0x004fc40007ffe00a */
[----:B0-----:R-:W-:-:S04]  /*1300*/  IADD3 R10, P1, PT, -R9, R4, RZ ;  /* 0x00000004090a7210 */ /* 0x001fc80007f3e1ff */
[----:B------:R-:W-:Y:S02]  /*1310*/  ISETP.GE.U32.AND P0, PT, R10, 0x1000, PT ;  /* 0x000010000a00780c */ /* 0x000fe40003f06070 */
[----:B---3--:R-:W-:-:S04]  /*1320*/  IADD3 R25, PT, PT, R28, R27, R25 ;  /* 0x0000001b1c197210 */ /* 0x008fc80007ffe019 */
[----:B----4-:R-:W-:-:S04]  /*1330*/  IADD3 R23, PT, PT, R23, R24, R25 ;  /* 0x0000001817177210 */ /* 0x010fc80007ffe019 */
[----:B-----5:R-:W-:Y:S01]  /*1340*/  IADD3 R21, PT, PT, R21, R0, R23 ;  /* 0x0000000015157210 */ /* 0x020fe20007ffe017 */
[----:B------:R-:W-:-:S04]  /*1350*/  IMAD.MOV.U32 R0, RZ, RZ, R5 ;  /* 0x000000ffff007224 */ /* 0x000fc800078e0005 */
[----:B------:R-:W-:Y:S01]  /*1360*/  IMAD.X R10, R0, 0x1, ~R11, P1 ;  /* 0x00000001000a7824 */ /* 0x000fe200008e0e0b */
[----:B------:R-:W-:-:S04]  /*1370*/  IADD3 R13, PT, PT, R16, R13, R21 ;  /* 0x0000000d100d7210 */ /* 0x000fc80007ffe015 */
[----:B------:R-:W-:Y:S02]  /*1380*/  ISETP.GE.U32.AND.EX P0, PT, R10, RZ, PT, P0 ;  /* 0x000000ff0a00720c */ /* 0x000fe40003f06100 */
[----:B------:R-:W-:-:S04]  /*1390*/  IADD3 R13, PT, PT, R18, R15, R13 ;  /* 0x0000000f120d7210 */ /* 0x000fc80007ffe00d */
[----:B------:R-:W-:-:S04]  /*13a0*/  IADD3 R13, PT, PT, R20, R17, R13 ;  /* 0x00000011140d7210 */ /* 0x000fc80007ffe00d */
[----:B------:R-:W-:-:S03]  /*13b0*/  IADD3 R10, PT, PT, R22, R19, R13 ;  /* 0x00000013160a7210 */ /* 0x000fc60007ffe00d */
[----:B------:R-:W-:Y:S05]  /*13c0*/  @!P0 BRA `(.L_x_786) ;  /* 0x0000000400e88947 */ /* 0x000fea0003800000 */
[----:B------:R-:W-:-:S05]  /*13d0*/  IADD3 R9, P0, PT, R9, 0x1000, RZ ;  /* 0x0000100009097810 */ /* 0x000fca0007f1e0ff */
[----:B------:R-:W-:Y:S01]  /*13e0*/  IMAD.X R11, RZ, RZ, R11, P0 ;  /* 0x000000ffff0b7224 */ /* 0x000fe200000e060b */
[----:B------:R-:W-:-:S04]  /*13f0*/  ISETP.GT.U32.AND P0, PT, R9, R12, PT ;  /* 0x0000000c0900720c */ /* 0x000fc80003f04070 */
[----:B------:R-:W-:-:S13]  /*1400*/  ISETP.GT.U32.AND.EX P0, PT, R11, R14, PT, P0 ;  /* 0x0000000e0b00720c */ /* 0x000fda0003f04100 */
[----:B------:R-:W-:Y:S05]  /*1410*/  @!P0 BRA `(.L_x_787) ;  /* 0xfffffffc006c8947 */ /* 0x000fea000383ffff */
.L_x_785:
[----:B------:R-:W-:Y:S01]  /*1420*/  IMAD.IADD R3, R4, 0x1, -R9 ;  /* 0x0000000104037824 */ /* 0x000fe200078e0a09 */
[----:B------:R-:W-:Y:S01]  /*1430*/  ISETP.GE.U32.AND P1, PT, R9, R4, PT ;  /* 0x000000040900720c */ /* 0x000fe20003f26070 */
[----:B------:R-:W-:Y:S03]  /*1440*/  BSSY.RECONVERGENT B1, `(.L_x_786) ;  /* 0x0000072000017945 */ /* 0x000fe60003800200 */
[----:B------:R-:W-:-:S04]  /*1450*/  ISETP.GE.AND P0, PT, R8, R3, PT ;  /* 0x000000030800720c */ /* 0x000fc80003f06270 */
[----:B------:R-:W-:-:S13]  /*1460*/  ISETP.GE.U32.OR.EX P0, PT, R11, R0, P0, P1 ;  /* 0x000000000b00720c */ /* 0x000fda0000706510 */
[----:B------:R-:W-:Y:S05]  /*1470*/  @P0 BRA `(.L_x_788) ;  /* 0x0000000400b80947 */ /* 0x000fea0003800000 */
[----:B------:R-:W-:Y:S01]  /*1480*/  LOP3.LUT R0, RZ, R8, RZ, 0x33, !PT ;  /* 0x00000008ff007212 */ /* 0x000fe200078e33ff */
[----:B------:R-:W-:Y:S03]  /*1490*/  BSSY.RECONVERGENT B2, `(.L_x_789) ;  /* 0x0000031000027945 */ /* 0x000fe60003800200 */
[----:B------:R-:W-:-:S04]  /*14a0*/  IADD3 R0, PT, PT, -R9, R4, R0 ;  /* 0x0000000409007210 */ /* 0x000fc80007ffe100 */
[C---:B------:R-:W-:Y:S02]  /*14b0*/  ISETP.GE.U32.AND P0, PT, R0.reuse, 0xf00, PT ;  /* 0x00000f000000780c */ /* 0x040fe40003f06070 */
[----:B------:R-:W-:Y:S01]  /*14c0*/  LEA.HI R4, R0, 0x1, RZ, 0x18 ;  /* 0x0000000100047811 */ /* 0x000fe200078fc0ff */
[----:B------:R-:W-:-:S03]  /*14d0*/  IMAD.MOV.U32 R0, RZ, RZ, R8 ;  /* 0x000000ffff007224 */ /* 0x000fc600078e0008 */
[----:B------:R-:W-:-:S04]  /*14e0*/  LOP3.LUT R24, R4, 0xf, RZ, 0xc0, !PT ;  /* 0x0000000f04187812 */ /* 0x000fc800078ec0ff */
[----:B------:R-:W-:-:S03]  /*14f0*/  ISETP.NE.AND P1, PT, R24, RZ, PT ;  /* 0x000000ff1800720c */ /* 0x000fc60003f25270 */
[----:B------:R-:W-:Y:S10]  /*1500*/  @!P0 BRA `(.L_x_790) ;  /* 0x0000000000a48947 */ /* 0x000ff40003800000 */
[----:B------:R-:W0:Y:S01]  /*1510*/  LDCU.64 UR4, c[0x0][0x380] ;  /* 0x00007000ff0477ac */ /* 0x000e220008000a00 */
[----:B------:R-:W-:Y:S02]  /*1520*/  IADD3 R3, P0, PT, R8, R9, RZ ;  /* 0x0000000908037210 */ /* 0x000fe40007f1e0ff */
[----:B------:R-:W-:-:S03]  /*1530*/  LOP3.LUT R6, R4, 0x1fffff0, RZ, 0xc0, !PT ;  /* 0x01fffff004067812 */ /* 0x000fc600078ec0ff */
[----:B------:R-:W-:Y:S02]  /*1540*/  IMAD.X R0, RZ, RZ, R11, P0 ;  /* 0x000000ffff007224 */ /* 0x000fe400000e060b */
[----:B------:R-:W-:Y:S01]  /*1550*/  IMAD.MOV R6, RZ, RZ, -R6 ;  /* 0x000000ffff067224 */ /* 0x000fe200078e0a06 */
[----:B0-----:R-:W-:-:S04]  /*1560*/  LEA R15, P2, R3, UR4, 0x2 ;  /* 0x00000004030f7c11 */ /* 0x001fc8000f8410ff */
[----:B------:R-:W-:Y:S02]  /*1570*/  IADD3 R15, P0, PT, R15, 0x2000, RZ ;  /* 0x000020000f0f7810 */ /* 0x000fe40007f1e0ff */
[----:B------:R-:W-:Y:S01]  /*1580*/  LEA.HI.X R3, R3, UR5, R0, 0x2, P2 ;  /* 0x0000000503037c11 */ /* 0x000fe200090f1400 */
[----:B------:R-:W-:-:S04]  /*1590*/  IMAD.MOV.U32 R0, RZ, RZ, R8 ;  /* 0x000000ffff007224 */ /* 0x000fc800078e0008 */
[----:B------:R-:W-:-:S07]  /*15a0*/  IMAD.X R3, RZ, RZ, R3, P0 ;  /* 0x000000ffff037224 */ /* 0x000fce00000e0603 */
.L_x_791:
        /* <DEDUP_REMOVED lines=31> */
.L_x_790:
[----:B------:R-:W-:Y:S05]  /*17a0*/  BSYNC.RECONVERGENT B2 ;  /* 0x0000000000027941 */ /* 0x000fea0003800200 */
.L_x_789:
[----:B------:R-:W-:Y:S05]  /*17b0*/  @!P1 BRA `(.L_x_788) ;  /* 0x0000000000e89947 */ /* 0x000fea0003800000 */
[----:B------:R-:W-:Y:S01]  /*17c0*/  ISETP.GE.U32.AND P0, PT, R24, 0x8, PT ;  /* 0x000000081800780c */ /* 0x000fe20003f06070 */
[----:B------:R-:W-:Y:S01]  /*17d0*/  BSSY.RECONVERGENT B2, `(.L_x_792) ;  /* 0x0000016000027945 */ /* 0x000fe20003800200 */
[----:B------:R-:W-:-:S04]  /*17e0*/  LOP3.LUT R17, R4, 0x7, RZ, 0xc0, !PT ;  /* 0x0000000704117812 */ /* 0x000fc800078ec0ff */
[----:B------:R-:W-:-:S07]  /*17f0*/  ISETP.NE.AND P1, PT, R17, RZ, PT ;  /* 0x000000ff1100720c */ /* 0x000fce0003f25270 */
[----:B------:R-:W-:Y:S06]  /*1800*/  @!P0 BRA `(.L_x_793) ;  /* 0x0000000000488947 */ /* 0x000fec0003800000 */
[----:B------:R-:W0:Y:S01]  /*1810*/  LDCU.64 UR4, c[0x0][0x380] ;  /* 0x00007000ff0477ac */ /* 0x000e220008000a00 */
[----:B------:R-:W-:-:S05]  /*1820*/  IADD3 R3, P0, PT, R0, R9, RZ ;  /* 0x0000000900037210 */ /* 0x000fca0007f1e0ff */
[----:B------:R-:W-:Y:S01]  /*1830*/  IMAD.X R6, RZ, RZ, R11, P0 ;  /* 0x000000ffff067224 */ /* 0x000fe200000e060b */
        /* <DEDUP_REMOVED lines=15> */
.L_x_793:
[----:B------:R-:W-:Y:S05]  /*1930*/  BSYNC.RECONVERGENT B2 ;  /* 0x0000000000027941 */ /* 0x000fea0003800200 */
.L_x_792:
        /* <DEDUP_REMOVED lines=18> */
.L_x_795:
[----:B------:R-:W-:Y:S05]  /*1a60*/  BSYNC.RECONVERGENT B2 ;  /* 0x0000000000027941 */ /* 0x000fea0003800200 */
.L_x_794:
[----:B------:R-:W-:Y:S05]  /*1a70*/  @!P1 BRA `(.L_x_788) ;  /* 0x0000000000389947 */ /* 0x000fea0003800000 */
[----:B------:R-:W0:Y:S01]  /*1a80*/  LDCU.64 UR4, c[0x0][0x380] ;  /* 0x00007000ff0477ac */ /* 0x000e220008000a00 */
[----:B------:R-:W-:Y:S01]  /*1a90*/  IADD3 R5, P0, PT, R0, R9, RZ ;  /* 0x0000000900057210 */ /* 0x000fe20007f1e0ff */
[----:B------:R-:W-:-:S04]  /*1aa0*/  IMAD.MOV R0, RZ, RZ, -R6 ;  /* 0x000000ffff007224 */ /* 0x000fc800078e0a06 */
[----:B------:R-:W-:Y:S01]  /*1ab0*/  IMAD.X R4, RZ, RZ, R11, P0 ;  /* 0x000000ffff047224 */ /* 0x000fe200000e060b */
[----:B0-----:R-:W-:-:S04]  /*1ac0*/  LEA R2, P1, R5, UR4, 0x2 ;  /* 0x0000000405027c11 */ /* 0x001fc8000f8210ff */
[----:B------:R-:W-:-:S09]  /*1ad0*/  LEA.HI.X R5, R5, UR5, R4, 0x2, P1 ;  /* 0x0000000505057c11 */ /* 0x000fd200088f1404 */
.L_x_796:
[----:B------:R-:W-:-:S06]  /*1ae0*/  IMAD.MOV.U32 R3, RZ, RZ, R5 ;  /* 0x000000ffff037224 */ /* 0x000fcc00078e0005 */
[----:B------:R0:W2:Y:S01]  /*1af0*/  LDG.E R3, desc[UR6][R2.64] ;  /* 0x0000000602037981 */ /* 0x0000a2000c1e1900 */
[----:B------:R-:W-:-:S05]  /*1b00*/  VIADD R0, R0, 0x1 ;  /* 0x0000000100007836 */ /* 0x000fca0000000000 */
[----:B------:R-:W-:Y:S02]  /*1b10*/  ISETP.NE.AND P0, PT, R0, RZ, PT ;  /* 0x000000ff0000720c */ /* 0x000fe40003f05270 */
[----:B0-----:R-:W-:-:S05]  /*1b20*/  IADD3 R2, P1, PT, R2, 0x400, RZ ;  /* 0x0000040002027810 */ /* 0x001fca0007f3e0ff */
[----:B------:R-:W-:Y:S02]  /*1b30*/  IMAD.X R5, RZ, RZ, R5, P1 ;  /* 0x000000ffff057224 */ /* 0x000fe400008e0605 */
[----:B--2---:R-:W-:-:S04]  /*1b40*/  IMAD.IADD R10, R3, 0x1, R10 ;  /* 0x00000001030a7824 */ /* 0x004fc800078e020a */
[----:B------:R-:W-:Y:S05]  /*1b50*/  @P0 BRA `(.L_x_796) ;  /* 0xfffffffc00e00947 */ /* 0x000fea000383ffff */
.L_x_788:
[----:B------:R-:W-:Y:S05]  /*1b60*/  BSYNC.RECONVERGENT B1 ;  /* 0x0000000000017941 */ /* 0x000fea0003800200 */
.L_x_786:
[----:B------:R-:W0:Y:S01]  /*1b70*/  S2R R6, SR_LANEID ;  /* 0x0000000000067919 */ /* 0x000e220000000000 */
[----:B------:R-:W-:Y:S01]  /*1b80*/  ISETP.NE.AND P5, PT, R8, RZ, PT ;  /* 0x000000ff0800720c */ /* 0x000fe20003fa5270 */
        /* <DEDUP_REMOVED lines=39> */
[----:B------:R-:W-:-:S07]  /*1e00*/  IMAD.IADD R7, R0, 0x1, R3 ;  /* 0x0000000100077824 */ /* 0x000fce00078e0203 */
.L_x_784:
[----:B------:R-:W-:Y:S05]  /*1e10*/  BSYNC.RECONVERGENT B0 ;  /* 0x0000000000007941 */ /* 0x000fea0003800200 */
.L_x_769:
[----:B------:R-:W-:Y:S05]  /*1e20*/  @P5 EXIT ;  /* 0x000000000000594d */ /* 0x000fea0003800000 */
[----:B------:R-:W3:Y:S01]  /*1e30*/  LDC.64 R2, c[0x0][0x388] ;  /* 0x0000e200ff027b82 */ /* 0x000ee20000000a00 */
[----:B------:R-:W0:Y:S02]  /*1e40*/  LDCU UR4, c[0x0][0x39c] ;  /* 0x00007380ff0477ac */ /* 0x000e240008000800 */
[----:B012---:R-:W-:-:S05]  /*1e50*/  VIADD R7, R7, UR4 ;  /* 0x0000000407077c36 */ /* 0x007fca0008000000 */
[----:B---3--:R-:W-:Y:S01]  /*1e60*/  STG.E desc[UR6][R2.64], R7 ;  /* 0x0000000702007986 */ /* 0x008fe2000c101906 */
[----:B------:R-:W-:Y:S05]  /*1e70*/  EXIT ;  /* 0x000000000000794d */ /* 0x000fea0003800000 */
.L_x_797:
        /* <DEDUP_REMOVED lines=16> */
.L_x_1958:


//--------------------- .text._ZN3cub18CUB_300001_SM_10006detail6reduce28DeviceReduceSingleTileKernelINS2_10policy_hubIijN4cuda3std3__44plusIiEEE10Policy1000EPiSC_iS9_iiNS7_10__identityEEEvT0_T1_T2_T3_T4_T6_ --------------------------
	.section	.text._ZN3cub18CUB_300001_SM_10006detail6reduce28DeviceReduceSingleTileKernelINS2_10policy_hubIijN4cuda3std3__44plusIiEEE10Policy1000EPiSC_iS9_iiNS7_10__identityEEEvT0_T1_T2_T3_T4_T6_,"ax",@progbits
	.align	128
        .global         _ZN3cub18CUB_300001_SM_10006detail6reduce28DeviceReduceSingleTileKernelINS2_10policy_hubIijN4cuda3std3__44plusIiEEE10Policy1000EPiSC_iS9_iiNS7_10__identityEEEvT0_T1_T2_T3_T4_T6_
        .type           _ZN3cub18CUB_300001_SM_10006detail6reduce28DeviceReduceSingleTileKernelINS2_10policy_hubIijN4cuda3std3__44plusIiEEE10Policy1000EPiSC_iS9_iiNS7_10__identityEEEvT0_T1_T2_T3_T4_T6_,@function
        .size           _ZN3cub18CUB_300001_SM_10006detail6reduce28DeviceReduceSingleTileKernelINS2_10policy_hubIijN4cuda3std3__44plusIiEEE10Policy1000EPiSC_iS9_iiNS7_10__identityEEEvT0_T1_T2_T3_T4_T6_,(.L_x_1959 - _ZN3cub18CUB_300001_SM_10006detail6reduce28DeviceReduceSingleTileKernelINS2_10policy_hubIijN4cuda3std3__44plusIiEEE10Policy1000EPiSC_iS9_iiNS7_10__identityEEEvT0_T1_T2_T3_T4_T6_)
        .other          _ZN3cub18CUB_300001_SM_10006detail6reduce28DeviceReduceSingleTileKernelINS2_10policy_hubIijN4cuda3std3__44plusIiEEE10Policy1000EPiSC_iS9_iiNS7_10__identityEEEvT0_T1_T2_T3_T4_T6_,@"STO_CUDA_ENTRY STV_DEFAULT"
_ZN3cub18CUB_300001_SM_10006detail6reduce28DeviceReduceSingleTileKernelINS2_10policy_hubIijN4cuda3std3__44plusIiEEE10Policy1000EPiSC_iS9_iiNS7_10__identityEEEvT0_T1_T2_T3_T4_T6_:
.text._ZN3cub18CUB_300001_SM_10006detail6reduce28DeviceReduceSingleTileKernelINS2_10policy_hubIijN4cuda3std3__44plusIiEEE10Policy1000EPiSC_iS9_iiNS7_10__identityEEEvT0_T1_T2_T3_T4_T6_:
        /* <DEDUP_REMOVED lines=13> */
.L_x_798:
        /* <DEDUP_REMOVED lines=16> */
.L_x_803:
[----:B------:R-:W-:Y:S05]  /*01d0*/  BSYNC.RECONVERGENT B1 ;  /* 0x0000000000017941 */ /* 0x000fea0003800200 */
.L_x_802:
        /* <DEDUP_REMOVED lines=16> */
.L_x_808:
        /* <DEDUP_REMOVED lines=9> */
.L_x_807:
[----:B------:R-:W-:Y:S05]  /*0370*/  BSYNC.RECONVERGENT B2 ;  /* 0x0000000000027941 */ /* 0x000fea0003800200 */
.L_x_806:
        /* <DEDUP_REMOVED lines=8> */
.L_x_811:
        /* <DEDUP_REMOVED lines=35> */
.L_x_810:
[----:B------:R-:W-:Y:S05]  /*0630*/  BSYNC.RECONVERGENT B2 ;  /* 0x0000000000027941 */ /* 0x000fea0003800200 */
.L_x_809:
        /* <DEDUP_REMOVED lines=22> */
.L_x_813:
[----:B------:R-:W-:Y:S05]  /*07a0*/  BSYNC.RECONVERGENT B2 ;  /* 0x0000000000027941 */ /* 0x000fea0003800200 */
.L_x_812:
        /* <DEDUP_REMOVED lines=10> */
.L_x_805:
[----:B------:R-:W-:Y:S05]  /*0850*/  BSYNC.RECONVERGENT B1 ;  /* 0x0000000000017941 */ /* 0x000fea0003800200 */
.L_x_804:
        /* <DEDUP_REMOVED lines=45> */
.L_x_814:
        /* <DEDUP_REMOVED lines=67> */
.L_x_801:
        /* <DEDUP_REMOVED lines=22> */
.L_x_818:
        /* <DEDUP_REMOVED lines=20> */
.L_x_816:
        /* <DEDUP_REMOVED lines=20> */
.L_x_822:
        /* <DEDUP_REMOVED lines=8> */
.L_x_821:
[----:B------:R-:W-:Y:S05]  /*13c0*/  BSYNC.RECONVERGENT B2 ;  /* 0x0000000000027941 */ /* 0x000fea0003800200 */
.L_x_820:
        /* <DEDUP_REMOVED lines=16> */
.L_x_825:
        /* <DEDUP_REMOVED lines=39> */
.L_x_824:
[----:B------:R-:W-:Y:S05]  /*1740*/  BSYNC.RECONVERGENT B2 ;  /* 0x0000000000027941 */ /* 0x000fea0003800200 */
.L_x_823:
        /* <DEDUP_REMOVED lines=27> */
.L_x_827:
[----:B------:R-:W-:Y:S05]  /*1900*/  BSYNC.RECONVERGENT B2 ;  /* 0x0000000000027941 */ /* 0x000fea0003800200 */
.L_x_826:
        /* <DEDUP_REMOVED lines=10> */
.L_x_819:
[----:B------:R-:W-:Y:S05]  /*19b0*/  BSYNC.RECONVERGENT B1 ;  /* 0x0000000000017941 */ /* 0x000fea0003800200 */
.L_x_817:
        /* <DEDUP_REMOVED lines=43> */
.L_x_800:
        /* <DEDUP_REMOVED lines=12> */
.L_x_830:
[----:B------:R-:W-:Y:S05]  /*1d30*/  BSYNC.RECONVERGENT B1 ;  /* 0x0000000000017941 */ /* 0x000fea0003800200 */
.L_x_829:
        /* <DEDUP_REMOVED lines=16> */
.L_x_835:
        /* <DEDUP_REMOVED lines=9> */
.L_x_834:
[----:B------:R-:W-:Y:S05]  /*1ed0*/  BSYNC.RECONVERGENT B2 ;  /* 0x0000000000027941 */ /* 0x000fea0003800200 */
.L_x_833:
        /* <DEDUP_REMOVED lines=8> */
.L_x_838:
        /* <DEDUP_REMOVED lines=35> */
.L_x_837:
[----:B------:R-:W-:Y:S05]  /*2190*/  BSYNC.RECONVERGENT B2 ;  /* 0x0000000000027941 */ /* 0x000fea0003800200 */
.L_x_836:
        /* <DEDUP_REMOVED lines=22> */
.L_x_840:
[----:B------:R-:W-:Y:S05]  /*2300*/  BSYNC.RECONVERGENT B2 ;  /* 0x0000000000027941 */ /* 0x000fea0003800200 */
.L_x_839:
        /* <DEDUP_REMOVED lines=10> */
.L_x_832:
[----:B------:R-:W-:Y:S05]  /*23b0*/  BSYNC.RECONVERGENT B1 ;  /* 0x0000000000017941 */ /* 0x000fea0003800200 */
.L_x_831:
        /* <DEDUP_REMOVED lines=45> */
.L_x_841:
        /* <DEDUP_REMOVED lines=67> */
.L_x_828:
        /* <DEDUP_REMOVED lines=33> */
.L_x_844:
        /* <DEDUP_REMOVED lines=32> */
.L_x_842:
        /* <DEDUP_REMOVED lines=20> */
.L_x_848:
        /* <DEDUP_REMOVED lines=8> */
.L_x_847:
[----:B------:R-:W-:Y:S05]  /*3090*/  BSYNC.RECONVERGENT B2 ;  /* 0x0000000000027941 */ /* 0x000fea0003800200 */
.L_x_846:
        /* <DEDUP_REMOVED lines=16> */
.L_x_851:
        /* <DEDUP_REMOVED lines=39> */
.L_x_850:
[----:B------:R-:W-:Y:S05]  /*3410*/  BSYNC.RECONVERGENT B2 ;  /* 0x0000000000027941 */ /* 0x000fea0003800200 */
.L_x_849:
        /* <DEDUP_REMOVED lines=27> */
.L_x_853:
[----:B------:R-:W-:Y:S05]  /*35d0*/  BSYNC.RECONVERGENT B2 ;  /* 0x0000000000027941 */ /* 0x000fea0003800200 */
.L_x_852:
        /* <DEDUP_REMOVED lines=10> */
.L_x_845:
[----:B------:R-:W-:Y:S05]  /*3680*/  BSYNC.RECONVERGENT B1 ;  /* 0x0000000000017941 */ /* 0x000fea0003800200 */
.L_x_843:
        /* <DEDUP_REMOVED lines=42> */
.L_x_815:
[----:B------:R-:W-:Y:S05]  /*3930*/  BSYNC.RECONVERGENT B0 ;  /* 0x0000000000007941 */ /* 0x000fea0003800200 */
.L_x_799:
[----:B------:R-:W-:Y:S05]  /*3940*/  @P0 EXIT ;  /* 0x000000000000094d */ /* 0x000fea0003800000 */
[----:B-1----:R-:W1:Y:S01]  /*3950*/  LDC.64 R4, c[0x0][0x388] ;  /* 0x0000e200ff047b82 */ /* 0x002e620000000a00 */
[----:B------:R-:W0:Y:S02]  /*3960*/  LDCU UR4, c[0x0][0x398] ;  /* 0x00007300ff0477ac */ /* 0x000e240008000800 */
[----:B0-234-:R-:W-:-:S05]  /*3970*/  VIADD R3, R3, UR4 ;  /* 0x0000000403037c36 */ /* 0x01dfca0008000000 */
[----:B-1----:R-:W-:Y:S01]  /*3980*/  STG.E desc[UR6][R4.64], R3 ;  /* 0x0000000304007986 */ /* 0x002fe2000c101906 */
[----:B------:R-:W-:Y:S05]  /*3990*/  EXIT ;  /* 0x000000000000794d */ /* 0x000fea0003800000 */
.L_x_854:
        /* <DEDUP_REMOVED lines=14> */
.L_x_1959:


//--------------------- .text._ZN3cub18CUB_300001_SM_10006detail6reduce18DeviceReduceKernelINS2_10policy_hubIijN4cuda3std3__44plusIiEEE10Policy1000EN6thrust24THRUST_300001_SM_1000_NS10device_ptrIiEEjS9_iNS7_10__identityEEEvT0_PT3_T1_NS0_13GridEvenShareISK_EET2_T4_ --------------------------
	.section	.text._ZN3cub18CUB_300001_SM_10006detail6reduce18DeviceReduceKernelINS2_10policy_hubIijN4cuda3std3__44plusIiEEE10Policy1000EN6thrust24THRUST_300001_SM_1000_NS10device_ptrIiEEjS9_iNS7_10__identityEEEvT0_PT3_T1_NS0_13GridEvenShareISK_EET2_T4_,"ax",@progbits
	.align	128
        .global         _ZN3cub18CUB_300001_SM_10006detail6reduce18DeviceReduceKernelINS2_10policy_hubIijN4cuda3std3__44plusIiEEE10Policy1000EN6thrust24THRUST_300001_SM_1000_NS10device_ptrIiEEjS9_iNS7_10__identityEEEvT0_PT3_T1_NS0_13GridEvenShareISK_EET2_T4_
        .type           _ZN3cub18CUB_300001_SM_10006detail6reduce18DeviceReduceKernelINS2_10policy_hubIijN4cuda3std3__44plusIiEEE10Policy1000EN6thrust24THRUST_300001_SM_1000_NS10device_ptrIiEEjS9_iNS7_10__identityEEEvT0_PT3_T1_NS0_13GridEvenShareISK_EET2_T4_,@function
        .size           _ZN3cub18CUB_300001_SM_10006detail6reduce18DeviceReduceKernelINS2_10policy_hubIijN4cuda3std3__44plusIiEEE10Policy1000EN6thrust24THRUST_300001_SM_1000_NS10device_ptrIiEEjS9_iNS7_10__identityEEEvT0_PT3_T1_NS0_13GridEvenShareISK_EET2_T4_,(.L_x_1960 - _ZN3cub18CUB_300001_SM_10006detail6reduce18DeviceReduceKernelINS2_10policy_hubIijN4cuda3std3__44plusIiEEE10Policy1000EN6thrust24THRUST_300001_SM_1000_NS10device_ptrIiEEjS9_iNS7_10__identityEEEvT0_PT3_T1_NS0_13GridEvenShareISK_EET2_T4_)
        .other          _ZN3cub18CUB_300001_SM_10006detail6reduce18DeviceReduceKernelINS2_10policy_hubIijN4cuda3std3__44plusIiEEE10Policy1000EN6thrust24THRUST_300001_SM_1000_NS10device_ptrIiEEjS9_iNS7_10__identityEEEvT0_PT3_T1_NS0_13GridEvenShareISK_EET2_T4_,@"STO_CUDA_ENTRY STV_DEFAULT"
_ZN3cub18CUB_300001_SM_10006detail6reduce18DeviceReduceKernelINS2_10policy_hubIijN4cuda3std3__44plusIiEEE10Policy1000EN6thrust24THRUST_300001_SM_1000_NS10device_ptrIiEEjS9_iNS7_10__identityEEEvT0_PT3_T1_NS0_13GridEvenShareISK_EET2_T4_:
.text._ZN3cub18CUB_300001_SM_10006detail6reduce18DeviceReduceKernelINS2_10policy_hubIijN4cuda3std3__44plusIiEEE10Policy1000EN6thrust24THRUST_300001_SM_1000_NS10device_ptrIiEEjS9_iNS7_10__identityEEEvT0_PT3_T1_NS0_13GridEvenShareISK_EET2_T4_:
[----:B------:R-:W-:Y:S01]  /*0000*/  LDC R1, c[0x0][0x37c] ;  /* 0x0000df00ff017b82 */ /* 0x000fe20000000800 */
[----:B------:R-:W0:Y:S07]  /*0010*/  S2R R3, SR_CTAID.X ;  /* 0x0000000000037919 */ /* 0x000e2e0000002500 */
[----:B------:R-:W1:Y:S01]  /*0020*/  LDC.64 R8, c[0x0][0x3a8] ;  /* 0x0000ea00ff087b82 */ /* 0x000e620000000a00 */
[----:B------:R-:W2:Y:S01]  /*0030*/  LDCU.64 UR6, c[0x0][0x358] ;  /* 0x00006b00ff0677ac */ /* 0x000ea20008000a00 */
[----:B------:R-:W-:Y:S01]  /*0040*/  BSSY.RECONVERGENT B0, `(.L_x_855) ;  /* 0x0000236000007945 */ /* 0x000fe20003800200 */
[----:B-1----:R-:W-:-:S02]  /*0050*/  IMAD.SHL.U32 R13, R9, 0x1000, RZ ;  /* 0x00001000090d7824 */ /* 0x002fc400078e00ff */
[----:B0-----:R-:W-:-:S05]  /*0060*/  IMAD R0, R3, -0x1000, R8 ;  /* 0xfffff00003007824 */ /* 0x001fca00078e0208 */
[----:B------:R-:W-:-:S13]  /*0070*/  ISETP.GT.U32.AND P0, PT, R0, 0xfff, PT ;  /* 0x00000fff0000780c */ /* 0x000fda0003f04070 */
[----:B--2---:R-:W-:Y:S05]  /*0080*/  @P0 BRA `(.L_x_856) ;  /* 0x0000001000540947 */ /* 0x004fea0003800000 */
[----:B------:R-:W0:Y:S01]  /*0090*/  S2R R2, SR_TID.X ;  /* 0x0000000000027919 */ /* 0x000e220000002100 */
[----:B------:R-:W-:Y:S01]  /*00a0*/  BSSY.RECONVERGENT B1, `(.L_x_857) ;  /* 0x000000a000017945 */ /* 0x000fe20003800200 */
[----:B------:R-:W-:Y:S01]  /*00b0*/  IMAD.MOV.U32 R14, RZ, RZ, RZ ;  /* 0x000000ffff0e7224 */ /* 0x000fe200078e00ff */
[----:B0-----:R-:W-:Y:S01]  /*00c0*/  ISETP.GE.U32.AND P0, PT, R2, R0, PT ;  /* 0x000000000200720c */ /* 0x001fe20003f06070 */
[----:B------:R-:W-:-:S12]  /*00d0*/  IMAD.MOV.U32 R4, RZ, RZ, R2 ;  /* 0x000000ffff047224 */ /* 0x000fd800078e0002 */
[----:B------:R-:W-:Y:S05]  /*00e0*/  @P0 BRA `(.L_x_858) ;  /* 0x0000000000140947 */ /* 0x000fea0003800000 */
[----:B------:R-:W0:Y:S01]  /*00f0*/  LDC.64 R14, c[0x0][0x380] ;  /* 0x0000e000ff0e7b82 */ /* 0x000e220000000a00 */
[----:B------:R-:W-:-:S04]  /*0100*/  IMAD R5, R3, 0x1000, R2 ;  /* 0x0000100003057824 */ /* 0x000fc800078e0202 */
[----:B0-----:R-:W-:-:S06]  /*0110*/  IMAD.WIDE.U32 R14, R5, 0x4, R14 ;  /* 0x00000004050e7825 */ /* 0x001fcc00078e000e */
[----:B------:R0:W5:Y:S01]  /*0120*/  LDG.E R14, desc[UR6][R14.64] ;  /* 0x000000060e0e7981 */ /* 0x000162000c1e1900 */
[----:B------:R-:W-:-:S07]  /*0130*/  VIADD R4, R2, 0x100 ;  /* 0x0000010002047836 */ /* 0x000fce0000000000 */
.L_x_858:
[----:B------:R-:W-:Y:S05]  /*0140*/  BSYNC.RECONVERGENT B1 ;  /* 0x0000000000017941 */ /* 0x000fea0003800200 */
.L_x_857:
[----:B------:R-:W-:Y:S01]  /*0150*/  ISETP.GE.U32.AND P0, PT, R4, R0, PT ;  /* 0x000000000400720c */ /* 0x000fe20003f06070 */
[----:B------:R-:W-:-:S12]  /*0160*/  BSSY.RECONVERGENT B1, `(.L_x_859) ;  /* 0x0000097000017945 */ /* 0x000fd80003800200 */
[----:B------:R-:W-:Y:S05]  /*0170*/  @P0 BRA `(.L_x_860) ;  /* 0x0000000800540947 */ /* 0x000fea0003800000 */
[----:B------:R-:W-:Y:S01]  /*0180*/  LOP3.LUT R5, RZ, R4, RZ, 0x33, !PT ;  /* 0x00000004ff057212 */ /* 0x000fe200078e33ff */
[----:B------:R-:W-:Y:S04]  /*0190*/  BSSY.RECONVERGENT B2, `(.L_x_861) ;  /* 0x000004b000027945 */ /* 0x000fe80003800200 */
[----:B------:R-:W-:-:S04]  /*01a0*/  IMAD.IADD R8, R5, 0x1, R8 ;  /* 0x0000000105087824 */ /* 0x000fc800078e0208 */
[----:B------:R-:W-:-:S05]  /*01b0*/  IMAD R8, R3, -0x1000, R8 ;  /* 0xfffff00003087824 */ /* 0x000fca00078e0208 */
[C---:B------:R-:W-:Y:S02]  /*01c0*/  ISETP.GE.U32.AND P0, PT, R8.reuse, 0xf00, PT ;  /* 0x00000f000800780c */ /* 0x040fe40003f06070 */
[----:B------:R-:W-:-:S04]  /*01d0*/  LEA.HI R5, R8, 0x1, RZ, 0x18 ;  /* 0x0000000108057811 */ /* 0x000fc800078fc0ff */
[----:B------:R-:W-:-:S07]  /*01e0*/  LOP3.LUT R6, R5, 0xf, RZ, 0xc0, !PT ;  /* 0x0000000f05067812 */ /* 0x000fce00078ec0ff */
[----:B------:R-:W-:Y:S05]  /*01f0*/  @!P0 BRA `(.L_x_862) ;  /* 0x0000000400108947 */ /* 0x000fea0003800000 */
[----:B------:R-:W-:Y:S01]  /*0200*/  LOP3.LUT R8, R5, 0x1fffff0, RZ, 0xc0, !PT ;  /* 0x01fffff005087812 */ /* 0x000fe200078ec0ff */
[----:B------:R-:W-:Y:S01]  /*0210*/  BSSY.RECONVERGENT B3, `(.L_x_863) ;  /* 0x0000041000037945 */ /* 0x000fe20003800200 */
[----:B------:R-:W-:Y:S01]  /*0220*/  LOP3.LUT R7, R4, 0x800, RZ, 0xfc, !PT ;  /* 0x0000080004077812 */ /* 0x000fe200078efcff */
[----:B------:R-:W-:Y:S01]  /*0230*/  IMAD R4, R3, 0x1000, R4 ;  /* 0x0000100003047824 */ /* 0x000fe200078e0204 */
[----:B------:R-:W-:-:S07]  /*0240*/  IADD3 R8, PT, PT, -R8, RZ, RZ ;  /* 0x000000ff08087210 */ /* 0x000fce0007ffe1ff */
.L_x_864:
[----:B------:R-:W1:Y:S01]  /*0250*/  LDC.64 R12, c[0x0][0x380] ;  /* 0x0000e000ff0c7b82 */ /* 0x000e620000000a00 */
[----:B------:R-:W-:-:S04]  /*0260*/  VIADD R21, R4, 0x100 ;  /* 0x0000010004157836 */ /* 0x000fc80000000000 */
[----:B-1----:R-:W-:-:S04]  /*0270*/  IMAD.WIDE.U32 R20, R21, 0x4, R12 ;  /* 0x0000000415147825 */ /* 0x002fc800078e000c */
[C---:B------:R-:W-:Y:S01]  /*0280*/  IMAD.WIDE.U32 R16, R4.reuse, 0x4, R12 ;  /* 0x0000000404107825 */ /* 0x040fe200078e000c */
[----:B0-----:R-:W2:Y:S04]  /*0290*/  LDG.E R15, desc[UR6][R20.64] ;  /* 0x00000006140f7981 */ /* 0x001ea8000c1e1900 */
[----:B------:R0:W2:Y:S01]  /*02a0*/  LDG.E R9, desc[UR6][R16.64] ;  /* 0x0000000610097981 */ /* 0x0000a2000c1e1900 */
[C---:B------:R-:W-:Y:S02]  /*02b0*/  VIADD R29, R4.reuse, 0x600 ;  /* 0x00000600041d7836 */ /* 0x040fe40000000000 */
[C---:B------:R-:W-:Y:S01]  /*02c0*/  VIADD R27, R4.reuse, 0x300 ;  /* 0x00000300041b7836 */ /* 0x040fe20000000000 */
[C---:B------:R-:W-:Y:S01]  /*02d0*/  IADD3 R28, PT, PT, R4.reuse, 0x800, RZ ;  /* 0x00000800041c7810 */ /* 0x040fe20007ffe0ff */
[----:B------:R-:W-:-:S02]  /*02e0*/  VIADD R11, R4, 0x200 ;  /* 0x00000200040b7836 */ /* 0x000fc40000000000 */
[----:B------:R-:W-:-:S04]  /*02f0*/  IMAD.WIDE.U32 R26, R27, 0x4, R12 ;  /* 0x000000041b1a7825 */ /* 0x000fc800078e000c */
[--C-:B0-----:R-:W-:Y:S02]  /*0300*/  IMAD.WIDE.U32 R16, R29, 0x4, R12.reuse ;  /* 0x000000041d107825 */ /* 0x101fe400078e000c */
[----:B------:R-:W3:Y:S02]  /*0310*/  LDG.E R26, desc[UR6][R26.64] ;  /* 0x000000061a1a7981 */ /* 0x000ee4000c1e1900 */
[C---:B------:R-:W-:Y:S02]  /*0320*/  VIADD R19, R4.reuse, 0x400 ;  /* 0x0000040004137836 */ /* 0x040fe40000000000 */
[C---:B------:R-:W-:Y:S01]  /*0330*/  VIADD R23, R4.reuse, 0x500 ;  /* 0x0000050004177836 */ /* 0x040fe20000000000 */
[----:B------:R0:W4:Y:S01]  /*0340*/  LDG.E R22, desc[UR6][R16.64] ;  /* 0x0000000610167981 */ /* 0x000122000c1e1900 */
[----:B------:R-:W-:Y:S02]  /*0350*/  VIADD R29, R4, 0x700 ;  /* 0x00000700041d7836 */ /* 0x000fe40000000000 */
[----:B------:R-:W-:-:S04]  /*0360*/  IMAD.WIDE.U32 R10, R11, 0x4, R12 ;  /* 0x000000040b0a7825 */ /* 0x000fc800078e000c */
[--C-:B------:R-:W-:Y:S01]  /*0370*/  IMAD.WIDE.U32 R18, R19, 0x4, R12.reuse ;  /* 0x0000000413127825 */ /* 0x100fe200078e000c */
[----:B------:R1:W3:Y:S03]  /*0380*/  LDG.E R25, desc[UR6][R10.64] ;  /* 0x000000060a197981 */ /* 0x0002e6000c1e1900 */
[--C-:B------:R-:W-:Y:S01]  /*0390*/  IMAD.WIDE.U32 R20, R23, 0x4, R12.reuse ;  /* 0x0000000417147825 */ /* 0x100fe200078e000c */
[----:B------:R-:W4:Y:S03]  /*03a0*/  LDG.E R24, desc[UR6][R18.64] ;  /* 0x0000000612187981 */ /* 0x000f26000c1e1900 */
[--C-:B0-----:R-:W-:Y:S01]  /*03b0*/  IMAD.WIDE.U32 R16, R29, 0x4, R12.reuse ;  /* 0x000000041d107825 */ /* 0x101fe200078e000c */
[----:B------:R0:W4:Y:S03]  /*03c0*/  LDG.E R23, desc[UR6][R20.64] ;  /* 0x0000000614177981 */ /* 0x000126000c1e1900 */
[----:B------:R-:W-:Y:S01]  /*03d0*/  IMAD.WIDE.U32 R28, R28, 0x4, R12 ;  /* 0x000000041c1c7825 */ /* 0x000fe200078e000c */
[----:B------:R-:W4:Y:S03]  /*03e0*/  LDG.E R19, desc[UR6][R16.64] ;  /* 0x0000000610137981 */ /* 0x000f26000c1e1900 */
[----:B------:R-:W-:-:S02]  /*03f0*/  VIADD R27, R4, 0xa00 ;  /* 0x00000a00041b7836 */ /* 0x000fc40000000000 */
[----:B-1----:R-:W-:Y:S01]  /*0400*/  VIADD R11, R4, 0x900 ;  /* 0x00000900040b7836 */ /* 0x002fe20000000000 */
[----:B------:R1:W4:Y:S01]  /*0410*/  LDG.E R18, desc[UR6][R28.64] ;  /* 0x000000061c127981 */ /* 0x000322000c1e1900 */
[----:B0-----:R-:W-:-:S04]  /*0420*/  IMAD.WIDE.U32 R20, R27, 0x4, R12 ;  /* 0x000000041b147825 */ /* 0x001fc800078e000c */
[----:B------:R-:W-:Y:S02]  /*0430*/  VIADD R27, R4, 0xb00 ;  /* 0x00000b00041b7836 */ /* 0x000fe40000000000 */
[----:B------:R-:W-:-:S04]  /*0440*/  IMAD.WIDE.U32 R10, R11, 0x4, R12 ;  /* 0x000000040b0a7825 */ /* 0x000fc800078e000c */
[----:B-1----:R-:W-:Y:S02]  /*0450*/  VIADD R29, R4, 0xc00 ;  /* 0x00000c00041d7836 */ /* 0x002fe40000000000 */
[----:B------:R-:W4:Y:S02]  /*0460*/  LDG.E R11, desc[UR6][R10.64] ;  /* 0x000000060a0b7981 */ /* 0x000f24000c1e1900 */
[----:B------:R-:W-:-:S06]  /*0470*/  IMAD.WIDE.U32 R16, R29, 0x4, R12 ;  /* 0x000000041d107825 */ /* 0x000fcc00078e000c */
[----:B------:R0:W4:Y:S04]  /*0480*/  LDG.E R16, desc[UR6][R16.64] ;  /* 0x0000000610107981 */ /* 0x000128000c1e1900 */
[----:B------:R1:W4:Y:S01]  /*0490*/  LDG.E R10, desc[UR6][R20.64] ;  /* 0x00000006140a7981 */ /* 0x000322000c1e1900 */
[----:B0-----:R-:W-:Y:S01]  /*04a0*/  VIADD R17, R4, 0xf00 ;  /* 0x00000f0004117836 */ /* 0x001fe20000000000 */
[----:B--2--5:R-:W-:Y:S01]  /*04b0*/  IADD3 R9, PT, PT, R15, R9, R14 ;  /* 0x000000090f097210 */ /* 0x024fe20007ffe00e */
[----:B------:R-:W-:-:S04]  /*04c0*/  IMAD.WIDE.U32 R14, R27, 0x4, R12 ;  /* 0x000000041b0e7825 */ /* 0x000fc800078e000c */
[----:B------:R-:W-:Y:S02]  /*04d0*/  VIADD R27, R4, 0xd00 ;  /* 0x00000d00041b7836 */ /* 0x000fe40000000000 */
[----:B------:R-:W2:Y:S02]  /*04e0*/  LDG.E R15, desc[UR6][R14.64] ;  /* 0x000000060e0f7981 */ /* 0x000ea4000c1e1900 */
[----:B------:R-:W-:-:S04]  /*04f0*/  IMAD.WIDE.U32 R28, R27, 0x4, R12 ;  /* 0x000000041b1c7825 */ /* 0x000fc800078e000c */
[----:B------:R-:W-:Y:S02]  /*0500*/  VIADD R27, R4, 0xe00 ;  /* 0x00000e00041b7836 */ /* 0x000fe40000000000 */
[----:B------:R-:W2:Y:S02]  /*0510*/  LDG.E R29, desc[UR6][R28.64] ;  /* 0x000000061c1d7981 */ /* 0x000ea4000c1e1900 */
[----:B-1----:R-:W-:-:S04]  /*0520*/  IMAD.WIDE.U32 R20, R27, 0x4, R12 ;  /* 0x000000041b147825 */ /* 0x002fc800078e000c */
[----:B------:R-:W-:Y:S02]  /*0530*/  IMAD.WIDE.U32 R12, R17, 0x4, R12 ;  /* 0x00000004110c7825 */ /* 0x000fe400078e000c */
[----:B------:R-:W2:Y:S04]  /*0540*/  LDG.E R20, desc[UR6][R20.64] ;  /* 0x0000000614147981 */ /* 0x000ea8000c1e1900 */
[----:B------:R-:W2:Y:S01]  /*0550*/  LDG.E R12, desc[UR6][R12.64] ;  /* 0x000000060c0c7981 */ /* 0x000ea2000c1e1900 */
[----:B---3--:R-:W-:Y:S02]  /*0560*/  IADD3 R9, PT, PT, R26, R25, R9 ;  /* 0x000000191a097210 */ /* 0x008fe40007ffe009 */
[----:B------:R-:W-:Y:S02]  /*0570*/  IADD3 R8, PT, PT, R8, 0x10, RZ ;  /* 0x0000001008087810 */ /* 0x000fe40007ffe0ff */
[----:B----4-:R-:W-:-:S02]  /*0580*/  IADD3 R9, PT, PT, R23, R24, R9 ;  /* 0x0000001817097210 */ /* 0x010fc40007ffe009 */
[----:B------:R-:W-:Y:S02]  /*0590*/  ISETP.NE.AND P0, PT, R8, RZ, PT ;  /* 0x000000ff0800720c */ /* 0x000fe40003f05270 */
[----:B------:R-:W-:Y:S01]  /*05a0*/  IADD3 R9, PT, PT, R19, R22, R9 ;  /* 0x0000001613097210 */ /* 0x000fe20007ffe009 */
[----:B------:R-:W-:Y:S02]  /*05b0*/  VIADD R7, R7, 0x1000 ;  /* 0x0000100007077836 */ /* 0x000fe40000000000 */
[----:B------:R-:W-:Y:S01]  /*05c0*/  VIADD R4, R4, 0x1000 ;  /* 0x0000100004047836 */ /* 0x000fe20000000000 */
[----:B------:R-:W-:-:S04]  /*05d0*/  IADD3 R9, PT, PT, R11, R18, R9 ;  /* 0x000000120b097210 */ /* 0x000fc80007ffe009 */
[----:B--2---:R-:W-:-:S04]  /*05e0*/  IADD3 R9, PT, PT, R15, R10, R9 ;  /* 0x0000000a0f097210 */ /* 0x004fc80007ffe009 */
[----:B------:R-:W-:-:S04]  /*05f0*/  IADD3 R9, PT, PT, R29, R16, R9 ;  /* 0x000000101d097210 */ /* 0x000fc80007ffe009 */
[----:B------:R-:W-:Y:S01]  /*0600*/  IADD3 R14, PT, PT, R12, R20, R9 ;  /* 0x000000140c0e7210 */ /* 0x000fe20007ffe009 */
[----:B------:R-:W-:Y:S06]  /*0610*/  @P0 BRA `(.L_x_864) ;  /* 0xfffffffc000c0947 */ /* 0x000fec000383ffff */
[----:B------:R-:W-:Y:S05]  /*0620*/  BSYNC.RECONVERGENT B3 ;  /* 0x0000000000037941 */ /* 0x000fea0003800200 */
.L_x_863:
[----:B------:R-:W-:-:S07]  /*0630*/  VIADD R4, R7, 0xfffff800 ;  /* 0xfffff80007047836 */ /* 0x000fce0000000000 */
.L_x_862:
[----:B------:R-:W-:Y:S05]  /*0640*/  BSYNC.RECONVERGENT B2 ;  /* 0x0000000000027941 */ /* 0x000fea0003800200 */
.L_x_861:
[----:B------:R-:W-:-:S13]  /*0650*/  ISETP.NE.AND P0, PT, R6, RZ, PT ;  /* 0x000000ff0600720c */ /* 0x000fda0003f05270 */
[----:B------:R-:W-:Y:S05]  /*0660*/  @!P0 BRA `(.L_x_860) ;  /* 0x0000000400188947 */ /* 0x000fea0003800000 */
[----:B------:R-:W-:Y:S01]  /*0670*/  ISETP.GE.U32.AND P0, PT, R6, 0x8, PT ;  /* 0x000000080600780c */ /* 0x000fe20003f06070 */
[----:B------:R-:W-:Y:S01]  /*0680*/  BSSY.RECONVERGENT B2, `(.L_x_865) ;  /* 0x0000022000027945 */ /* 0x000fe20003800200 */
[----:B------:R-:W-:-:S04]  /*0690*/  LOP3.LUT R24, R5, 0x7, RZ, 0xc0, !PT ;  /* 0x0000000705187812 */ /* 0x000fc800078ec0ff */
[----:B------:R-:W-:-:S07]  /*06a0*/  ISETP.NE.AND P1, PT, R24, RZ, PT ;  /* 0x000000ff1800720c */ /* 0x000fce0003f25270 */
[----:B------:R-:W-:Y:S06]  /*06b0*/  @!P0 BRA `(.L_x_866) ;  /* 0x0000000000788947 */ /* 0x000fec0003800000 */
[----:B------:R-:W1:Y:S01]  /*06c0*/  LDC.64 R10, c[0x0][0x380] ;  /* 0x0000e000ff0a7b82 */ /* 0x000e620000000a00 */
[----:B------:R-:W-:-:S04]  /*06d0*/  IMAD R27, R3, 0x1000, R4 ;  /* 0x00001000031b7824 */ /* 0x000fc800078e0204 */
[C---:B------:R-:W-:Y:S02]  /*06e0*/  VIADD R21, R27.reuse, 0x100 ;  /* 0x000001001b157836 */ /* 0x040fe40000000000 */
[C---:B------:R-:W-:Y:S02]  /*06f0*/  VIADD R17, R27.reuse, 0x300 ;  /* 0x000003001b117836 */ /* 0x040fe40000000000 */
[C---:B------:R-:W-:Y:S01]  /*0700*/  VIADD R23, R27.reuse, 0x200 ;  /* 0x000002001b177836 */ /* 0x040fe20000000000 */
[C---:B------:R-:W-:Y:S01]  /*0710*/  IADD3 R7, PT, PT, R27.reuse, 0x400, RZ ;  /* 0x000004001b077810 */ /* 0x040fe20007ffe0ff */
[C---:B------:R-:W-:Y:S02]  /*0720*/  VIADD R9, R27.reuse, 0x500 ;  /* 0x000005001b097836 */ /* 0x040fe40000000000 */
[C---:B------:R-:W-:Y:S02]  /*0730*/  VIADD R25, R27.reuse, 0x600 ;  /* 0x000006001b197836 */ /* 0x040fe40000000000 */
[----:B-1----:R-:W-:-:S04]  /*0740*/  IMAD.WIDE.U32 R12, R27, 0x4, R10 ;  /* 0x000000041b0c7825 */ /* 0x002fc800078e000a */
[--C-:B------:R-:W-:Y:S01]  /*0750*/  IMAD.WIDE.U32 R20, R21, 0x4, R10.reuse ;  /* 0x0000000415147825 */ /* 0x100fe200078e000a */
[----:B0-----:R0:W2:Y:S03]  /*0760*/  LDG.E R15, desc[UR6][R12.64] ;  /* 0x000000060c0f7981 */ /* 0x0010a6000c1e1900 */
[--C-:B------:R-:W-:Y:S01]  /*0770*/  IMAD.WIDE.U32 R16, R17, 0x4, R10.reuse ;  /* 0x0000000411107825 */ /* 0x100fe200078e000a */
[----:B------:R-:W2:Y:S03]  /*0780*/  LDG.E R18, desc[UR6][R20.64] ;  /* 0x0000000614127981 */ /* 0x000ea6000c1e1900 */
[----:B------:R-:W-:Y:S02]  /*0790*/  IMAD.WIDE.U32 R22, R23, 0x4, R10 ;  /* 0x0000000417167825 */ /* 0x000fe400078e000a */
[----:B------:R-:W3:Y:S02]  /*07a0*/  LDG.E R16, desc[UR6][R16.64] ;  /* 0x0000000610107981 */ /* 0x000ee4000c1e1900 */
[----:B------:R-:W-:-:S02]  /*07b0*/  VIADD R27, R27, 0x700 ;  /* 0x000007001b1b7836 */ /* 0x000fc40000000000 */
[--C-:B------:R-:W-:Y:S01]  /*07c0*/  IMAD.WIDE.U32 R6, R7, 0x4, R10.reuse ;  /* 0x0000000407067825 */ /* 0x100fe200078e000a */
[----:B------:R-:W3:Y:S03]  /*07d0*/  LDG.E R19, desc[UR6][R22.64] ;  /* 0x0000000616137981 */ /* 0x000ee6000c1e1900 */
[--C-:B------:R-:W-:Y:S02]  /*07e0*/  IMAD.WIDE.U32 R8, R9, 0x4, R10.reuse ;  /* 0x0000000409087825 */ /* 0x100fe400078e000a */
[----:B------:R-:W4:Y:S02]  /*07f0*/  LDG.E R7, desc[UR6][R6.64] ;  /* 0x0000000606077981 */ /* 0x000f24000c1e1900 */
[--C-:B0-----:R-:W-:Y:S02]  /*0800*/  IMAD.WIDE.U32 R12, R25, 0x4, R10.reuse ;  /* 0x00000004190c7825 */ /* 0x101fe400078e000a */
[----:B------:R-:W4:Y:S02]  /*0810*/  LDG.E R8, desc[UR6][R8.64] ;  /* 0x0000000608087981 */ /* 0x000f24000c1e1900 */
[----:B------:R-:W-:-:S02]  /*0820*/  IMAD.WIDE.U32 R10, R27, 0x4, R10 ;  /* 0x000000041b0a7825 */ /* 0x000fc400078e000a */
[----:B------:R-:W4:Y:S04]  /*0830*/  LDG.E R13, desc[UR6][R12.64] ;  /* 0x000000060c0d7981 */ /* 0x000f28000c1e1900 */
[----:B------:R-:W4:Y:S01]  /*0840*/  LDG.E R10, desc[UR6][R10.64] ;  /* 0x000000060a0a7981 */ /* 0x000f22000c1e1900 */
[----:B------:R-:W-:Y:S01]  /*0850*/  VIADD R4, R4, 0x800 ;  /* 0x0000080004047836 */ /* 0x000fe20000000000 */
[----:B--2--5:R-:W-:-:S04]  /*0860*/  IADD3 R18, PT, PT, R18, R15, R14 ;  /* 0x0000000f12127210 */ /* 0x024fc80007ffe00e */
[----:B---3--:R-:W-:-:S04]  /*0870*/  IADD3 R18, PT, PT, R16, R19, R18 ;  /* 0x0000001310127210 */ /* 0x008fc80007ffe012 */
[----:B----4-:R-:W-:-:S04]  /*0880*/  IADD3 R18, PT, PT, R8, R7, R18 ;  /* 0x0000000708127210 */ /* 0x010fc80007ffe012 */
[----:B------:R-:W-:-:S07]  /*0890*/  IADD3 R14, PT, PT, R10, R13, R18 ;  /* 0x0000000d0a0e7210 */ /* 0x000fce0007ffe012 */
.L_x_866:
[----:B------:R-:W-:Y:S05]  /*08a0*/  BSYNC.RECONVERGENT B2 ;  /* 0x0000000000027941 */ /* 0x000fea0003800200 */
.L_x_865:
        /* <DEDUP_REMOVED lines=8> */
[C---:B------:R-:W-:Y:S01]  /*0930*/  VIADD R13, R11.reuse, 0x100 ;  /* 0x000001000b0d7836 */ /* 0x040fe20000000000 */
[C---:B------:R-:W-:Y:S01]  /*0940*/  IADD3 R17, PT, PT, R11.reuse, 0x300, RZ ;  /* 0x000003000b117810 */ /* 0x040fe20007ffe0ff */
[C---:B0-----:R-:W-:Y:S02]  /*0950*/  VIADD R15, R11.reuse, 0x200 ;  /* 0x000002000b0f7836 */ /* 0x041fe40000000000 */
[----:B-1----:R-:W-:-:S04]  /*0960*/  IMAD.WIDE.U32 R8, R11, 0x4, R6 ;  /* 0x000000040b087825 */ /* 0x002fc800078e0006 */
[--C-:B------:R-:W-:Y:S02]  /*0970*/  IMAD.WIDE.U32 R10, R13, 0x4, R6.reuse ;  /* 0x000000040d0a7825 */ /* 0x100fe400078e0006 */
[----:B------:R-:W2:Y:S02]  /*0980*/  LDG.E R9, desc[UR6][R8.64] ;  /* 0x0000000608097981 */ /* 0x000ea4000c1e1900 */
[--C-:B------:R-:W-:Y:S02]  /*0990*/  IMAD.WIDE.U32 R12, R15, 0x4, R6.reuse ;  /* 0x000000040f0c7825 */ /* 0x100fe400078e0006 */
[----:B------:R-:W2:Y:S02]  /*09a0*/  LDG.E R10, desc[UR6][R10.64] ;  /* 0x000000060a0a7981 */ /* 0x000ea4000c1e1900 */
[----:B------:R-:W-:Y:S02]  /*09b0*/  IMAD.WIDE.U32 R6, R17, 0x4, R6 ;  /* 0x0000000411067825 */ /* 0x000fe400078e0006 */
[----:B------:R-:W3:Y:S04]  /*09c0*/  LDG.E R13, desc[UR6][R12.64] ;  /* 0x000000060c0d7981 */ /* 0x000ee8000c1e1900 */
[----:B------:R-:W3:Y:S01]  /*09d0*/  LDG.E R6, desc[UR6][R6.64] ;  /* 0x0000000606067981 */ /* 0x000ee2000c1e1900 */
[----:B------:R-:W-:Y:S01]  /*09e0*/  VIADD R4, R4, 0x400 ;  /* 0x0000040004047836 */ /* 0x000fe20000000000 */
[----:B--2--5:R-:W-:-:S04]  /*09f0*/  IADD3 R14, PT, PT, R10, R9, R14 ;  /* 0x000000090a0e7210 */ /* 0x024fc80007ffe00e */
[----:B---3--:R-:W-:-:S07]  /*0a00*/  IADD3 R14, PT, PT, R6, R13, R14 ;  /* 0x0000000d060e7210 */ /* 0x008fce0007ffe00e */
.L_x_868:
[----:B------:R-:W-:Y:S05]  /*0a10*/  BSYNC.RECONVERGENT B2 ;  /* 0x0000000000027941 */ /* 0x000fea0003800200 */
.L_x_867:
[----:B------:R-:W-:Y:S05]  /*0a20*/  @!P1 BRA `(.L_x_860) ;  /* 0x0000000000289947 */ /* 0x000fea0003800000 */
[----:B------:R-:W1:Y:S01]  /*0a30*/  LDC.64 R6, c[0x0][0x380] ;  /* 0x0000e000ff067b82 */ /* 0x000e620000000a00 */
[----:B------:R-:W-:Y:S02]  /*0a40*/  IMAD R9, R3, 0x1000, R4 ;  /* 0x0000100003097824 */ /* 0x000fe400078e0204 */
[----:B------:R-:W-:-:S07]  /*0a50*/  IMAD.MOV R8, RZ, RZ, -R5 ;  /* 0x000000ffff087224 */ /* 0x000fce00078e0a05 */
.L_x_869:
[----:B-1----:R-:W-:-:S06]  /*0a60*/  IMAD.WIDE.U32 R4, R9, 0x4, R6 ;  /* 0x0000000409047825 */ /* 0x002fcc00078e0006 */
[----:B------:R-:W2:Y:S01]  /*0a70*/  LDG.E R5, desc[UR6][R4.64] ;  /* 0x0000000604057981 */ /* 0x000ea2000c1e1900 */
[----:B------:R-:W-:Y:S02]  /*0a80*/  VIADD R8, R8, 0x1 ;  /* 0x0000000108087836 */ /* 0x000fe40000000000 */
[----:B------:R-:W-:-:S03]  /*0a90*/  VIADD R9, R9, 0x100 ;  /* 0x0000010009097836 */ /* 0x000fc60000000000 */
[----:B------:R-:W-:Y:S01]  /*0aa0*/  ISETP.NE.AND P0, PT, R8, RZ, PT ;  /* 0x000000ff0800720c */ /* 0x000fe20003f05270 */
[----:B--2--5:R-:W-:-:S12]  /*0ab0*/  IMAD.IADD R14, R5, 0x1, R14 ;  /* 0x00000001050e7824 */ /* 0x024fd800078e020e */
[----:B------:R-:W-:Y:S05]  /*0ac0*/  @P0 BRA `(.L_x_869) ;  /* 0xfffffffc00e40947 */ /* 0x000fea000383ffff */
.L_x_860:
[----:B------:R-:W-:Y:S05]  /*0ad0*/  BSYNC.RECONVERGENT B1 ;  /* 0x0000000000017941 */ /* 0x000fea0003800200 */
.L_x_859:
[----:B------:R-:W-:-:S13]  /*0ae0*/  ISETP.GE.U32.AND P0, PT, R0, 0x100, PT ;  /* 0x000001000000780c */ /* 0x000fda0003f06070 */
[----:B------:R-:W-:Y:S05]  /*0af0*/  @!P0 BRA `(.L_x_870) ;  /* 0x0000000000ac8947 */ /* 0x000fea0003800000 */
[----:B------:R-:W1:Y:S01]  /*0b00*/  S2R R8, SR_LANEID ;  /* 0x0000000000087919 */ /* 0x000e620000000000 */
[----:B-----5:R-:W2:Y:S01]  /*0b10*/  SHFL.DOWN PT, R0, R14, 0x1, 0x1f ;  /* 0x08201f000e007f89 */ /* 0x020ea200000e0000 */
[C---:B-1----:R-:W-:Y:S02]  /*0b20*/  ISETP.GT.AND P0, PT, R8.reuse, 0x1e, PT ;  /* 0x0000001e0800780c */ /* 0x042fe40003f04270 */
[----:B------:R-:W-:Y:S02]  /*0b30*/  ISETP.NE.AND P1, PT, R8, RZ, PT ;  /* 0x000000ff0800720c */ /* 0x000fe40003f25270 */
[----:B--2---:R-:W-:Y:S02]  /*0b40*/  SEL R5, R0, RZ, !P0 ;  /* 0x000000ff00057207 */ /* 0x004fe40004000000 */
[----:B------:R-:W-:Y:S02]  /*0b50*/  ISETP.GT.AND P0, PT, R8, 0x1d, PT ;  /* 0x0000001d0800780c */ /* 0x000fe40003f04270 */
[----:B------:R-:W-:-:S05]  /*0b60*/  IADD3 R5, PT, PT, R5, R14, RZ ;  /* 0x0000000e05057210 */ /* 0x000fca0007ffe0ff */
[----:B------:R-:W1:Y:S02]  /*0b70*/  SHFL.DOWN PT, R0, R5, 0x2, 0x1f ;  /* 0x08401f0005007f89 */ /* 0x000e6400000e0000 */
[----:B------:R-:W-:Y:S01]  /*0b80*/  @!P1 MOV R6, 0x400 ;  /* 0x0000040000069802 */ /* 0x000fe20000000f00 */
[----:B------:R-:W2:Y:S01]  /*0b90*/  @!P1 S2R R9, SR_CgaCtaId ;  /* 0x0000000000099919 */ /* 0x000ea20000008800 */
[----:B-1----:R-:W-:Y:S02]  /*0ba0*/  SEL R0, R0, RZ, !P0 ;  /* 0x000000ff00007207 */ /* 0x002fe40004000000 */
[----:B------:R-:W-:-:S03]  /*0bb0*/  ISETP.GT.AND P0, PT, R8, 0x1b, PT ;  /* 0x0000001b0800780c */ /* 0x000fc60003f04270 */
[----:B------:R-:W-:-:S05]  /*0bc0*/  IMAD.IADD R0, R5, 0x1, R0 ;  /* 0x0000000105007824 */ /* 0x000fca00078e0200 */
[----:B------:R-:W1:Y:S01]  /*0bd0*/  SHFL.DOWN PT, R4, R0, 0x4, 0x1f ;  /* 0x08801f0000047f89 */ /* 0x000e6200000e0000 */
[----:B--2---:R-:W-:Y:S02]  /*0be0*/  @!P1 LEA R9, R9, R6, 0x18 ;  /* 0x0000000609099211 */ /* 0x004fe400078ec0ff */
[----:B-1----:R-:W-:Y:S02]  /*0bf0*/  SEL R7, R4, RZ, !P0 ;  /* 0x000000ff04077207 */ /* 0x002fe40004000000 */
[----:B------:R-:W-:-:S03]  /*0c00*/  ISETP.GT.AND P0, PT, R8, 0x17, PT ;  /* 0x000000170800780c */ /* 0x000fc60003f04270 */
[----:B------:R-:W-:Y:S01]  /*0c10*/  IMAD.IADD R7, R0, 0x1, R7 ;  /* 0x0000000100077824 */ /* 0x000fe200078e0207 */
[----:B------:R-:W-:-:S04]  /*0c20*/  @!P1 SHF.R.U32.HI R0, RZ, 0x3, R2 ;  /* 0x00000003ff009819 */ /* 0x000fc80000011602 */
[----:B------:R-:W1:Y:S01]  /*0c30*/  SHFL.DOWN PT, R4, R7, 0x8, 0x1f ;  /* 0x09001f0007047f89 */ /* 0x000e6200000e0000 */
[----:B------:R-:W-:-:S05]  /*0c40*/  @!P1 LOP3.LUT R0, R0, 0x7c, RZ, 0xc0, !PT ;  /* 0x0000007c00009812 */ /* 0x000fca00078ec0ff */
[----:B------:R-:W-:Y:S01]  /*0c50*/  @!P1 IMAD.IADD R0, R0, 0x1, R9 ;  /* 0x0000000100009824 */ /* 0x000fe200078e0209 */
[----:B-1----:R-:W-:Y:S02]  /*0c60*/  SEL R4, R4, RZ, !P0 ;  /* 0x000000ff04047207 */ /* 0x002fe40004000000 */
[----:B------:R-:W-:-:S03]  /*0c70*/  ISETP.GT.AND P0, PT, R8, 0xf, PT ;  /* 0x0000000f0800780c */ /* 0x000fc60003f04270 */
[----:B------:R-:W-:-:S05]  /*0c80*/  IMAD.IADD R4, R7, 0x1, R4 ;  /* 0x0000000107047824 */ /* 0x000fca00078e0204 */
[----:B------:R-:W1:Y:S02]  /*0c90*/  SHFL.DOWN PT, R5, R4, 0x10, 0x1f ;  /* 0x0a001f0004057f89 */ /* 0x000e6400000e0000 */
[----:B-1----:R-:W-:Y:S02]  /*0ca0*/  SEL R5, R5, RZ, !P0 ;  /* 0x000000ff05057207 */ /* 0x002fe40004000000 */
        /* <DEDUP_REMOVED lines=8> */
[----:B--2---:R-:W-:Y:S04]  /*0d30*/  LDS R0, [UR4+0xc] ;  /* 0x00000c04ff007984 */ /* 0x004fe80008000800 */
[----:B------:R-:W1:Y:S04]  /*0d40*/  LDS.128 R4, [UR4+0x10] ;  /* 0x00001004ff047984 */ /* 0x000e680008000c00 */
[----:B------:R-:W2:Y:S01]  /*0d50*/  LDS.64 R8, [UR4+0x20] ;  /* 0x00002004ff087984 */ /* 0x000ea20008000a00 */
[----:B-1----:R-:W-:-:S04]  /*0d60*/  IADD3 R0, PT, PT, R4, R0, R11 ;  /* 0x0000000004007210 */ /* 0x002fc80007ffe00b */
[----:B------:R-:W-:-:S04]  /*0d70*/  IADD3 R0, PT, PT, R6, R0, R5 ;  /* 0x0000000006007210 */ /* 0x000fc80007ffe005 */
[----:B--2---:R-:W-:-:S05]  /*0d80*/  IADD3 R0, PT, PT, R8, R0, R7 ;  /* 0x0000000008007210 */ /* 0x004fca0007ffe007 */
[----:B------:R-:W-:Y:S01]  /*0d90*/  IMAD.IADD R11, R0, 0x1, R9 ;  /* 0x00000001000b7824 */ /* 0x000fe200078e0209 */
[----:B------:R-:W-:Y:S06]  /*0da0*/  BRA `(.L_x_871) ;  /* 0x00000014007c7947 */ /* 0x000fec0003800000 */
.L_x_870:
[----:B------:R-:W-:Y:S01]  /*0db0*/  LOP3.LUT R4, R2, 0x3e0, RZ, 0xc0, !PT ;  /* 0x000003e002047812 */ /* 0x000fe200078ec0ff */
[----:B------:R-:W1:Y:S03]  /*0dc0*/  S2R R10, SR_LANEID ;  /* 0x00000000000a7919 */ /* 0x000e660000000000 */
[----:B------:R-:W-:Y:S02]  /*0dd0*/  LOP3.LUT R7, RZ, R4, RZ, 0x33, !PT ;  /* 0x00000004ff077212 */ /* 0x000fe400078e33ff */
[----:B------:R-:W-:-:S03]  /*0de0*/  IADD3 R5, PT, PT, R4, 0x20, RZ ;  /* 0x0000002004057810 */ /* 0x000fc60007ffe0ff */
[----:B------:R-:W-:Y:S01]  /*0df0*/  IMAD.IADD R7, R0, 0x1, R7 ;  /* 0x0000000100077824 */ /* 0x000fe200078e0207 */
[----:B------:R-:W-:-:S04]  /*0e00*/  ISETP.GT.U32.AND P0, PT, R5, R0, PT ;  /* 0x000000000500720c */ /* 0x000fc80003f04070 */
[----:B------:R-:W-:-:S05]  /*0e10*/  SEL R7, R7, 0x1f, P0 ;  /* 0x0000001f07077807 */ /* 0x000fca0000000000 */
[----:B-----5:R-:W2:Y:S01]  /*0e20*/  SHFL.DOWN PT, R4, R14, 0x1, R7 ;  /* 0x082000000e047989 */ /* 0x020ea200000e0007 */
[CC--:B-1----:R-:W-:Y:S01]  /*0e30*/  ISETP.GE.AND P0, PT, R10.reuse, R7.reuse, PT ;  /* 0x000000070a00720c */ /* 0x0c2fe20003f06270 */
[C---:B------:R-:W-:Y:S01]  /*0e40*/  VIADD R6, R10.reuse, 0x2 ;  /* 0x000000020a067836 */ /* 0x040fe20000000000 */
[C---:B------:R-:W-:Y:S01]  /*0e50*/  ISETP.NE.AND P1, PT, R10.reuse, RZ, PT ;  /* 0x000000ff0a00720c */ /* 0x040fe20003f25270 */
[----:B------:R-:W-:Y:S01]  /*0e60*/  VIADD R8, R10, 0x4 ;  /* 0x000000040a087836 */ /* 0x000fe20000000000 */
[----:B--2---:R-:W-:Y:S02]  /*0e70*/  SEL R5, R4, RZ, !P0 ;  /* 0x000000ff04057207 */ /* 0x004fe40004000000 */
[----:B------:R-:W-:-:S03]  /*0e80*/  ISETP.GT.AND P0, PT, R6, R7, PT ;  /* 0x000000070600720c */ /* 0x000fc60003f04270 */
[----:B------:R-:W-:-:S06]  /*0e90*/  IMAD.IADD R4, R5, 0x1, R14 ;  /* 0x0000000105047824 */ /* 0x000fcc00078e020e */
[----:B------:R-:W1:Y:S01]  /*0ea0*/  @!P1 S2R R11, SR_CgaCtaId ;  /* 0x00000000000b9919 */ /* 0x000e620000008800 */
[----:B------:R-:W-:Y:S01]  /*0eb0*/  @!P1 SHF.R.U32.HI R9, RZ, 0x3, R2 ;  /* 0x00000003ff099819 */ /* 0x000fe20000011602 */
[----:B------:R-:W2:Y:S03]  /*0ec0*/  SHFL.DOWN PT, R5, R4, 0x2, R7 ;  /* 0x0840000004057989 */ /* 0x000ea600000e0007 */
[----:B------:R-:W-:Y:S02]  /*0ed0*/  @!P1 LOP3.LUT R9, R9, 0x7c, RZ, 0xc0, !PT ;  /* 0x0000007c09099812 */ /* 0x000fe400078ec0ff */
[----:B--2---:R-:W-:Y:S02]  /*0ee0*/  SEL R5, R5, RZ, !P0 ;  /* 0x000000ff05057207 */ /* 0x004fe40004000000 */
[----:B------:R-:W-:-:S03]  /*0ef0*/  ISETP.GT.AND P0, PT, R8, R7, PT ;  /* 0x000000070800720c */ /* 0x000fc60003f04270 */
[----:B------:R-:W-:Y:S01]  /*0f00*/  IMAD.IADD R6, R4, 0x1, R5 ;  /* 0x0000000104067824 */ /* 0x000fe200078e0205 */
[----:B------:R-:W-:-:S04]  /*0f10*/  IADD3 R4, PT, PT, R10, 0x8, RZ ;  /* 0x000000080a047810 */ /* 0x000fc80007ffe0ff */
[----:B------:R-:W2:Y:S02]  /*0f20*/  SHFL.DOWN PT, R5, R6, 0x4, R7 ;  /* 0x0880000006057989 */ /* 0x000ea400000e0007 */
[----:B--2---:R-:W-:Y:S02]  /*0f30*/  SEL R5, R5, RZ, !P0 ;  /* 0x000000ff05057207 */ /* 0x004fe40004000000 */
[----:B------:R-:W-:-:S03]  /*0f40*/  ISETP.GT.AND P0, PT, R4, R7, PT ;  /* 0x000000070400720c */ /* 0x000fc60003f04270 */
[----:B------:R-:W-:Y:S02]  /*0f50*/  IMAD.IADD R8, R6, 0x1, R5 ;  /* 0x0000000106087824 */ /* 0x000fe400078e0205 */
[----:B------:R-:W-:Y:S01]  /*0f60*/  VIADD R6, R10, 0x10 ;  /* 0x000000100a067836 */ /* 0x000fe20000000000 */
[----:B------:R-:W-:Y:S02]  /*0f70*/  @!P1 MOV R10, 0x400 ;  /* 0x00000400000a9802 */ /* 0x000fe40000000f00 */
[----:B------:R-:W2:Y:S02]  /*0f80*/  SHFL.DOWN PT, R5, R8, 0x8, R7 ;  /* 0x0900000008057989 */ /* 0x000ea400000e0007 */
[----:B-1----:R-:W-:-:S05]  /*0f90*/  @!P1 LEA R10, R11, R10, 0x18 ;  /* 0x0000000a0b0a9211 */ /* 0x002fca00078ec0ff */
[----:B------:R-:W-:Y:S01]  /*0fa0*/  @!P1 IMAD.IADD R10, R9, 0x1, R10 ;  /* 0x00000001090a9824 */ /* 0x000fe200078e020a */
[----:B--2---:R-:W-:Y:S02]  /*0fb0*/  SEL R5, R5, RZ, !P0 ;  /* 0x000000ff05057207 */ /* 0x004fe40004000000 */
[----:B------:R-:W-:-:S03]  /*0fc0*/  ISETP.GT.AND P0, PT, R6, R7, PT ;  /* 0x000000070600720c */ /* 0x000fc60003f04270 */
[----:B------:R-:W-:-:S05]  /*0fd0*/  IMAD.IADD R4, R8, 0x1, R5 ;  /* 0x0000000108047824 */ /* 0x000fca00078e0205 */
[----:B------:R-:W1:Y:S02]  /*0fe0*/  SHFL.DOWN PT, R5, R4, 0x10, R7 ;  /* 0x0a00000004057989 */ /* 0x000e6400000e0007 */
[----:B-1----:R-:W-:Y:S02]  /*0ff0*/  SEL R5, R5, RZ, !P0 ;  /* 0x000000ff05057207 */ /* 0x002fe40004000000 */
[----:B------:R-:W-:-:S03]  /*1000*/  ISETP.NE.AND P0, PT, R2, RZ, PT ;  /* 0x000000ff0200720c */ /* 0x000fc60003f05270 */
[----:B------:R-:W-:-:S05]  /*1010*/  IMAD.IADD R11, R4, 0x1, R5 ;  /* 0x00000001040b7824 */ /* 0x000fca00078e0205 */
[----:B------:R1:W-:Y:S01]  /*1020*/  @!P1 STS [R10+0x8], R11 ;  /* 0x0000080b0a009388 */ /* 0x0003e20000000800 */
[----:B------:R-:W-:Y:S06]  /*1030*/  BAR.SYNC.DEFER_BLOCKING 0x0 ;  /* 0x0000000000007b1d */ /* 0x000fec0000010000 */
[----:B------:R-:W-:Y:S05]  /*1040*/  @P0 BRA `(.L_x_871) ;  /* 0x0000001000d40947 */ /* 0x000fea0003800000 */
[----:B------:R-:W2:Y:S01]  /*1050*/  S2UR UR5, SR_CgaCtaId ;  /* 0x00000000000579c3 */ /* 0x000ea20000008800 */
[----:B------:R-:W-:Y:S01]  /*1060*/  UMOV UR4, 0x400 ;  /* 0x0000040000047882 */ /* 0x000fe20000000000 */
[C---:B------:R-:W-:Y:S02]  /*1070*/  ISETP.GT.U32.AND P2, PT, R0.reuse, 0x40, PT ;  /* 0x000000400000780c */ /* 0x040fe40003f44070 */
[C---:B------:R-:W-:Y:S02]  /*1080*/  ISETP.GT.U32.AND P1, PT, R0.reuse, 0x20, PT ;  /* 0x000000200000780c */ /* 0x040fe40003f24070 */
[----:B------:R-:W-:Y:S01]  /*1090*/  ISETP.GT.U32.AND P3, PT, R0, 0x80, PT ;  /* 0x000000800000780c */ /* 0x000fe20003f64070 */
[----:B--2---:R-:W-:-:S09]  /*10a0*/  ULEA UR4, UR5, UR4, 0x18 ;  /* 0x0000000405047291 */ /* 0x004fd2000f8ec0ff */
[----:B------:R-:W2:Y:S04]  /*10b0*/  LDS.128 R4, [UR4+0x10] ;  /* 0x00001004ff047984 */ /* 0x000ea80008000c00 */
[----:B------:R-:W3:Y:S04]  /*10c0*/  LDS R2, [UR4+0xc] ;  /* 0x00000c04ff027984 */ /* 0x000ee80008000800 */
[----:B------:R-:W4:Y:S01]  /*10d0*/  LDS.64 R8, [UR4+0x20] ;  /* 0x00002004ff087984 */ /* 0x000f220008000a00 */
[----:B--2---:R-:W-:Y:S02]  /*10e0*/  SEL R4, R4, RZ, P2 ;  /* 0x000000ff04047207 */ /* 0x004fe40001000000 */
[----:B------:R-:W-:-:S02]  /*10f0*/  ISETP.GT.U32.AND P2, PT, R0, 0x60, PT ;  /* 0x000000600000780c */ /* 0x000fc40003f44070 */
[----:B---3--:R-:W-:Y:S02]  /*1100*/  SEL R2, R2, RZ, P1 ;  /* 0x000000ff02027207 */ /* 0x008fe40000800000 */
[----:B------:R-:W-:Y:S02]  /*1110*/  SEL R5, R5, RZ, P2 ;  /* 0x000000ff05057207 */ /* 0x000fe40001000000 */
[----:B------:R-:W-:Y:S02]  /*1120*/  IADD3 R2, PT, PT, R4, R2, R11 ;  /* 0x0000000204027210 */ /* 0x000fe40007ffe00b */
[----:B------:R-:W-:Y:S02]  /*1130*/  ISETP.GT.U32.AND P1, PT, R0, 0xa0, PT ;  /* 0x000000a00000780c */ /* 0x000fe40003f24070 */
[----:B------:R-:W-:Y:S02]  /*1140*/  SEL R6, R6, RZ, P3 ;  /* 0x000000ff06067207 */ /* 0x000fe40001800000 */
[----:B------:R-:W-:-:S02]  /*1150*/  ISETP.GT.U32.AND P2, PT, R0, 0xc0, PT ;  /* 0x000000c00000780c */ /* 0x000fc40003f44070 */
[----:B------:R-:W-:Y:S02]  /*1160*/  ISETP.GT.U32.AND P3, PT, R0, 0xe0, PT ;  /* 0x000000e00000780c */ /* 0x000fe40003f64070 */
[----:B------:R-:W-:Y:S02]  /*1170*/  SEL R7, R7, RZ, P1 ;  /* 0x000000ff07077207 */ /* 0x000fe40000800000 */
[----:B------:R-:W-:Y:S02]  /*1180*/  IADD3 R2, PT, PT, R6, R2, R5 ;  /* 0x0000000206027210 */ /* 0x000fe40007ffe005 */
[----:B----4-:R-:W-:Y:S02]  /*1190*/  SEL R8, R8, RZ, P2 ;  /* 0x000000ff08087207 */ /* 0x010fe40001000000 */
[----:B------:R-:W-:Y:S02]  /*11a0*/  SEL R9, R9, RZ, P3 ;  /* 0x000000ff09097207 */ /* 0x000fe40001800000 */
[----:B------:R-:W-:-:S05]  /*11b0*/  IADD3 R2, PT, PT, R8, R2, R7 ;  /* 0x0000000208027210 */ /* 0x000fca0007ffe007 */
[----:B-1----:R-:W-:Y:S01]  /*11c0*/  IMAD.IADD R11, R2, 0x1, R9 ;  /* 0x00000001020b7824 */ /* 0x002fe200078e0209 */
[----:B------:R-:W-:Y:S06]  /*11d0*/  BRA `(.L_x_871) ;  /* 0x0000001000707947 */ /* 0x000fec0003800000 */
.L_x_856:
[----:B------:R-:W0:Y:S01]  /*11e0*/  S2R R2, SR_TID.X ;  /* 0x0000000000027919 */ /* 0x000e220000002100 */
[----:B------:R-:W1:Y:S02]  /*11f0*/  LDCU.64 UR4, c[0x0][0x380] ;  /* 0x00007000ff0477ac */ /* 0x000e640008000a00 */
[----:B-1----:R-:W-:Y:S01]  /*1200*/  MOV R4, UR4 ;  /* 0x0000000400047c02 */ /* 0x002fe20008000f00 */
[----:B------:R-:W-:Y:S02]  /*1210*/  IMAD.U32 R5, RZ, RZ, UR5 ;  /* 0x00000005ff057e24 */ /* 0x000fe4000f8e00ff */
[----:B0-----:R-:W-:-:S04]  /*1220*/  IMAD R7, R3, 0x1000, R2 ;  /* 0x0000100003077824 */ /* 0x001fc800078e0202 */
[----:B------:R-:W-:-:S05]  /*1230*/  IMAD.WIDE.U32 R6, R7, 0x4, R4 ;  /* 0x0000000407067825 */ /* 0x000fca00078e0004 */
        /* <DEDUP_REMOVED lines=16> */
[----:B------:R-:W-:-:S02]  /*1340*/  ISETP.GE.U32.AND P0, PT, R0, R13, PT ;  /* 0x0000000d0000720c */ /* 0x000fc40003f06070 */
        /* <DEDUP_REMOVED lines=9> */
[----:B------:R-:W-:Y:S01]  /*13e0*/  IMAD R9, R3, 0x1000, R13 ;  /* 0x0000100003097824 */ /* 0x000fe200078e020d */
[----:B------:R-:W-:Y:S01]  /*13f0*/  LOP3.LUT R6, RZ, R2, RZ, 0x33, !PT ;  /* 0x00000002ff067212 */ /* 0x000fe200078e33ff */
[----:B------:R-:W-:Y:S01]  /*1400*/  VIADD R0, R8, 0xfffff000 ;  /* 0xfffff00008007836 */ /* 0x000fe20000000000 */
[----:B------:R-:W-:Y:S02]  /*1410*/  UMOV UR4, URZ ;  /* 0x000000ff00047c82 */ /* 0x000fe40008000000 */
[----:B------:R-:W-:Y:S02]  /*1420*/  IADD3 R6, PT, PT, -R13, R8, R6 ;  /* 0x000000080d067210 */ /* 0x000fe40007ffe106 */
[C---:B------:R-:W-:Y:S02]  /*1430*/  ISETP.GT.U32.AND P0, PT, R9.reuse, R0, PT ;  /* 0x000000000900720c */ /* 0x040fe40003f04070 */
[----:B------:R-:W-:Y:S01]  /*1440*/  IADD3 R7, PT, PT, R9, 0x800, R2 ;  /* 0x0000080009077810 */ /* 0x000fe20007ffe002 */
[----:B------:R-:W-:-:S02]  /*1450*/  IMAD.MOV.U32 R2, RZ, RZ, R9 ;  /* 0x000000ffff027224 */ /* 0x000fc400078e0009 */
[----:B------:R-:W-:-:S08]  /*1460*/  IMAD R6, R3, -0x1000, R6 ;  /* 0xfffff00003067824 */ /* 0x000fd000078e0206 */
[----:B------:R-:W-:Y:S05]  /*1470*/  @P0 BRA `(.L_x_873) ;  /* 0x00000000009c0947 */ /* 0x000fea0003800000 */
[----:B------:R-:W0:Y:S08]  /*1480*/  LDC R8, c[0x0][0x3a8] ;  /* 0x0000ea00ff087b82 */ /* 0x000e300000000800 */
[----:B------:R-:W1:Y:S02]  /*1490*/  LDC.64 R4, c[0x0][0x380] ;  /* 0x0000e000ff047b82 */ /* 0x000e640000000a00 */
.L_x_874:
[----:B------:R-:W2:Y:S02]  /*14a0*/  S2R R10, SR_TID.X ;  /* 0x00000000000a7919 */ /* 0x000ea40000002100 */
[----:B--2---:R-:W-:-:S04]  /*14b0*/  IMAD.IADD R11, R10, 0x1, R9 ;  /* 0x000000010a0b7824 */ /* 0x004fc800078e0209 */
[----:B-1----:R-:W-:-:S05]  /*14c0*/  IMAD.WIDE.U32 R10, R11, 0x4, R4 ;  /* 0x000000040b0a7825 */ /* 0x002fca00078e0004 */
        /* <DEDUP_REMOVED lines=10> */
[----:B------:R-:W5:Y:S01]  /*1570*/  LDG.E R21, desc[UR6][R10.64+0x2c00] ;  /* 0x002c00060a157981 */ /* 0x000f62000c1e1900 */
[----:B--2---:R-:W-:-:S03]  /*1580*/  IADD3 R20, PT, PT, R20, R18, R27 ;  /* 0x0000001214147210 */ /* 0x004fc60007ffe01b */
[----:B------:R-:W2:Y:S04]  /*1590*/  LDG.E R18, desc[UR6][R10.64+0x2800] ;  /* 0x002800060a127981 */ /* 0x000ea8000c1e1900 */
[----:B------:R-:W2:Y:S01]  /*15a0*/  LDG.E R27, desc[UR6][R10.64+0x3800] ;  /* 0x003800060a1b7981 */ /* 0x000ea2000c1e1900 */
[----:B---3--:R-:W-:-:S03]  /*15b0*/  IADD3 R24, PT, PT, R23, R22, R20 ;  /* 0x0000001617187210 */ /* 0x008fc60007ffe014 */
[----:B------:R-:W3:Y:S04]  /*15c0*/  LDG.E R23, desc[UR6][R10.64+0x3000] ;  /* 0x003000060a177981 */ /* 0x000ee8000c1e1900 */
[----:B------:R-:W3:Y:S04]  /*15d0*/  LDG.E R20, desc[UR6][R10.64+0x3400] ;  /* 0x003400060a147981 */ /* 0x000ee8000c1e1900 */
[----:B------:R-:W3:Y:S01]  /*15e0*/  LDG.E R22, desc[UR6][R10.64+0x3c00] ;  /* 0x003c00060a167981 */ /* 0x000ee2000c1e1900 */
[----:B----4-:R-:W-:-:S04]  /*15f0*/  IADD3 R14, PT, PT, R17, R14, R24 ;  /* 0x0000000e110e7210 */ /* 0x010fc80007ffe018 */
[----:B-----5:R-:W-:-:S04]  /*1600*/  IADD3 R14, PT, PT, R19, R16, R14 ;  /* 0x00000010130e7210 */ /* 0x020fc80007ffe00e */
[----:B------:R-:W-:Y:S02]  /*1610*/  IADD3 R12, PT, PT, R15, R12, R14 ;  /* 0x0000000c0f0c7210 */ /* 0x000fe40007ffe00e */
[----:B0-----:R-:W-:-:S04]  /*1620*/  IADD3 R14, PT, PT, -R9, R8, RZ ;  /* 0x00000008090e7210 */ /* 0x001fc80007ffe1ff */
[----:B------:R-:W-:Y:S02]  /*1630*/  ISETP.GE.U32.AND P0, PT, R14, R13, PT ;  /* 0x0000000d0e00720c */ /* 0x000fe40003f06070 */
[----:B--2---:R-:W-:-:S04]  /*1640*/  IADD3 R12, PT, PT, R21, R18, R12 ;  /* 0x00000012150c7210 */ /* 0x004fc80007ffe00c */
[----:B---3--:R-:W-:-:S04]  /*1650*/  IADD3 R12, PT, PT, R20, R23, R12 ;  /* 0x00000017140c7210 */ /* 0x008fc80007ffe00c */
[----:B------:R-:W-:-:S03]  /*1660*/  IADD3 R27, PT, PT, R22, R27, R12 ;  /* 0x0000001b161b7210 */ /* 0x000fc60007ffe00c */
[----:B------:R-:W-:Y:S05]  /*1670*/  @!P0 BRA `(.L_x_872) ;  /* 0x00000008009c8947 */ /* 0x000fea0003800000 */
[C---:B------:R-:W-:Y:S01]  /*1680*/  IMAD.IADD R9, R13.reuse, 0x1, R9 ;  /* 0x000000010d097824 */ /* 0x040fe200078e0209 */
[----:B------:R-:W-:Y:S01]  /*1690*/  UIADD3 UR4, UPT, UPT, UR4, 0x1, URZ ;  /* 0x0000000104047890 */ /* 0x000fe2000fffe0ff */
[----:B------:R-:W-:Y:S02]  /*16a0*/  IMAD.IADD R2, R13, 0x1, R2 ;  /* 0x000000010d027824 */ /* 0x000fe400078e0202 */
[----:B------:R-:W-:Y:S01]  /*16b0*/  IMAD.IADD R6, R6, 0x1, -R13 ;  /* 0x0000000106067824 */ /* 0x000fe200078e0a0d */
[----:B------:R-:W-:Y:S01]  /*16c0*/  ISETP.GT.U32.AND P0, PT, R9, R0, PT ;  /* 0x000000000900720c */ /* 0x000fe20003f04070 */
[----:B------:R-:W-:-:S12]  /*16d0*/  IMAD.IADD R7, R13, 0x1, R7 ;  /* 0x000000010d077824 */ /* 0x000fd800078e0207 */
[----:B------:R-:W-:Y:S05]  /*16e0*/  @!P0 BRA `(.L_x_874) ;  /* 0xfffffffc006c8947 */ /* 0x000fea000383ffff */
.L_x_873:
[----:B------:R-:W0:Y:S01]  /*16f0*/  S2R R13, SR_TID.X ;  /* 0x00000000000d7919 */ /* 0x000e220000002100 */
[----:B------:R-:W-:Y:S01]  /*1700*/  IMAD.IADD R0, R8, 0x1, -R9 ;  /* 0x0000000108007824 */ /* 0x000fe200078e0a09 */
[----:B------:R-:W-:Y:S04]  /*1710*/  BSSY.RECONVERGENT B1, `(.L_x_872) ;  /* 0x000009d000017945 */ /* 0x000fe80003800200 */
[----:B0-----:R-:W-:-:S04]  /*1720*/  ISETP.GE.AND P0, PT, R13, R0, PT ;  /* 0x000000000d00720c */ /* 0x001fc80003f06270 */
[----:B------:R-:W-:-:S13]  /*1730*/  ISETP.GE.U32.OR P0, PT, R9, R8, P0 ;  /* 0x000000080900720c */ /* 0x000fda0000706470 */
[----:B------:R-:W-:Y:S05]  /*1740*/  @P0 BRA `(.L_x_875) ;  /* 0x0000000800640947 */ /* 0x000fea0003800000 */
[----:B------:R-:W0:Y:S01]  /*1750*/  LDC R10, c[0x0][0x3ac] ;  /* 0x0000eb00ff0a7b82 */ /* 0x000e220000000800 */
[----:B------:R-:W-:Y:S01]  /*1760*/  LOP3.LUT R11, RZ, R13, RZ, 0x33, !PT ;  /* 0x0000000dff0b7212 */ /* 0x000fe200078e33ff */
[----:B------:R-:W-:Y:S06]  /*1770*/  BSSY.RECONVERGENT B2, `(.L_x_876) ;  /* 0x000004f000027945 */ /* 0x000fec0003800200 */
[----:B------:R-:W1:Y:S01]  /*1780*/  LDC R0, c[0x0][0x3ac] ;  /* 0x0000eb00ff007b82 */ /* 0x000e620000000800 */
[----:B0-----:R-:W-:-:S05]  /*1790*/  IMAD.SHL.U32 R10, R10, 0x1000, RZ ;  /* 0x000010000a0a7824 */ /* 0x001fca00078e00ff */
[----:B------:R-:W-:-:S04]  /*17a0*/  LEA R10, R3, R10, 0xc ;  /* 0x0000000a030a7211 */ /* 0x000fc800078e60ff */
[----:B------:R-:W-:Y:S01]  /*17b0*/  IADD3 R8, PT, PT, -R10, R8, R11 ;  /* 0x000000080a087210 */ /* 0x000fe20007ffe10b */
[----:B-1----:R-:W-:Y:S02]  /*17c0*/  IMAD R11, R0, UR4, RZ ;  /* 0x00000004000b7c24 */ /* 0x002fe4000f8e02ff */
[----:B------:R-:W-:Y:S02]  /*17d0*/  IMAD.MOV.U32 R0, RZ, RZ, R13 ;  /* 0x000000ffff007224 */ /* 0x000fe400078e000d */
[----:B------:R-:W-:-:S05]  /*17e0*/  IMAD R8, R11, -0x1000, R8 ;  /* 0xfffff0000b087824 */ /* 0x000fca00078e0208 */
[C---:B------:R-:W-:Y:S02]  /*17f0*/  ISETP.GE.U32.AND P0, PT, R8.reuse, 0xf00, PT ;  /* 0x00000f000800780c */ /* 0x040fe40003f06070 */
[----:B------:R-:W-:-:S04]  /*1800*/  LEA.HI R8, R8, 0x1, RZ, 0x18 ;  /* 0x0000000108087811 */ /* 0x000fc800078fc0ff */
[----:B------:R-:W-:-:S07]  /*1810*/  LOP3.LUT R10, R8, 0xf, RZ, 0xc0, !PT ;  /* 0x0000000f080a7812 */ /* 0x000fce00078ec0ff */
[----:B------:R-:W-:Y:S05]  /*1820*/  @!P0 BRA `(.L_x_877) ;  /* 0x00000004000c8947 */ /* 0x000fea0003800000 */
[----:B------:R-:W-:Y:S01]  /*1830*/  LEA.HI R0, R6, 0x1, RZ, 0x18 ;  /* 0x0000000106007811 */ /* 0x000fe200078fc0ff */
[----:B------:R-:W-:Y:S01]  /*1840*/  BSSY.RECONVERGENT B3, `(.L_x_878) ;  /* 0x0000040000037945 */ /* 0x000fe20003800200 */
[----:B------:R-:W-:Y:S02]  /*1850*/  LOP3.LUT R11, R13, 0x800, RZ, 0xfc, !PT ;  /* 0x000008000d0b7812 */ /* 0x000fe400078efcff */
[----:B------:R-:W-:-:S05]  /*1860*/  LOP3.LUT R0, R0, 0x1fffff0, RZ, 0xc0, !PT ;  /* 0x01fffff000007812 */ /* 0x000fca00078ec0ff */
[----:B------:R-:W-:-:S07]  /*1870*/  IMAD.MOV R0, RZ, RZ, -R0 ;  /* 0x000000ffff007224 */ /* 0x000fce00078e0a00 */
.L_x_879:
[C---:B------:R-:W-:Y:S02]  /*1880*/  VIADD R15, R7.reuse, 0xfffff800 ;  /* 0xfffff800070f7836 */ /* 0x040fe40000000000 */
[----:B------:R-:W-:Y:S02]  /*1890*/  VIADD R21, R7, 0xfffff900 ;  /* 0xfffff90007157836 */ /* 0x000fe40000000000 */
[----:B------:R-:W-:-:S04]  /*18a0*/  IMAD.WIDE.U32 R14, R15, 0x4, R4 ;  /* 0x000000040f0e7825 */ /* 0x000fc800078e0004 */
[--C-:B------:R-:W-:Y:S01]  /*18b0*/  IMAD.WIDE.U32 R20, R21, 0x4, R4.reuse ;  /* 0x0000000415147825 */ /* 0x100fe200078e0004 */
[----:B------:R0:W2:Y:S04]  /*18c0*/  LDG.E R28, desc[UR6][R14.64] ;  /* 0x000000060e1c7981 */ /* 0x0000a8000c1e1900 */
[----:B------:R-:W2:Y:S01]  /*18d0*/  LDG.E R29, desc[UR6][R20.64] ;  /* 0x00000006141d7981 */ /* 0x000ea2000c1e1900 */
[C---:B------:R-:W-:Y:S02]  /*18e0*/  VIADD R17, R7.reuse, 0xfffffa00 ;  /* 0xfffffa0007117836 */ /* 0x040fe40000000000 */
[----:B------:R-:W-:Y:S02]  /*18f0*/  VIADD R19, R7, 0xfffffb00 ;  /* 0xfffffb0007137836 */ /* 0x000fe40000000000 */
[----:B------:R-:W-:-:S04]  /*1900*/  IMAD.WIDE.U32 R16, R17, 0x4, R4 ;  /* 0x0000000411107825 */ /* 0x000fc800078e0004 */
[--C-:B------:R-:W-:Y:S01]  /*1910*/  IMAD.WIDE.U32 R18, R19, 0x4, R4.reuse ;  /* 0x0000000413127825 */ /* 0x100fe200078e0004 */
[----:B------:R1:W3:Y:S04]  /*1920*/  LDG.E R13, desc[UR6][R16.64] ;  /* 0x00000006100d7981 */ /* 0x0002e8000c1e1900 */
[----:B------:R4:W3:Y:S01]  /*1930*/  LDG.E R12, desc[UR6][R18.64] ;  /* 0x00000006120c7981 */ /* 0x0008e2000c1e1900 */
[C---:B------:R-:W-:Y:S01]  /*1940*/  VIADD R22, R7.reuse, 0xfffffd00 ;  /* 0xfffffd0007167836 */ /* 0x040fe20000000000 */
[C---:B------:R-:W-:Y:S01]  /*1950*/  IADD3 R23, PT, PT, R7.reuse, -0x400, RZ ;  /* 0xfffffc0007177810 */ /* 0x040fe20007ffe0ff */
[----:B------:R-:W-:Y:S02]  /*1960*/  VIADD R26, R7, 0xfffffe00 ;  /* 0xfffffe00071a7836 */ /* 0x000fe40000000000 */
[----:B0-----:R-:W-:-:S04]  /*1970*/  IMAD.WIDE.U32 R14, R22, 0x4, R4 ;  /* 0x00000004160e7825 */ /* 0x001fc800078e0004 */
[--C-:B-1----:R-:W-:Y:S02]  /*1980*/  IMAD.WIDE.U32 R16, R26, 0x4, R4.reuse ;  /* 0x000000041a107825 */ /* 0x102fe400078e0004 */
[----:B------:R0:W5:Y:S02]  /*1990*/  LDG.E R26, desc[UR6][R14.64] ;  /* 0x000000060e1a7981 */ /* 0x000164000c1e1900 */
[C-C-:B------:R-:W-:Y:S02]  /*19a0*/  IMAD.WIDE.U32 R24, R7.reuse, 0x4, R4.reuse ;  /* 0x0000000407187825 */ /* 0x140fe400078e0004 */
[----:B------:R-:W5:Y:S02]  /*19b0*/  LDG.E R16, desc[UR6][R16.64] ;  /* 0x0000000610107981 */ /* 0x000f64000c1e1900 */
[----:B----4-:R-:W-:Y:S02]  /*19c0*/  VIADD R19, R7, 0xffffff00 ;  /* 0xffffff0007137836 */ /* 0x010fe40000000000 */
[----:B------:R-:W-:Y:S01]  /*19d0*/  IMAD.WIDE.U32 R20, R23, 0x4, R4 ;  /* 0x0000000417147825 */ /* 0x000fe200078e0004 */
[----:B------:R-:W4:Y:S03]  /*19e0*/  LDG.E R24, desc[UR6][R24.64] ;  /* 0x0000000618187981 */ /* 0x000f26000c1e1900 */
[----:B0-----:R-:W-:-:S02]  /*19f0*/  VIADD R15, R7, 0x200 ;  /* 0x00000200070f7836 */ /* 0x001fc40000000000 */
[----:B------:R-:W-:Y:S02]  /*1a00*/  VIADD R23, R7, 0x100 ;  /* 0x0000010007177836 */ /* 0x000fe40000000000 */
[--C-:B------:R-:W-:Y:S01]  /*1a10*/  IMAD.WIDE.U32 R18, R19, 0x4, R4.reuse ;  /* 0x0000000413127825 */ /* 0x100fe200078e0004 */
[----:B------:R0:W5:Y:S03]  /*1a20*/  LDG.E R25, desc[UR6][R20.64] ;  /* 0x0000000614197981 */ /* 0x000166000c1e1900 */
[----:B------:R-:W-:Y:S02]  /*1a30*/  IMAD.WIDE.U32 R22, R23, 0x4, R4 ;  /* 0x0000000417167825 */ /* 0x000fe400078e0004 */
[----:B------:R-:W4:Y:S04]  /*1a40*/  LDG.E R19, desc[UR6][R18.64] ;  /* 0x0000000612137981 */ /* 0x000f28000c1e1900 */
[----:B------:R1:W4:Y:S01]  /*1a50*/  LDG.E R23, desc[UR6][R22.64] ;  /* 0x0000000616177981 */ /* 0x000322000c1e1900 */
[----:B0-----:R-:W-:-:S04]  /*1a60*/  VIADD R21, R7, 0x300 ;  /* 0x0000030007157836 */ /* 0x001fc80000000000 */
[----:B------:R-:W-:-:S04]  /*1a70*/  IMAD.WIDE.U32 R20, R21, 0x4, R4 ;  /* 0x0000000415147825 */ /* 0x000fc800078e0004 */
[----:B-1----:R-:W-:Y:S02]  /*1a80*/  VIADD R22, R7, 0x700 ;  /* 0x0000070007167836 */ /* 0x002fe40000000000 */
[----:B------:R-:W4:Y:S01]  /*1a90*/  LDG.E R21, desc[UR6][R20.64] ;  /* 0x0000000614157981 */ /* 0x000f22000c1e1900 */
[----:B--2---:R-:W-:Y:S01]  /*1aa0*/  IADD3 R27, PT, PT, R29, R28, R27 ;  /* 0x0000001c1d1b7210 */ /* 0x004fe20007ffe01b */
[----:B------:R-:W-:Y:S01]  /*1ab0*/  IMAD.WIDE.U32 R28, R15, 0x4, R4 ;  /* 0x000000040f1c7825 */ /* 0x000fe200078e0004 */
[----:B------:R-:W-:-:S05]  /*1ac0*/  IADD3 R15, PT, PT, R7, 0x400, RZ ;  /* 0x00000400070f7810 */ /* 0x000fca0007ffe0ff */
[----:B------:R0:W2:Y:S01]  /*1ad0*/  LDG.E R28, desc[UR6][R28.64] ;  /* 0x000000061c1c7981 */ /* 0x0000a2000c1e1900 */
[----:B------:R-:W-:-:S05]  /*1ae0*/  IMAD.WIDE.U32 R14, R15, 0x4, R4 ;  /* 0x000000040f0e7825 */ /* 0x000fca00078e0004 */
[----:B------:R1:W2:Y:S01]  /*1af0*/  LDG.E R17, desc[UR6][R14.64] ;  /* 0x000000060e117981 */ /* 0x0002a2000c1e1900 */
[----:B---3--:R-:W-:Y:S01]  /*1b00*/  IADD3 R27, PT, PT, R12, R13, R27 ;  /* 0x0000000d0c1b7210 */ /* 0x008fe20007ffe01b */
[----:B0-----:R-:W-:-:S04]  /*1b10*/  VIADD R29, R7, 0x500 ;  /* 0x00000500071d7836 */ /* 0x001fc80000000000 */
[----:B------:R-:W-:-:S04]  /*1b20*/  IMAD.WIDE.U32 R12, R29, 0x4, R4 ;  /* 0x000000041d0c7825 */ /* 0x000fc800078e0004 */
[----:B-1----:R-:W-:Y:S01]  /*1b30*/  VIADD R15, R7, 0x600 ;  /* 0x00000600070f7836 */ /* 0x002fe20000000000 */
[----:B------:R0:W3:Y:S03]  /*1b40*/  LDG.E R18, desc[UR6][R12.64] ;  /* 0x000000060c127981 */ /* 0x0000e6000c1e1900 */
[----:B------:R-:W-:-:S04]  /*1b50*/  IMAD.WIDE.U32 R14, R15, 0x4, R4 ;  /* 0x000000040f0e7825 */ /* 0x000fc800078e0004 */
[----:B0-----:R-:W-:Y:S02]  /*1b60*/  IMAD.WIDE.U32 R12, R22, 0x4, R4 ;  /* 0x00000004160c7825 */ /* 0x001fe400078e0004 */
[----:B------:R-:W3:Y:S04]  /*1b70*/  LDG.E R22, desc[UR6][R14.64] ;  /* 0x000000060e167981 */ /* 0x000ee8000c1e1900 */
[----:B------:R-:W3:Y:S01]  /*1b80*/  LDG.E R20, desc[UR6][R12.64] ;  /* 0x000000060c147981 */ /* 0x000ee2000c1e1900 */
[----:B------:R-:W-:Y:S01]  /*1b90*/  VIADD R0, R0, 0x10 ;  /* 0x0000001000007836 */ /* 0x000fe20000000000 */
[----:B-----5:R-:W-:-:S04]  /*1ba0*/  IADD3 R25, PT, PT, R26, R25, R27 ;  /* 0x000000191a197210 */ /* 0x020fc80007ffe01b */
[----:B----4-:R-:W-:Y:S02]  /*1bb0*/  IADD3 R16, PT, PT, R19, R16, R25 ;  /* 0x0000001013107210 */ /* 0x010fe40007ffe019 */
[----:B------:R-:W-:Y:S02]  /*1bc0*/  ISETP.NE.AND P0, PT, R0, RZ, PT ;  /* 0x000000ff0000720c */ /* 0x000fe40003f05270 */
[----:B------:R-:W-:Y:S01]  /*1bd0*/  IADD3 R16, PT, PT, R23, R24, R16 ;  /* 0x0000001817107210 */ /* 0x000fe20007ffe010 */
[----:B------:R-:W-:Y:S02]  /*1be0*/  VIADD R11, R11, 0x1000 ;  /* 0x000010000b0b7836 */ /* 0x000fe40000000000 */
[----:B------:R-:W-:Y:S01]  /*1bf0*/  VIADD R7, R7, 0x1000 ;  /* 0x0000100007077836 */ /* 0x000fe20000000000 */
[----:B--2---:R-:W-:-:S04]  /*1c00*/  IADD3 R16, PT, PT, R21, R28, R16 ;  /* 0x0000001c15107210 */ /* 0x004fc80007ffe010 */
[----:B---3--:R-:W-:-:S04]  /*1c10*/  IADD3 R17, PT, PT, R18, R17, R16 ;  /* 0x0000001112117210 */ /* 0x008fc80007ffe010 */
[----:B------:R-:W-:Y:S01]  /*1c20*/  IADD3 R27, PT, PT, R20, R22, R17 ;  /* 0x00000016141b7210 */ /* 0x000fe20007ffe011 */
[----:B------:R-:W-:Y:S06]  /*1c30*/  @P0 BRA `(.L_x_879) ;  /* 0xfffffffc00100947 */ /* 0x000fec000383ffff */
[----:B------:R-:W-:Y:S05]  /*1c40*/  BSYNC.RECONVERGENT B3 ;  /* 0x0000000000037941 */ /* 0x000fea0003800200 */
.L_x_878:
[----:B------:R-:W-:-:S07]  /*1c50*/  IADD3 R0, PT, PT, R11, -0x800, RZ ;  /* 0xfffff8000b007810 */ /* 0x000fce0007ffe0ff */
.L_x_877:
[----:B------:R-:W-:Y:S05]  /*1c60*/  BSYNC.RECONVERGENT B2 ;  /* 0x0000000000027941 */ /* 0x000fea0003800200 */
.L_x_876:
[----:B------:R-:W-:-:S13]  /*1c70*/  ISETP.NE.AND P0, PT, R10, RZ, PT ;  /* 0x000000ff0a00720c */ /* 0x000fda0003f05270 */
[----:B------:R-:W-:Y:S05]  /*1c80*/  @!P0 BRA `(.L_x_875) ;  /* 0x0000000400148947 */ /* 0x000fea0003800000 */
[----:B------:R-:W-:Y:S01]  /*1c90*/  ISETP.GE.U32.AND P0, PT, R10, 0x8, PT ;  /* 0x000000080a00780c */ /* 0x000fe20003f06070 */
[----:B------:R-:W-:Y:S01]  /*1ca0*/  BSSY.RECONVERGENT B2, `(.L_x_880) ;  /* 0x0000021000027945 */ /* 0x000fe20003800200 */
[----:B------:R-:W-:-:S04]  /*1cb0*/  LOP3.LUT R23, R8, 0x7, RZ, 0xc0, !PT ;  /* 0x0000000708177812 */ /* 0x000fc800078ec0ff */
[----:B------:R-:W-:-:S07]  /*1cc0*/  ISETP.NE.AND P1, PT, R23, RZ, PT ;  /* 0x000000ff1700720c */ /* 0x000fce0003f25270 */
[----:B------:R-:W-:Y:S06]  /*1cd0*/  @!P0 BRA `(.L_x_881) ;  /* 0x0000000000748947 */ /* 0x000fec0003800000 */
[----:B------:R-:W-:-:S04]  /*1ce0*/  IMAD.IADD R11, R0, 0x1, R9 ;  /* 0x00000001000b7824 */ /* 0x000fc800078e0209 */
[C---:B------:R-:W-:Y:S02]  /*1cf0*/  VIADD R19, R11.reuse, 0x100 ;  /* 0x000001000b137836 */ /* 0x040fe40000000000 */
[C---:B------:R-:W-:Y:S02]  /*1d00*/  VIADD R21, R11.reuse, 0x200 ;  /* 0x000002000b157836 */ /* 0x040fe40000000000 */
[C---:B------:R-:W-:Y:S02]  /*1d10*/  VIADD R13, R11.reuse, 0x300 ;  /* 0x000003000b0d7836 */ /* 0x040fe40000000000 */
[----:B------:R-:W-:-:S04]  /*1d20*/  IMAD.WIDE.U32 R16, R11, 0x4, R4 ;  /* 0x000000040b107825 */ /* 0x000fc800078e0004 */
[--C-:B------:R-:W-:Y:S01]  /*1d30*/  IMAD.WIDE.U32 R18, R19, 0x4, R4.reuse ;  /* 0x0000000413127825 */ /* 0x100fe200078e0004 */
[----:B------:R0:W2:Y:S03]  /*1d40*/  LDG.E R22, desc[UR6][R16.64] ;  /* 0x0000000610167981 */ /* 0x0000a6000c1e1900 */
[--C-:B------:R-:W-:Y:S01]  /*1d50*/  IMAD.WIDE.U32 R20, R21, 0x4, R4.reuse ;  /* 0x0000000415147825 */ /* 0x100fe200078e0004 */
[----:B------:R1:W2:Y:S03]  /*1d60*/  LDG.E R7, desc[UR6][R18.64] ;  /* 0x0000000612077981 */ /* 0x0002a6000c1e1900 */
[C---:B------:R-:W-:Y:S02]  /*1d70*/  VIADD R15, R11.reuse, 0x400 ;  /* 0x000004000b0f7836 */ /* 0x040fe40000000000 */
[C---:B------:R-:W-:Y:S01]  /*1d80*/  VIADD R25, R11.reuse, 0x500 ;  /* 0x000005000b197836 */ /* 0x040fe20000000000 */
[----:B------:R-:W-:Y:S01]  /*1d90*/  IADD3 R29, PT, PT, R11, 0x600, RZ ;  /* 0x000006000b1d7810 */ /* 0x000fe20007ffe0ff */
[----:B------:R-:W-:Y:S01]  /*1da0*/  IMAD.WIDE.U32 R12, R13, 0x4, R4 ;  /* 0x000000040d0c7825 */ /* 0x000fe200078e0004 */
[----:B------:R-:W3:Y:S03]  /*1db0*/  LDG.E R20, desc[UR6][R20.64] ;  /* 0x0000000614147981 */ /* 0x000ee6000c1e1900 */
[----:B------:R-:W-:-:S02]  /*1dc0*/  VIADD R24, R11, 0x700 ;  /* 0x000007000b187836 */ /* 0x000fc40000000000 */
[--C-:B------:R-:W-:Y:S01]  /*1dd0*/  IMAD.WIDE.U32 R14, R15, 0x4, R4.reuse ;  /* 0x000000040f0e7825 */ /* 0x100fe200078e0004 */
[----:B------:R-:W3:Y:S03]  /*1de0*/  LDG.E R12, desc[UR6][R12.64] ;  /* 0x000000060c0c7981 */ /* 0x000ee6000c1e1900 */
[--C-:B------:R-:W-:Y:S02]  /*1df0*/  IMAD.WIDE.U32 R10, R25, 0x4, R4.reuse ;  /* 0x00000004190a7825 */ /* 0x100fe400078e0004 */
[----:B------:R-:W4:Y:S02]  /*1e00*/  LDG.E R14, desc[UR6][R14.64] ;  /* 0x000000060e0e7981 */ /* 0x000f24000c1e1900 */
[--C-:B0-----:R-:W-:Y:S02]  /*1e10*/  IMAD.WIDE.U32 R16, R29, 0x4, R4.reuse ;  /* 0x000000041d107825 */ /* 0x101fe400078e0004 */
[----:B------:R-:W4:Y:S02]  /*1e20*/  LDG.E R10, desc[UR6][R10.64] ;  /* 0x000000060a0a7981 */ /* 0x000f24000c1e1900 */
[----:B-1----:R-:W-:-:S02]  /*1e30*/  IMAD.WIDE.U32 R18, R24, 0x4, R4 ;  /* 0x0000000418127825 */ /* 0x002fc400078e0004 */
[----:B------:R-:W5:Y:S04]  /*1e40*/  LDG.E R16, desc[UR6][R16.64] ;  /* 0x0000000610107981 */ /* 0x000f68000c1e1900 */
[----:B------:R-:W5:Y:S01]  /*1e50*/  LDG.E R18, desc[UR6][R18.64] ;  /* 0x0000000612127981 */ /* 0x000f62000c1e1900 */
[----:B------:R-:W-:Y:S01]  /*1e60*/  VIADD R0, R0, 0x800 ;  /* 0x0000080000007836 */ /* 0x000fe20000000000 */
[----:B--2---:R-:W-:-:S04]  /*1e70*/  IADD3 R7, PT, PT, R7, R22, R27 ;  /* 0x0000001607077210 */ /* 0x004fc80007ffe01b */
[----:B---3--:R-:W-:-:S04]  /*1e80*/  IADD3 R7, PT, PT, R12, R20, R7 ;  /* 0x000000140c077210 */ /* 0x008fc80007ffe007 */
[----:B----4-:R-:W-:-:S04]  /*1e90*/  IADD3 R7, PT, PT, R10, R14, R7 ;  /* 0x0000000e0a077210 */ /* 0x010fc80007ffe007 */
[----:B-----5:R-:W-:-:S07]  /*1ea0*/  IADD3 R27, PT, PT, R18, R16, R7 ;  /* 0x00000010121b7210 */ /* 0x020fce0007ffe007 */
.L_x_881:
[----:B------:R-:W-:Y:S05]  /*1eb0*/  BSYNC.RECONVERGENT B2 ;  /* 0x0000000000027941 */ /* 0x000fea0003800200 */
.L_x_880:
[----:B------:R-:W-:Y:S05]  /*1ec0*/  @!P1 BRA `(.L_x_875) ;  /* 0x0000000000849947 */ /* 0x000fea0003800000 */
[----:B------:R-:W-:Y:S01]  /*1ed0*/  ISETP.GE.U32.AND P0, PT, R23, 0x4, PT ;  /* 0x000000041700780c */ /* 0x000fe20003f06070 */
[----:B------:R-:W-:Y:S01]  /*1ee0*/  BSSY.RECONVERGENT B2, `(.L_x_882) ;  /* 0x0000012000027945 */ /* 0x000fe20003800200 */
[----:B------:R-:W-:-:S11]  /*1ef0*/  LOP3.LUT P1, RZ, R8, 0x3, RZ, 0xc0, !PT ;  /* 0x0000000308ff7812 */ /* 0x000fd6000782c0ff */
[----:B------:R-:W-:Y:S05]  /*1f00*/  @!P0 BRA `(.L_x_883) ;  /* 0x00000000003c8947 */ /* 0x000fea0003800000 */
[----:B------:R-:W-:-:S04]  /*1f10*/  IMAD.IADD R7, R0, 0x1, R9 ;  /* 0x0000000100077824 */ /* 0x000fc800078e0209 */
[C---:B------:R-:W-:Y:S02]  /*1f20*/  VIADD R11, R7.reuse, 0x100 ;  /* 0x00000100070b7836 */ /* 0x040fe40000000000 */
[----:B------:R-:W-:-:S04]  /*1f30*/  IMAD.WIDE.U32 R8, R7, 0x4, R4 ;  /* 0x0000000407087825 */ /* 0x000fc800078e0004 */
[C---:B------:R-:W-:Y:S02]  /*1f40*/  VIADD R13, R7.reuse, 0x200 ;  /* 0x00000200070d7836 */ /* 0x040fe40000000000 */
[----:B------:R-:W-:Y:S01]  /*1f50*/  VIADD R15, R7, 0x300 ;  /* 0x00000300070f7836 */ /* 0x000fe20000000000 */
[----:B------:R-:W2:Y:S01]  /*1f60*/  LDG.E R8, desc[UR6][R8.64] ;  /* 0x0000000608087981 */ /* 0x000ea2000c1e1900 */
[----:B------:R-:W-:-:S04]  /*1f70*/  IMAD.WIDE.U32 R10, R11, 0x4, R4 ;  /* 0x000000040b0a7825 */ /* 0x000fc800078e0004 */
[--C-:B------:R-:W-:Y:S02]  /*1f80*/  IMAD.WIDE.U32 R12, R13, 0x4, R4.reuse ;  /* 0x000000040d0c7825 */ /* 0x100fe400078e0004 */
[----:B------:R-:W2:Y:S02]  /*1f90*/  LDG.E R10, desc[UR6][R10.64] ;  /* 0x000000060a0a7981 */ /* 0x000ea4000c1e1900 */
[----:B------:R-:W-:Y:S02]  /*1fa0*/  IMAD.WIDE.U32 R14, R15, 0x4, R4 ;  /* 0x000000040f0e7825 */ /* 0x000fe400078e0004 */
[----:B------:R-:W3:Y:S04]  /*1fb0*/  LDG.E R12, desc[UR6][R12.64] ;  /* 0x000000060c0c7981 */ /* 0x000ee8000c1e1900 */
[----:B------:R-:W3:Y:S01]  /*1fc0*/  LDG.E R14, desc[UR6][R14.64] ;  /* 0x000000060e0e7981 */ /* 0x000ee2000c1e1900 */
[----:B------:R-:W-:-:S02]  /*1fd0*/  IADD3 R0, PT, PT, R0, 0x400, RZ ;  /* 0x0000040000007810 */ /* 0x000fc40007ffe0ff */
[----:B--2---:R-:W-:-:S04]  /*1fe0*/  IADD3 R27, PT, PT, R10, R8, R27 ;  /* 0x000000080a1b7210 */ /* 0x004fc80007ffe01b */
[----:B---3--:R-:W-:-:S07]  /*1ff0*/  IADD3 R27, PT, PT, R14, R12, R27 ;  /* 0x0000000c0e1b7210 */ /* 0x008fce0007ffe01b */
.L_x_883:
[----:B------:R-:W-:Y:S05]  /*2000*/  BSYNC.RECONVERGENT B2 ;  /* 0x0000000000027941 */ /* 0x000fea0003800200 */
.L_x_882:
[----:B------:R-:W-:Y:S05]  /*2010*/  @!P1 BRA `(.L_x_875) ;  /* 0x0000000000309947 */ /* 0x000fea0003800000 */
[----:B------:R-:W-:Y:S01]  /*2020*/  LOP3.LUT R6, R6, 0xffff, RZ, 0xc0, !PT ;  /* 0x0000ffff06067812 */ /* 0x000fe200078ec0ff */
[----:B------:R-:W-:-:S03]  /*2030*/  IMAD.IADD R9, R0, 0x1, R2 ;  /* 0x0000000100097824 */ /* 0x000fc600078e0202 */
[----:B------:R-:W-:-:S04]  /*2040*/  LEA.HI R6, R6, 0x1, RZ, 0x18 ;  /* 0x0000000106067811 */ /* 0x000fc800078fc0ff */
[----:B------:R-:W-:-:S05]  /*2050*/  LOP3.LUT R6, R6, 0x3, RZ, 0xc0, !PT ;  /* 0x0000000306067812 */ /* 0x000fca00078ec0ff */
[----:B------:R-:W-:-:S07]  /*2060*/  IMAD.MOV R0, RZ, RZ, -R6 ;  /* 0x000000ffff007224 */ /* 0x000fce00078e0a06 */
.L_x_884:
[----:B------:R-:W-:-:S06]  /*2070*/  IMAD.WIDE.U32 R6, R9, 0x4, R4 ;  /* 0x0000000409067825 */ /* 0x000fcc00078e0004 */
[----:B------:R-:W2:Y:S01]  /*2080*/  LDG.E R6, desc[UR6][R6.64] ;  /* 0x0000000606067981 */ /* 0x000ea2000c1e1900 */
[----:B------:R-:W-:Y:S02]  /*2090*/  VIADD R0, R0, 0x1 ;  /* 0x0000000100007836 */ /* 0x000fe40000000000 */
[----:B------:R-:W-:-:S03]  /*20a0*/  VIADD R9, R9, 0x100 ;  /* 0x0000010009097836 */ /* 0x000fc60000000000 */
[----:B------:R-:W-:Y:S01]  /*20b0*/  ISETP.NE.AND P0, PT, R0, RZ, PT ;  /* 0x000000ff0000720c */ /* 0x000fe20003f05270 */
[----:B--2---:R-:W-:-:S12]  /*20c0*/  IMAD.IADD R27, R6, 0x1, R27 ;  /* 0x00000001061b7824 */ /* 0x004fd800078e021b */
[----:B------:R-:W-:Y:S05]  /*20d0*/  @P0 BRA `(.L_x_884) ;  /* 0xfffffffc00e40947 */ /* 0x000fea000383ffff */
.L_x_875:
[----:B------:R-:W-:Y:S05]  /*20e0*/  BSYNC.RECONVERGENT B1 ;  /* 0x0000000000017941 */ /* 0x000fea0003800200 */
.L_x_872:
[----:B------:R-:W0:Y:S01]  /*20f0*/  S2R R9, SR_LANEID ;  /* 0x0000000000097919 */ /* 0x000e220000000000 */
[----:B------:R-:W1:Y:S01]  /*2100*/  SHFL.DOWN PT, R0, R27, 0x1, 0x1f ;  /* 0x08201f001b007f89 */ /* 0x000e6200000e0000 */
[----:B------:R-:W2:Y:S01]  /*2110*/  S2R R8, SR_TID.X ;  /* 0x0000000000087919 */ /* 0x000ea20000002100 */
[C---:B0-----:R-:W-:Y:S02]  /*2120*/  ISETP.GT.AND P0, PT, R9.reuse, 0x1e, PT ;  /* 0x0000001e0900780c */ /* 0x041fe40003f04270 */
[C---:B------:R-:W-:Y:S02]  /*2130*/  ISETP.NE.AND P1, PT, R9.reuse, RZ, PT ;  /* 0x000000ff0900720c */ /* 0x040fe40003f25270 */
[----:B-1----:R-:W-:Y:S02]  /*2140*/  SEL R0, R0, RZ, !P0 ;  /* 0x000000ff00007207 */ /* 0x002fe40004000000 */
[----:B------:R-:W-:-:S03]  /*2150*/  ISETP.GT.AND P0, PT, R9, 0x1d, PT ;  /* 0x0000001d0900780c */ /* 0x000fc60003f04270 */
[----:B------:R-:W-:-:S05]  /*2160*/  IMAD.IADD R0, R0, 0x1, R27 ;  /* 0x0000000100007824 */ /* 0x000fca00078e021b */
[----:B------:R-:W0:Y:S01]  /*2170*/  SHFL.DOWN PT, R2, R0, 0x2, 0x1f ;  /* 0x08401f0000027f89 */ /* 0x000e2200000e0000 */
[----:B------:R-:W1:Y:S01]  /*2180*/  @!P1 S2R R6, SR_CgaCtaId ;  /* 0x0000000000069919 */ /* 0x000e620000008800 */
[----:B0-----:R-:W-:Y:S02]  /*2190*/  SEL R5, R2, RZ, !P0 ;  /* 0x000000ff02057207 */ /* 0x001fe40004000000 */
[----:B------:R-:W-:Y:S02]  /*21a0*/  ISETP.GT.AND P0, PT, R9, 0x1b, PT ;  /* 0x0000001b0900780c */ /* 0x000fe40003f04270 */
[----:B------:R-:W-:-:S05]  /*21b0*/  IADD3 R5, PT, PT, R0, R5, RZ ;  /* 0x0000000500057210 */ /* 0x000fca0007ffe0ff */
[----:B------:R-:W0:Y:S02]  /*21c0*/  SHFL.DOWN PT, R2, R5, 0x4, 0x1f ;  /* 0x08801f0005027f89 */ /* 0x000e2400000e0000 */
[----:B0-----:R-:W-:Y:S02]  /*21d0*/  SEL R2, R2, RZ, !P0 ;  /* 0x000000ff02027207 */ /* 0x001fe40004000000 */
[----:B------:R-:W-:-:S03]  /*21e0*/  ISETP.GT.AND P0, PT, R9, 0x17, PT ;  /* 0x000000170900780c */ /* 0x000fc60003f04270 */
[----:B------:R-:W-:Y:S01]  /*21f0*/  IMAD.IADD R2, R5, 0x1, R2 ;  /* 0x0000000105027824 */ /* 0x000fe200078e0202 */
[----:B------:R-:W-:-:S04]  /*2200*/  @!P1 MOV R5, 0x400 ;  /* 0x0000040000059802 */ /* 0x000fc80000000f00 */
[----:B------:R-:W0:Y:S01]  /*2210*/  SHFL.DOWN PT, R4, R2, 0x8, 0x1f ;  /* 0x09001f0002047f89 */ /* 0x000e2200000e0000 */
[----:B-1----:R-:W-:Y:S02]  /*2220*/  @!P1 LEA R5, R6, R5, 0x18 ;  /* 0x0000000506059211 */ /* 0x002fe400078ec0ff */
[----:B0-----:R-:W-:Y:S02]  /*2230*/  SEL R7, R4, RZ, !P0 ;  /* 0x000000ff04077207 */ /* 0x001fe40004000000 */
[----:B------:R-:W-:Y:S02]  /*2240*/  ISETP.GT.AND P0, PT, R9, 0xf, PT ;  /* 0x0000000f0900780c */ /* 0x000fe40003f04270 */
[----:B--2---:R-:W-:Y:S01]  /*2250*/  @!P1 SHF.R.U32.HI R4, RZ, 0x3, R8 ;  /* 0x00000003ff049819 */ /* 0x004fe20000011608 */
[----:B------:R-:W-:-:S03]  /*2260*/  IMAD.IADD R7, R2, 0x1, R7 ;  /* 0x0000000102077824 */ /* 0x000fc600078e0207 */
[----:B------:R-:W-:Y:S02]  /*2270*/  @!P1 LOP3.LUT R4, R4, 0x7c, RZ, 0xc0, !PT ;  /* 0x0000007c04049812 */ /* 0x000fe400078ec0ff */
[----:B------:R-:W0:Y:S03]  /*2280*/  SHFL.DOWN PT, R0, R7, 0x10, 0x1f ;  /* 0x0a001f0007007f89 */ /* 0x000e2600000e0000 */
[----:B------:R-:W-:Y:S01]  /*2290*/  @!P1 IMAD.IADD R4, R4, 0x1, R5 ;  /* 0x0000000104049824 */ /* 0x000fe200078e0205 */
        /* <DEDUP_REMOVED lines=15> */
[----:B------:R-:W-:-:S07]  /*2390*/  IMAD.IADD R11, R0, 0x1, R9 ;  /* 0x00000001000b7824 */ /* 0x000fce00078e0209 */
.L_x_871:
[----:B------:R-:W-:Y:S05]  /*23a0*/  BSYNC.RECONVERGENT B0 ;  /* 0x0000000000007941 */ /* 0x000fea0003800200 */
.L_x_855:
[----:B------:R-:W-:Y:S05]  /*23b0*/  @P0 EXIT ;  /* 0x000000000000094d */ /* 0x000fea0003800000 */
[----:B---3--:R-:W3:Y:S02]  /*23c0*/  LDC.64 R4, c[0x0][0x388] ;  /* 0x0000e200ff047b82 */ /* 0x008ee40000000a00 */
[----:B---3--:R-:W-:-:S05]  /*23d0*/  IMAD.WIDE.U32 R2, R3, 0x4, R4 ;  /* 0x0000000403027825 */ /* 0x008fca00078e0004 */
[----:B------:R-:W-:Y:S01]  /*23e0*/  STG.E desc[UR6][R2.64], R11 ;  /* 0x0000000b02007986 */ /* 0x000fe2000c101906 */
[----:B------:R-:W-:Y:S05]  /*23f0*/  EXIT ;  /* 0x000000000000794d */ /* 0x000fea0003800000 */
.L_x_885:
        /* <DEDUP_REMOVED lines=16> */
.L_x_1960:


//--------------------- .text._ZN3cub18CUB_300001_SM_10006detail6reduce28DeviceReduceSingleTileKernelINS2_10policy_hubIijN4cuda3std3__44plusIiEEE10Policy1000EN6thrust24THRUST_300001_SM_1000_NS10device_ptrIiEEPijS9_iiNS7_10__identityEEEvT0_T1_T2_T3_T4_T6_ --------------------------
	.section	.text._ZN3cub18CUB_300001_SM_10006detail6reduce28DeviceReduceSingleTileKernelINS2_10policy_hubIijN4cuda3std3__44plusIiEEE10Policy1000EN6thrust24THRUST_300001_SM_1000_NS10device_ptrIiEEPijS9_iiNS7_10__identityEEEvT0_T1_T2_T3_T4_T6_,"ax",@progbits
	.align	128
        .global         _ZN3cub18CUB_300001_SM_10006detail6reduce28DeviceReduceSingleTileKernelINS2_10policy_hubIijN4cuda3std3__44plusIiEEE10Policy1000EN6thrust24THRUST_300001_SM_1000_NS10device_ptrIiEEPijS9_iiNS7_10__identityEEEvT0_T1_T2_T3_T4_T6_
        .type           _ZN3cub18CUB_300001_SM_10006detail6reduce28DeviceReduceSingleTileKernelINS2_10policy_hubIijN4cuda3std3__44plusIiEEE10Policy1000EN6thrust24THRUST_300001_SM_1000_NS10device_ptrIiEEPijS9_iiNS7_10__identityEEEvT0_T1_T2_T3_T4_T6_,@function
        .size           _ZN3cub18CUB_300001_SM_10006detail6reduce28DeviceReduceSingleTileKernelINS2_10policy_hubIijN4cuda3std3__44plusIiEEE10Policy1000EN6thrust24THRUST_300001_SM_1000_NS10device_ptrIiEEPijS9_iiNS7_10__identityEEEvT0_T1_T2_T3_T4_T6_,(.L_x_1961 - _ZN3cub18CUB_300001_SM_10006detail6reduce28DeviceReduceSingleTileKernelINS2_10policy_hubIijN4cuda3std3__44plusIiEEE10Policy1000EN6thrust24THRUST_300001_SM_1000_NS10device_ptrIiEEPijS9_iiNS7_10__identityEEEvT0_T1_T2_T3_T4_T6_)
        .other          _ZN3cub18CUB_300001_SM_10006detail6reduce28DeviceReduceSingleTileKernelINS2_10policy_hubIijN4cuda3std3__44plusIiEEE10Policy1000EN6thrust24THRUST_300001_SM_1000_NS10device_ptrIiEEPijS9_iiNS7_10__identityEEEvT0_T1_T2_T3_T4_T6_,@"STO_CUDA_ENTRY STV_DEFAULT"
_ZN3cub18CUB_300001_SM_10006detail6reduce28DeviceReduceSingleTileKernelINS2_10policy_hubIijN4cuda3std3__44plusIiEEE10Policy1000EN6thrust24THRUST_300001_SM_1000_NS10device_ptrIiEEPijS9_iiNS7_10__identityEEEvT0_T1_T2_T3_T4_T6_:
.text._ZN3cub18CUB_300001_SM_10006detail6reduce28DeviceReduceSingleTileKernelINS2_10policy_hubIijN4cuda3std3__44plusIiEEE10Policy1000EN6thrust24THRUST_300001_SM_1000_NS10device_ptrIiEEPijS9_iiNS7_10__identityEEEvT0_T1_T2_T3_T4_T6_:
        /* <DEDUP_REMOVED lines=13> */
.L_x_886:
[----:B------:R-:W-:Y:S01]  /*00d0*/  ISETP.GT.U32.AND P0, PT, R2, 0xfff, PT ;  /* 0x00000fff0200780c */ /* 0x000fe20003f04070 */
[----:B------:R-:W-:-:S12]  /*00e0*/  BSSY.RECONVERGENT B0, `(.L_x_887) ;  /* 0x00001e7000007945 */ /* 0x000fd80003800200 */
        /* <DEDUP_REMOVED lines=11> */
.L_x_890:
[----:B------:R-:W-:Y:S05]  /*01a0*/  BSYNC.RECONVERGENT B1 ;  /* 0x0000000000017941 */ /* 0x000fea0003800200 */
.L_x_889:
        /* <DEDUP_REMOVED lines=17> */
.L_x_895:
        /* <DEDUP_REMOVED lines=31> */
.L_x_894:
[----:B------:R-:W-:Y:S05]  /*04b0*/  BSYNC.RECONVERGENT B2 ;  /* 0x0000000000027941 */ /* 0x000fea0003800200 */
.L_x_893:
[----:B------:R-:W-:Y:S05]  /*04c0*/  @!P0 BRA `(.L_x_892) ;  /* 0x0000000000c88947 */ /* 0x000fea0003800000 */
[----:B------:R-:W-:Y:S01]  /*04d0*/  ISETP.GE.U32.AND P0, PT, R21, 0x8, PT ;  /* 0x000000081500780c */ /* 0x000fe20003f06070 */
[----:B------:R-:W-:Y:S01]  /*04e0*/  BSSY.RECONVERGENT B2, `(.L_x_896) ;  /* 0x0000013000027945 */ /* 0x000fe20003800200 */
[----:B------:R-:W-:-:S04]  /*04f0*/  LOP3.LUT R16, R4, 0x7, RZ, 0xc0, !PT ;  /* 0x0000000704107812 */ /* 0x000fc800078ec0ff */
[----:B------:R-:W-:-:S07]  /*0500*/  ISETP.NE.AND P1, PT, R16, RZ, PT ;  /* 0x000000ff1000720c */ /* 0x000fce0003f25270 */
[----:B------:R-:W-:Y:S06]  /*0510*/  @!P0 BRA `(.L_x_897) ;  /* 0x00000000003c8947 */ /* 0x000fec0003800000 */
[----:B------:R-:W0:Y:S02]  /*0520*/  LDC.64 R6, c[0x0][0x380] ;  /* 0x0000e000ff067b82 */ /* 0x000e240000000a00 */
[----:B0-----:R-:W-:-:S05]  /*0530*/  IMAD.WIDE.U32 R6, R5, 0x4, R6 ;  /* 0x0000000405067825 */ /* 0x001fca00078e0006 */
        /* <DEDUP_REMOVED lines=13> */
.L_x_897:
[----:B------:R-:W-:Y:S05]  /*0610*/  BSYNC.RECONVERGENT B2 ;  /* 0x0000000000027941 */ /* 0x000fea0003800200 */
.L_x_896:
        /* <DEDUP_REMOVED lines=11> */
[----:B------:R-:W3:Y:S01]  /*06d0*/  LDG.E R10, desc[UR6][R6.64+0xc00] ;  /* 0x000c0006060a7981 */ /* 0x000ee2000c1e1900 */
[----:B------:R-:W-:Y:S01]  /*06e0*/  VIADD R5, R5, 0x400 ;  /* 0x0000040005057836 */ /* 0x000fe20000000000 */
[----:B--2--5:R-:W-:-:S04]  /*06f0*/  IADD3 R0, PT, PT, R4, R9, R0 ;  /* 0x0000000904007210 */ /* 0x024fc80007ffe000 */
[----:B---3--:R-:W-:-:S07]  /*0700*/  IADD3 R0, PT, PT, R10, R11, R0 ;  /* 0x0000000b0a007210 */ /* 0x008fce0007ffe000 */
.L_x_899:
[----:B------:R-:W-:Y:S05]  /*0710*/  BSYNC.RECONVERGENT B2 ;  /* 0x0000000000027941 */ /* 0x000fea0003800200 */
.L_x_898:
[----:B------:R-:W-:Y:S05]  /*0720*/  @!P1 BRA `(.L_x_892) ;  /* 0x0000000000309947 */ /* 0x000fea0003800000 */
[----:B------:R-:W0:Y:S02]  /*0730*/  LDC.64 R6, c[0x0][0x380] ;  /* 0x0000e000ff067b82 */ /* 0x000e240000000a00 */
[----:B0-----:R-:W-:-:S04]  /*0740*/  IMAD.WIDE.U32 R4, R5, 0x4, R6 ;  /* 0x0000000405047825 */ /* 0x001fc800078e0006 */
[----:B------:R-:W-:Y:S02]  /*0750*/  IMAD.MOV R6, RZ, RZ, -R8 ;  /* 0x000000ffff067224 */ /* 0x000fe400078e0a08 */
[----:B------:R-:W-:-:S07]  /*0760*/  IMAD.MOV.U32 R7, RZ, RZ, R5 ;  /* 0x000000ffff077224 */ /* 0x000fce00078e0005 */
.L_x_900:
[----:B------:R-:W-:-:S06]  /*0770*/  IMAD.MOV.U32 R5, RZ, RZ, R7 ;  /* 0x000000ffff057224 */ /* 0x000fcc00078e0007 */
[----:B------:R0:W2:Y:S01]  /*0780*/  LDG.E R5, desc[UR6][R4.64] ;  /* 0x0000000604057981 */ /* 0x0000a2000c1e1900 */
[----:B------:R-:W-:-:S05]  /*0790*/  VIADD R6, R6, 0x1 ;  /* 0x0000000106067836 */ /* 0x000fca0000000000 */
[----:B------:R-:W-:Y:S02]  /*07a0*/  ISETP.NE.AND P0, PT, R6, RZ, PT ;  /* 0x000000ff0600720c */ /* 0x000fe40003f05270 */
[----:B0-----:R-:W-:-:S05]  /*07b0*/  IADD3 R4, P1, PT, R4, 0x400, RZ ;  /* 0x0000040004047810 */ /* 0x001fca0007f3e0ff */
[----:B------:R-:W-:Y:S02]  /*07c0*/  IMAD.X R7, RZ, RZ, R7, P1 ;  /* 0x000000ffff077224 */ /* 0x000fe400008e0607 */
[----:B--2--5:R-:W-:-:S04]  /*07d0*/  IMAD.IADD R0, R5, 0x1, R0 ;  /* 0x0000000105007824 */ /* 0x024fc800078e0200 */
[----:B------:R-:W-:Y:S05]  /*07e0*/  @P0 BRA `(.L_x_900) ;  /* 0xfffffffc00e00947 */ /* 0x000fea000383ffff */
.L_x_892:
[----:B------:R-:W-:Y:S05]  /*07f0*/  BSYNC.RECONVERGENT B1 ;  /* 0x0000000000017941 */ /* 0x000fea0003800200 */
.L_x_891:
[----:B------:R-:W-:-:S13]  /*0800*/  ISETP.GE.U32.AND P0, PT, R2, 0x100, PT ;  /* 0x000001000200780c */ /* 0x000fda0003f06070 */
        /* <DEDUP_REMOVED lines=38> */
[----:B-1----:R-:W1:Y:S01]  /*0a70*/  LDS.64 R2, [UR4+0x20] ;  /* 0x00002004ff027984 */ /* 0x002e620008000a00 */
[----:B0-----:R-:W-:-:S04]  /*0a80*/  IADD3 R0, PT, PT, R4, R0, R9 ;  /* 0x0000000004007210 */ /* 0x001fc80007ffe009 */
[----:B------:R-:W-:-:S04]  /*0a90*/  IADD3 R0, PT, PT, R6, R0, R5 ;  /* 0x0000000006007210 */ /* 0x000fc80007ffe005 */
[----:B-1----:R-:W-:-:S05]  /*0aa0*/  IADD3 R0, PT, PT, R2, R0, R7 ;  /* 0x0000000002007210 */ /* 0x002fca0007ffe007 */
[----:B------:R-:W-:Y:S01]  /*0ab0*/  IMAD.IADD R9, R0, 0x1, R3 ;  /* 0x0000000100097824 */ /* 0x000fe200078e0203 */
[----:B------:R-:W-:Y:S06]  /*0ac0*/  BRA `(.L_x_902) ;  /* 0x0000001400207947 */ /* 0x000fec0003800000 */
.L_x_901:
[----:B------:R-:W-:Y:S01]  /*0ad0*/  LOP3.LUT R4, R3, 0x3e0, RZ, 0xc0, !PT ;  /* 0x000003e003047812 */ /* 0x000fe200078ec0ff */
[----:B------:R-:W1:Y:S03]  /*0ae0*/  S2R R10, SR_LANEID ;  /* 0x00000000000a7919 */ /* 0x000e660000000000 */
[----:B0-----:R-:W-:Y:S01]  /*0af0*/  LOP3.LUT R7, RZ, R4, RZ, 0x33, !PT ;  /* 0x00000004ff077212 */ /* 0x001fe200078e33ff */
[----:B------:R-:W-:-:S04]  /*0b00*/  VIADD R5, R4, 0x20 ;  /* 0x0000002004057836 */ /* 0x000fc80000000000 */
[----:B------:R-:W-:Y:S01]  /*0b10*/  IMAD.IADD R7, R7, 0x1, R2 ;  /* 0x0000000107077824 */ /* 0x000fe200078e0202 */
[----:B------:R-:W-:-:S04]  /*0b20*/  ISETP.GT.U32.AND P0, PT, R5, R2, PT ;  /* 0x000000020500720c */ /* 0x000fc80003f04070 */
        /* <DEDUP_REMOVED lines=40> */
[----:B------:R-:W-:Y:S01]  /*0db0*/  ISETP.GT.U32.AND P3, PT, R2, 0x80, PT ;  /* 0x000000800200780c */ /* 0x000fe20003f64070 */
[----:B-1----:R-:W-:-:S09]  /*0dc0*/  ULEA UR4, UR5, UR4, 0x18 ;  /* 0x0000000405047291 */ /* 0x002fd2000f8ec0ff */
[----:B------:R-:W1:Y:S04]  /*0dd0*/  LDS.128 R4, [UR4+0x10] ;  /* 0x00001004ff047984 */ /* 0x000e680008000c00 */
[----:B------:R-:W2:Y:S04]  /*0de0*/  LDS R0, [UR4+0xc] ;  /* 0x00000c04ff007984 */ /* 0x000ea80008000800 */
[----:B------:R-:W3:Y:S01]  /*0df0*/  LDS.64 R10, [UR4+0x20] ;  /* 0x00002004ff0a7984 */ /* 0x000ee20008000a00 */
[----:B-1----:R-:W-:Y:S02]  /*0e00*/  SEL R4, R4, RZ, P2 ;  /* 0x000000ff04047207 */ /* 0x002fe40001000000 */
[----:B------:R-:W-:-:S02]  /*0e10*/  ISETP.GT.U32.AND P2, PT, R2, 0x60, PT ;  /* 0x000000600200780c */ /* 0x000fc40003f44070 */
[----:B--2---:R-:W-:Y:S02]  /*0e20*/  SEL R0, R0, RZ, P1 ;  /* 0x000000ff00007207 */ /* 0x004fe40000800000 */
        /* <DEDUP_REMOVED lines=8> */
[----:B---3--:R-:W-:Y:S02]  /*0eb0*/  SEL R10, R10, RZ, P2 ;  /* 0x000000ff0a0a7207 */ /* 0x008fe40001000000 */
[----:B------:R-:W-:Y:S02]  /*0ec0*/  SEL R11, R11, RZ, P3 ;  /* 0x000000ff0b0b7207 */ /* 0x000fe40001800000 */
[----:B------:R-:W-:-:S05]  /*0ed0*/  IADD3 R0, PT, PT, R10, R0, R7 ;  /* 0x000000000a007210 */ /* 0x000fca0007ffe007 */
[----:B0-----:R-:W-:Y:S01]  /*0ee0*/  IMAD.IADD R9, R0, 0x1, R11 ;  /* 0x0000000100097824 */ /* 0x001fe200078e020b */
[----:B------:R-:W-:Y:S06]  /*0ef0*/  BRA `(.L_x_902) ;  /* 0x0000001000147947 */ /* 0x000fec0003800000 */
.L_x_888:
[----:B------:R-:W0:Y:S01]  /*0f00*/  S2R R0, SR_TID.X ;  /* 0x0000000000007919 */ /* 0x000e220000002100 */
[----:B------:R-:W1:Y:S02]  /*0f10*/  LDCU.64 UR4, c[0x0][0x380] ;  /* 0x00007000ff0477ac */ /* 0x000e640008000a00 */
[----:B-1----:R-:W-:Y:S02]  /*0f20*/  IMAD.U32 R12, RZ, RZ, UR4 ;  /* 0x00000004ff0c7e24 */ /* 0x002fe4000f8e00ff */
[----:B------:R-:W-:Y:S02]  /*0f30*/  IMAD.U32 R13, RZ, RZ, UR5 ;  /* 0x00000005ff0d7e24 */ /* 0x000fe4000f8e00ff */
        /* <DEDUP_REMOVED lines=17> */
[----:B------:R-:W-:Y:S01]  /*1050*/  UMOV UR4, 0x1000 ;  /* 0x0000100000047882 */ /* 0x000fe20000000000 */
[----:B--2---:R-:W-:-:S04]  /*1060*/  IADD3 R3, PT, PT, R7, R6, R3 ;  /* 0x0000000607037210 */ /* 0x004fc80007ffe003 */
[----:B---3--:R-:W-:-:S04]  /*1070*/  IADD3 R3, PT, PT, R9, R8, R3 ;  /* 0x0000000809037210 */ /* 0x008fc80007ffe003 */
[----:B----4-:R-:W-:-:S04]  /*1080*/  IADD3 R3, PT, PT, R11, R10, R3 ;  /* 0x0000000a0b037210 */ /* 0x010fc80007ffe003 */
[----:B-----5:R-:W-:-:S04]  /*1090*/  IADD3 R3, PT, PT, R15, R14, R3 ;  /* 0x0000000e0f037210 */ /* 0x020fc80007ffe003 */
[----:B------:R-:W-:Y:S01]  /*10a0*/  IADD3 R16, PT, PT, R17, R16, R3 ;  /* 0x0000001011107210 */ /* 0x000fe20007ffe003 */
[----:B------:R-:W-:-:S05]  /*10b0*/  VIADD R3, R2, 0xfffff000 ;  /* 0xfffff00002037836 */ /* 0x000fca0000000000 */
[----:B------:R-:W-:Y:S02]  /*10c0*/  ISETP.GE.U32.AND P0, PT, R3, 0x1000, PT ;  /* 0x000010000300780c */ /* 0x000fe40003f06070 */
[----:B------:R-:W-:-:S04]  /*10d0*/  IADD3 R16, PT, PT, R19, R18, R16 ;  /* 0x0000001213107210 */ /* 0x000fc80007ffe010 */
[----:B------:R-:W-:-:S05]  /*10e0*/  IADD3 R21, PT, PT, R21, R20, R16 ;  /* 0x0000001415157210 */ /* 0x000fca0007ffe010 */
[----:B------:R-:W-:Y:S02]  /*10f0*/  IMAD.IADD R7, R22, 0x1, R21 ;  /* 0x0000000116077824 */ /* 0x000fe400078e0215 */
[----:B------:R-:W-:Y:S05]  /*1100*/  @!P0 BRA `(.L_x_903) ;  /* 0x00000000008c8947 */ /* 0x000fea0003800000 */
[----:B------:R-:W0:Y:S01]  /*1110*/  LDC R2, c[0x0][0x390] ;  /* 0x0000e400ff027b82 */ /* 0x000e220000000800 */
[----:B------:R-:W-:-:S07]  /*1120*/  UMOV UR4, 0x1000 ;  /* 0x0000100000047882 */ /* 0x000fce0000000000 */
[----:B------:R-:W1:Y:S02]  /*1130*/  LDC.64 R12, c[0x0][0x380] ;  /* 0x0000e000ff0c7b82 */ /* 0x000e640000000a00 */
.L_x_905:
[----:B------:R-:W-:-:S04]  /*1140*/  VIADD R5, R0, UR4 ;  /* 0x0000000400057c36 */ /* 0x000fc80008000000 */
        /* <DEDUP_REMOVED lines=17> */
[----:B--2---:R-:W-:Y:S01]  /*1260*/  IADD3 R16, PT, PT, R18, R16, R7 ;  /* 0x0000001012107210 */ /* 0x004fe20007ffe007 */
[----:B0-----:R-:W-:-:S05]  /*1270*/  VIADD R7, R2, -UR4 ;  /* 0x8000000402077c36 */ /* 0x001fca0008000000 */
[----:B------:R-:W-:Y:S02]  /*1280*/  ISETP.GE.U32.AND P0, PT, R7, 0x1000, PT ;  /* 0x000010000700780c */ /* 0x000fe40003f06070 */
        /* <DEDUP_REMOVED lines=8> */
[----:B------:R-:W-:-:S06]  /*1310*/  UIADD3 UR4, UPT, UPT, UR4, 0x1000, URZ ;  /* 0x0000100004047890 */ /* 0x000fcc000fffe0ff */
[----:B------:R-:W-:-:S13]  /*1320*/  ISETP.LT.U32.AND P0, PT, R3, UR4, PT ;  /* 0x0000000403007c0c */ /* 0x000fda000bf01070 */
[----:B------:R-:W-:Y:S05]  /*1330*/  @!P0 BRA `(.L_x_905) ;  /* 0xfffffffc00808947 */ /* 0x000fea000383ffff */
.L_x_903:
[----:B------:R-:W-:Y:S01]  /*1340*/  VIADD R3, R2, -UR4 ;  /* 0x8000000402037c36 */ /* 0x000fe20008000000 */
[----:B------:R-:W-:Y:S04]  /*1350*/  BSSY.RECONVERGENT B1, `(.L_x_904) ;  /* 0x0000095000017945 */ /* 0x000fe80003800200 */
[----:B------:R-:W-:-:S04]  /*1360*/  ISETP.GE.AND P0, PT, R0, R3, PT ;  /* 0x000000030000720c */ /* 0x000fc80003f06270 */
[----:B------:R-:W-:-:S13]  /*1370*/  ISETP.LE.U32.OR P0, PT, R2, UR4, P0 ;  /* 0x0000000402007c0c */ /* 0x000fda0008703470 */
[----:B------:R-:W-:Y:S05]  /*1380*/  @P0 BRA `(.L_x_906) ;  /* 0x0000000800440947 */ /* 0x000fea0003800000 */
[----:B------:R-:W-:Y:S01]  /*1390*/  LOP3.LUT R3, RZ, R0, RZ, 0x33, !PT ;  /* 0x00000000ff037212 */ /* 0x000fe200078e33ff */
[----:B------:R-:W-:Y:S01]  /*13a0*/  BSSY.RECONVERGENT B2, `(.L_x_907) ;  /* 0x000004a000027945 */ /* 0x000fe20003800200 */
[----:B------:R-:W-:Y:S02]  /*13b0*/  IMAD.MOV.U32 R5, RZ, RZ, R0 ;  /* 0x000000ffff057224 */ /* 0x000fe400078e0000 */
[----:B------:R-:W-:-:S04]  /*13c0*/  IADD3 R3, PT, PT, R2, -UR4, R3 ;  /* 0x8000000402037c10 */ /* 0x000fc8000fffe003 */
[C---:B------:R-:W-:Y:S02]  /*13d0*/  ISETP.GE.U32.AND P0, PT, R3.reuse, 0xf00, PT ;  /* 0x00000f000300780c */ /* 0x040fe40003f06070 */
[----:B------:R-:W-:-:S04]  /*13e0*/  LEA.HI R3, R3, 0x1, RZ, 0x18 ;  /* 0x0000000103037811 */ /* 0x000fc800078fc0ff */
[----:B------:R-:W-:-:S07]  /*13f0*/  LOP3.LUT R4, R3, 0xf, RZ, 0xc0, !PT ;  /* 0x0000000f03047812 */ /* 0x000fce00078ec0ff */
[----:B------:R-:W-:Y:S05]  /*1400*/  @!P0 BRA `(.L_x_908) ;  /* 0x00000004000c8947 */ /* 0x000fea0003800000 */
[----:B------:R-:W-:Y:S01]  /*1410*/  LOP3.LUT R6, R3, 0x1fffff0, RZ, 0xc0, !PT ;  /* 0x01fffff003067812 */ /* 0x000fe200078ec0ff */
[----:B------:R-:W-:Y:S01]  /*1420*/  BSSY.RECONVERGENT B3, `(.L_x_909) ;  /* 0x0000040000037945 */ /* 0x000fe20003800200 */
[C---:B------:R-:W-:Y:S01]  /*1430*/  LOP3.LUT R5, R0.reuse, 0x800, RZ, 0xfc, !PT ;  /* 0x0000080000057812 */ /* 0x040fe200078efcff */
[----:B------:R-:W-:Y:S02]  /*1440*/  VIADD R2, R0, UR4 ;  /* 0x0000000400027c36 */ /* 0x000fe40008000000 */
[----:B------:R-:W-:-:S07]  /*1450*/  IMAD.MOV R6, RZ, RZ, -R6 ;  /* 0x000000ffff067224 */ /* 0x000fce00078e0a06 */
.L_x_910:
[----:B------:R-:W-:-:S04]  /*1460*/  IMAD.WIDE.U32 R26, R2, 0x4, R12 ;  /* 0x00000004021a7825 */ /* 0x000fc800078e000c */
[C---:B------:R-:W-:Y:S02]  /*1470*/  VIADD R9, R2.reuse, 0x100 ;  /* 0x0000010002097836 */ /* 0x040fe40000000000 */
[----:B------:R-:W-:Y:S01]  /*1480*/  VIADD R15, R2, 0x400 ;  /* 0x00000400020f7836 */ /* 0x000fe20000000000 */
[----:B------:R0:W2:Y:S01]  /*1490*/  LDG.E R26, desc[UR6][R26.64] ;  /* 0x000000061a1a7981 */ /* 0x0000a2000c1e1900 */
[----:B------:R-:W-:-:S04]  /*14a0*/  IMAD.WIDE.U32 R8, R9, 0x4, R12 ;  /* 0x0000000409087825 */ /* 0x000fc800078e000c */
[C---:B------:R-:W-:Y:S01]  /*14b0*/  VIADD R17, R2.reuse, 0x200 ;  /* 0x0000020002117836 */ /* 0x040fe20000000000 */
[----:B------:R1:W2:Y:S01]  /*14c0*/  LDG.E R25, desc[UR6][R8.64] ;  /* 0x0000000608197981 */ /* 0x0002a2000c1e1900 */
[C---:B------:R-:W-:Y:S02]  /*14d0*/  VIADD R11, R2.reuse, 0x300 ;  /* 0x00000300020b7836 */ /* 0x040fe40000000000 */
[----:B0-----:R-:W-:Y:S02]  /*14e0*/  VIADD R27, R2, 0x700 ;  /* 0x00000700021b7836 */ /* 0x001fe40000000000 */
[----:B------:R-:W-:-:S04]  /*14f0*/  IMAD.WIDE.U32 R14, R15, 0x4, R12 ;  /* 0x000000040f0e7825 */ /* 0x000fc800078e000c */
[--C-:B------:R-:W-:Y:S01]  /*1500*/  IMAD.WIDE.U32 R16, R17, 0x4, R12.reuse ;  /* 0x0000000411107825 */ /* 0x100fe200078e000c */
[----:B------:R0:W3:Y:S03]  /*1510*/  LDG.E R22, desc[UR6][R14.64] ;  /* 0x000000060e167981 */ /* 0x0000e6000c1e1900 */
[----:B------:R-:W-:Y:S01]  /*1520*/  VIADD R29, R2, 0x500 ;  /* 0x00000500021d7836 */ /* 0x000fe20000000000 */
[----:B------:R-:W4:Y:S01]  /*1530*/  LDG.E R24, desc[UR6][R16.64] ;  /* 0x0000000610187981 */ /* 0x000f22000c1e1900 */
[----:B------:R-:W-:-:S04]  /*1540*/  IMAD.WIDE.U32 R10, R11, 0x4, R12 ;  /* 0x000000040b0a7825 */ /* 0x000fc800078e000c */
[--C-:B-1----:R-:W-:Y:S01]  /*1550*/  IMAD.WIDE.U32 R8, R27, 0x4, R12.reuse ;  /* 0x000000041b087825 */ /* 0x102fe200078e000c */
[----:B------:R-:W4:Y:S03]  /*1560*/  LDG.E R23, desc[UR6][R10.64] ;  /* 0x000000060a177981 */ /* 0x000f26000c1e1900 */
[----:B------:R-:W-:Y:S02]  /*1570*/  VIADD R27, R2, 0x900 ;  /* 0x00000900021b7836 */ /* 0x000fe40000000000 */
[----:B------:R-:W-:-:S04]  /*1580*/  IMAD.WIDE.U32 R28, R29, 0x4, R12 ;  /* 0x000000041d1c7825 */ /* 0x000fc800078e000c */
[C---:B------:R-:W-:Y:S01]  /*1590*/  VIADD R19, R2.reuse, 0x600 ;  /* 0x0000060002137836 */ /* 0x040fe20000000000 */
[----:B------:R1:W5:Y:S01]  /*15a0*/  LDG.E R11, desc[UR6][R8.64] ;  /* 0x00000006080b7981 */ /* 0x000362000c1e1900 */
[C---:B0-----:R-:W-:Y:S02]  /*15b0*/  VIADD R15, R2.reuse, 0xa00 ;  /* 0x00000a00020f7836 */ /* 0x041fe40000000000 */
[----:B------:R-:W-:Y:S01]  /*15c0*/  VIADD R20, R2, 0x800 ;  /* 0x0000080002147836 */ /* 0x000fe20000000000 */
[----:B------:R0:W3:Y:S01]  /*15d0*/  LDG.E R21, desc[UR6][R28.64] ;  /* 0x000000061c157981 */ /* 0x0000e2000c1e1900 */
[----:B------:R-:W-:-:S04]  /*15e0*/  IMAD.WIDE.U32 R18, R19, 0x4, R12 ;  /* 0x0000000413127825 */ /* 0x000fc800078e000c */
[----:B-1----:R-:W-:-:S04]  /*15f0*/  IMAD.WIDE.U32 R8, R27, 0x4, R12 ;  /* 0x000000041b087825 */ /* 0x002fc800078e000c */
[--C-:B------:R-:W-:Y:S02]  /*1600*/  IMAD.WIDE.U32 R14, R15, 0x4, R12.reuse ;  /* 0x000000040f0e7825 */ /* 0x100fe400078e000c */
[----:B------:R-:W5:Y:S02]  /*1610*/  LDG.E R9, desc[UR6][R8.64] ;  /* 0x0000000608097981 */ /* 0x000f64000c1e1900 */
[--C-:B------:R-:W-:Y:S02]  /*1620*/  IMAD.WIDE.U32 R16, R20, 0x4, R12.reuse ;  /* 0x0000000414107825 */ /* 0x100fe400078e000c */
[----:B------:R1:W5:Y:S02]  /*1630*/  LDG.E R20, desc[UR6][R18.64] ;  /* 0x0000000612147981 */ /* 0x000364000c1e1900 */
[C---:B0-----:R-:W-:Y:S02]  /*1640*/  VIADD R29, R2.reuse, 0xb00 ;  /* 0x00000b00021d7836 */ /* 0x041fe40000000000 */
[----:B------:R-:W-:Y:S01]  /*1650*/  VIADD R27, R2, 0xc00 ;  /* 0x00000c00021b7836 */ /* 0x000fe20000000000 */
[----:B------:R0:W5:Y:S01]  /*1660*/  LDG.E R10, desc[UR6][R16.64] ;  /* 0x00000006100a7981 */ /* 0x000162000c1e1900 */
[----:B------:R-:W-:-:S03]  /*1670*/  IMAD.WIDE.U32 R28, R29, 0x4, R12 ;  /* 0x000000041d1c7825 */ /* 0x000fc600078e000c */
[----:B------:R0:W5:Y:S01]  /*1680*/  LDG.E R8, desc[UR6][R14.64] ;  /* 0x000000060e087981 */ /* 0x000162000c1e1900 */
[C---:B-1----:R-:W-:Y:S02]  /*1690*/  VIADD R19, R2.reuse, 0xe00 ;  /* 0x00000e0002137836 */ /* 0x042fe40000000000 */
[C---:B------:R-:W-:Y:S02]  /*16a0*/  VIADD R18, R2.reuse, 0xf00 ;  /* 0x00000f0002127836 */ /* 0x040fe40000000000 */
[----:B0-----:R-:W-:Y:S02]  /*16b0*/  IMAD.WIDE.U32 R16, R27, 0x4, R12 ;  /* 0x000000041b107825 */ /* 0x001fe400078e000c */
[----:B------:R-:W5:Y:S02]  /*16c0*/  LDG.E R27, desc[UR6][R28.64] ;  /* 0x000000061c1b7981 */ /* 0x000f64000c1e1900 */
[----:B------:R-:W-:-:S04]  /*16d0*/  VIADD R15, R2, 0xd00 ;  /* 0x00000d00020f7836 */ /* 0x000fc80000000000 */
[--C-:B------:R-:W-:Y:S01]  /*16e0*/  IMAD.WIDE.U32 R14, R15, 0x4, R12.reuse ;  /* 0x000000040f0e7825 */ /* 0x100fe200078e000c */
[----:B------:R0:W5:Y:S05]  /*16f0*/  LDG.E R28, desc[UR6][R16.64] ;  /* 0x00000006101c7981 */ /* 0x00016a000c1e1900 */
[----:B------:R-:W5:Y:S01]  /*1700*/  LDG.E R15, desc[UR6][R14.64] ;  /* 0x000000060e0f7981 */ /* 0x000f62000c1e1900 */
[----:B0-----:R-:W-:-:S04]  /*1710*/  IMAD.WIDE.U32 R16, R19, 0x4, R12 ;  /* 0x0000000413107825 */ /* 0x001fc800078e000c */
[----:B------:R-:W-:Y:S02]  /*1720*/  IMAD.WIDE.U32 R18, R18, 0x4, R12 ;  /* 0x0000000412127825 */ /* 0x000fe400078e000c */
[----:B------:R-:W5:Y:S04]  /*1730*/  LDG.E R16, desc[UR6][R16.64] ;  /* 0x0000000610107981 */ /* 0x000f68000c1e1900 */
[----:B------:R-:W5:Y:S01]  /*1740*/  LDG.E R19, desc[UR6][R18.64] ;  /* 0x0000000612137981 */ /* 0x000f62000c1e1900 */
[----:B------:R-:W-:-:S05]  /*1750*/  VIADD R6, R6, 0x10 ;  /* 0x0000001006067836 */ /* 0x000fca0000000000 */
[----:B------:R-:W-:Y:S01]  /*1760*/  ISETP.NE.AND P0, PT, R6, RZ, PT ;  /* 0x000000ff0600720c */ /* 0x000fe20003f05270 */
[----:B------:R-:W-:Y:S02]  /*1770*/  VIADD R5, R5, 0x1000 ;  /* 0x0000100005057836 */ /* 0x000fe40000000000 */
[----:B------:R-:W-:Y:S01]  /*1780*/  VIADD R2, R2, 0x1000 ;  /* 0x0000100002027836 */ /* 0x000fe20000000000 */
[----:B--2---:R-:W-:-:S04]  /*1790*/  IADD3 R25, PT, PT, R25, R26, R7 ;  /* 0x0000001a19197210 */ /* 0x004fc80007ffe007 */
[----:B----4-:R-:W-:-:S04]  /*17a0*/  IADD3 R23, PT, PT, R23, R24, R25 ;  /* 0x0000001817177210 */ /* 0x010fc80007ffe019 */
[----:B---3--:R-:W-:-:S04]  /*17b0*/  IADD3 R21, PT, PT, R21, R22, R23 ;  /* 0x0000001615157210 */ /* 0x008fc80007ffe017 */
[----:B-----5:R-:W-:-:S04]  /*17c0*/  IADD3 R11, PT, PT, R11, R20, R21 ;  /* 0x000000140b0b7210 */ /* 0x020fc80007ffe015 */
[----:B------:R-:W-:-:S04]  /*17d0*/  IADD3 R9, PT, PT, R9, R10, R11 ;  /* 0x0000000a09097210 */ /* 0x000fc80007ffe00b */
[----:B------:R-:W-:-:S04]  /*17e0*/  IADD3 R8, PT, PT, R27, R8, R9 ;  /* 0x000000081b087210 */ /* 0x000fc80007ffe009 */
[----:B------:R-:W-:-:S04]  /*17f0*/  IADD3 R8, PT, PT, R15, R28, R8 ;  /* 0x0000001c0f087210 */ /* 0x000fc80007ffe008 */
[----:B------:R-:W-:Y:S01]  /*1800*/  IADD3 R7, PT, PT, R19, R16, R8 ;  /* 0x0000001013077210 */ /* 0x000fe20007ffe008 */
[----:B------:R-:W-:Y:S06]  /*1810*/  @P0 BRA `(.L_x_910) ;  /* 0xfffffffc00100947 */ /* 0x000fec000383ffff */
[----:B------:R-:W-:Y:S05]  /*1820*/  BSYNC.RECONVERGENT B3 ;  /* 0x0000000000037941 */ /* 0x000fea0003800200 */
.L_x_909:
[----:B------:R-:W-:-:S07]  /*1830*/  VIADD R5, R5, 0xfffff800 ;  /* 0xfffff80005057836 */ /* 0x000fce0000000000 */
.L_x_908:
[----:B------:R-:W-:Y:S05]  /*1840*/  BSYNC.RECONVERGENT B2 ;  /* 0x0000000000027941 */ /* 0x000fea0003800200 */
.L_x_907:
[----:B------:R-:W-:-:S13]  /*1850*/  ISETP.NE.AND P0, PT, R4, RZ, PT ;  /* 0x000000ff0400720c */ /* 0x000fda0003f05270 */
[----:B------:R-:W-:Y:S05]  /*1860*/  @!P0 BRA `(.L_x_906) ;  /* 0x00000004000c8947 */ /* 0x000fea0003800000 */
[----:B------:R-:W-:Y:S01]  /*1870*/  ISETP.GE.U32.AND P0, PT, R4, 0x8, PT ;  /* 0x000000080400780c */ /* 0x000fe20003f06070 */
[----:B------:R-:W-:Y:S01]  /*1880*/  BSSY.RECONVERGENT B2, `(.L_x_911) ;  /* 0x0000021000027945 */ /* 0x000fe20003800200 */
[----:B------:R-:W-:-:S04]  /*1890*/  LOP3.LUT R24, R3, 0x7, RZ, 0xc0, !PT ;  /* 0x0000000703187812 */ /* 0x000fc800078ec0ff */
[----:B------:R-:W-:-:S07]  /*18a0*/  ISETP.NE.AND P1, PT, R24, RZ, PT ;  /* 0x000000ff1800720c */ /* 0x000fce0003f25270 */
[----:B------:R-:W-:Y:S06]  /*18b0*/  @!P0 BRA `(.L_x_912) ;  /* 0x0000000000748947 */ /* 0x000fec0003800000 */
[----:B------:R-:W-:-:S04]  /*18c0*/  VIADD R9, R5, UR4 ;  /* 0x0000000405097c36 */ /* 0x000fc80008000000 */
[C---:B------:R-:W-:Y:S02]  /*18d0*/  VIADD R21, R9.reuse, 0x100 ;  /* 0x0000010009157836 */ /* 0x040fe40000000000 */
[C---:B------:R-:W-:Y:S02]  /*18e0*/  VIADD R11, R9.reuse, 0x300 ;  /* 0x00000300090b7836 */ /* 0x040fe40000000000 */
[C---:B------:R-:W-:Y:S02]  /*18f0*/  VIADD R23, R9.reuse, 0x200 ;  /* 0x0000020009177836 */ /* 0x040fe40000000000 */
[----:B------:R-:W-:-:S04]  /*1900*/  IMAD.WIDE.U32 R16, R9, 0x4, R12 ;  /* 0x0000000409107825 */ /* 0x000fc800078e000c */
[--C-:B------:R-:W-:Y:S01]  /*1910*/  IMAD.WIDE.U32 R20, R21, 0x4, R12.reuse ;  /* 0x0000000415147825 */ /* 0x100fe200078e000c */
[----:B------:R0:W2:Y:S03]  /*1920*/  LDG.E R2, desc[UR6][R16.64] ;  /* 0x0000000610027981 */ /* 0x0000a6000c1e1900 */
[C---:B------:R-:W-:Y:S01]  /*1930*/  VIADD R15, R9.reuse, 0x400 ;  /* 0x00000400090f7836 */ /* 0x040fe20000000000 */
[----:B------:R-:W2:Y:S01]  /*1940*/  LDG.E R4, desc[UR6][R20.64] ;  /* 0x0000000614047981 */ /* 0x000ea2000c1e1900 */
[----:B------:R-:W-:Y:S02]  /*1950*/  VIADD R19, R9, 0x500 ;  /* 0x0000050009137836 */ /* 0x000fe40000000000 */
[----:B------:R-:W-:-:S04]  /*1960*/  IMAD.WIDE.U32 R10, R11, 0x4, R12 ;  /* 0x000000040b0a7825 */ /* 0x000fc800078e000c */
[--C-:B------:R-:W-:Y:S02]  /*1970*/  IMAD.WIDE.U32 R22, R23, 0x4, R12.reuse ;  /* 0x0000000417167825 */ /* 0x100fe400078e000c */
[----:B------:R-:W3:Y:S02]  /*1980*/  LDG.E R10, desc[UR6][R10.64] ;  /* 0x000000060a0a7981 */ /* 0x000ee4000c1e1900 */
[C---:B------:R-:W-:Y:S02]  /*1990*/  VIADD R25, R9.reuse, 0x600 ;  /* 0x0000060009197836 */ /* 0x040fe40000000000 */
[----:B------:R-:W-:Y:S01]  /*19a0*/  VIADD R27, R9, 0x700 ;  /* 0x00000700091b7836 */ /* 0x000fe20000000000 */
[----:B------:R-:W3:Y:S01]  /*19b0*/  LDG.E R6, desc[UR6][R22.64] ;  /* 0x0000000616067981 */ /* 0x000ee2000c1e1900 */
[----:B------:R-:W-:-:S04]  /*19c0*/  IMAD.WIDE.U32 R14, R15, 0x4, R12 ;  /* 0x000000040f0e7825 */ /* 0x000fc800078e000c */
[--C-:B------:R-:W-:Y:S02]  /*19d0*/  IMAD.WIDE.U32 R8, R19, 0x4, R12.reuse ;  /* 0x0000000413087825 */ /* 0x100fe400078e000c */
[----:B------:R-:W4:Y:S02]  /*19e0*/  LDG.E R15, desc[UR6][R14.64] ;  /* 0x000000060e0f7981 */ /* 0x000f24000c1e1900 */
[--C-:B------:R-:W-:Y:S02]  /*19f0*/  IMAD.WIDE.U32 R18, R25, 0x4, R12.reuse ;  /* 0x0000000419127825 */ /* 0x100fe400078e000c */
[----:B------:R-:W4:Y:S02]  /*1a00*/  LDG.E R8, desc[UR6][R8.64] ;  /* 0x0000000608087981 */ /* 0x000f24000c1e1900 */
[----:B0-----:R-:W-:Y:S02]  /*1a10*/  IMAD.WIDE.U32 R16, R27, 0x4, R12 ;  /* 0x000000041b107825 */ /* 0x001fe400078e000c */
[----:B------:R-:W5:Y:S04]  /*1a20*/  LDG.E R19, desc[UR6][R18.64] ;  /* 0x0000000612137981 */ /* 0x000f68000c1e1900 */
[----:B------:R-:W5:Y:S01]  /*1a30*/  LDG.E R16, desc[UR6][R16.64] ;  /* 0x0000000610107981 */ /* 0x000f62000c1e1900 */
[----:B------:R-:W-:Y:S01]  /*1a40*/  VIADD R5, R5, 0x800 ;  /* 0x0000080005057836 */ /* 0x000fe20000000000 */
[----:B--2---:R-:W-:-:S04]  /*1a50*/  IADD3 R7, PT, PT, R4, R2, R7 ;  /* 0x0000000204077210 */ /* 0x004fc80007ffe007 */
[----:B---3--:R-:W-:-:S04]  /*1a60*/  IADD3 R6, PT, PT, R10, R6, R7 ;  /* 0x000000060a067210 */ /* 0x008fc80007ffe007 */
[----:B----4-:R-:W-:-:S04]  /*1a70*/  IADD3 R6, PT, PT, R8, R15, R6 ;  /* 0x0000000f08067210 */ /* 0x010fc80007ffe006 */
[----:B-----5:R-:W-:-:S07]  /*1a80*/  IADD3 R7, PT, PT, R16, R19, R6 ;  /* 0x0000001310077210 */ /* 0x020fce0007ffe006 */
.L_x_912:
[----:B------:R-:W-:Y:S05]  /*1a90*/  BSYNC.RECONVERGENT B2 ;  /* 0x0000000000027941 */ /* 0x000fea0003800200 */
.L_x_911:
        /* <DEDUP_REMOVED lines=18> */
[----:B------:R-:W-:Y:S01]  /*1bc0*/  VIADD R5, R5, 0x400 ;  /* 0x0000040005057836 */ /* 0x000fe20000000000 */
[----:B--2---:R-:W-:-:S04]  /*1bd0*/  IADD3 R7, PT, PT, R8, R2, R7 ;  /* 0x0000000208077210 */ /* 0x004fc80007ffe007 */
[----:B---3--:R-:W-:-:S07]  /*1be0*/  IADD3 R7, PT, PT, R14, R10, R7 ;  /* 0x0000000a0e077210 */ /* 0x008fce0007ffe007 */
.L_x_914:
[----:B------:R-:W-:Y:S05]  /*1bf0*/  BSYNC.RECONVERGENT B2 ;  /* 0x0000000000027941 */ /* 0x000fea0003800200 */
.L_x_913:
[----:B------:R-:W-:Y:S05]  /*1c00*/  @!P1 BRA `(.L_x_906) ;  /* 0x0000000000249947 */ /* 0x000fea0003800000 */
[----:B------:R-:W-:Y:S02]  /*1c10*/  VIADD R5, R5, UR4 ;  /* 0x0000000405057c36 */ /* 0x000fe40008000000 */
[----:B------:R-:W-:-:S07]  /*1c20*/  IMAD.MOV R4, RZ, RZ, -R4 ;  /* 0x000000ffff047224 */ /* 0x000fce00078e0a04 */
.L_x_915:
[----:B------:R-:W-:-:S06]  /*1c30*/  IMAD.WIDE.U32 R2, R5, 0x4, R12 ;  /* 0x0000000405027825 */ /* 0x000fcc00078e000c */
[----:B------:R-:W2:Y:S01]  /*1c40*/  LDG.E R2, desc[UR6][R2.64] ;  /* 0x0000000602027981 */ /* 0x000ea2000c1e1900 */
[----:B------:R-:W-:Y:S02]  /*1c50*/  VIADD R4, R4, 0x1 ;  /* 0x0000000104047836 */ /* 0x000fe40000000000 */
[----:B------:R-:W-:-:S03]  /*1c60*/  VIADD R5, R5, 0x100 ;  /* 0x0000010005057836 */ /* 0x000fc60000000000 */
[----:B------:R-:W-:Y:S01]  /*1c70*/  ISETP.NE.AND P0, PT, R4, RZ, PT ;  /* 0x000000ff0400720c */ /* 0x000fe20003f05270 */
[----:B--2---:R-:W-:-:S12]  /*1c80*/  IMAD.IADD R7, R2, 0x1, R7 ;  /* 0x0000000102077824 */ /* 0x004fd800078e0207 */
[----:B------:R-:W-:Y:S05]  /*1c90*/  @P0 BRA `(.L_x_915) ;  /* 0xfffffffc00e40947 */ /* 0x000fea000383ffff */
.L_x_906:
[----:B------:R-:W-:Y:S05]  /*1ca0*/  BSYNC.RECONVERGENT B1 ;  /* 0x0000000000017941 */ /* 0x000fea0003800200 */
.L_x_904:
        /* <DEDUP_REMOVED lines=36> */
[----:B--2---:R-:W0:Y:S04]  /*1ef0*/  LDS.128 R4, [UR4+0x10] ;  /* 0x00001004ff047984 */ /* 0x004e280008000c00 */
[----:B------:R-:W1:Y:S01]  /*1f00*/  LDS.64 R2, [UR4+0x20] ;  /* 0x00002004ff027984 */ /* 0x000e620008000a00 */
[----:B0-----:R-:W-:-:S04]  /*1f10*/  IADD3 R0, PT, PT, R4, R0, R9 ;  /* 0x0000000004007210 */ /* 0x001fc80007ffe009 */
[----:B------:R-:W-:-:S04]  /*1f20*/  IADD3 R0, PT, PT, R6, R0, R5 ;  /* 0x0000000006007210 */ /* 0x000fc80007ffe005 */
[----:B-1----:R-:W-:-:S05]  /*1f30*/  IADD3 R0, PT, PT, R2, R0, R7 ;  /* 0x0000000002007210 */ /* 0x002fca0007ffe007 */
[----:B------:R-:W-:-:S07]  /*1f40*/  IMAD.IADD R9, R0, 0x1, R3 ;  /* 0x0000000100097824 */ /* 0x000fce00078e0203 */
.L_x_902:
[----:B------:R-:W-:Y:S05]  /*1f50*/  BSYNC.RECONVERGENT B0 ;  /* 0x0000000000007941 */ /* 0x000fea0003800200 */
.L_x_887:
[----:B------:R-:W-:Y:S05]  /*1f60*/  @P0 EXIT ;  /* 0x000000000000094d */ /* 0x000fea0003800000 */
[----:B-1----:R-:W1:Y:S01]  /*1f70*/  LDC.64 R2, c[0x0][0x388] ;  /* 0x0000e200ff027b82 */ /* 0x002e620000000a00 */
[----:B------:R-:W0:Y:S02]  /*1f80*/  LDCU UR4, c[0x0][0x398] ;  /* 0x00007300ff0477ac */ /* 0x000e240008000800 */
[----:B0-2---:R-:W-:-:S05]  /*1f90*/  VIADD R9, R9, UR4 ;  /* 0x0000000409097c36 */ /* 0x005fca0008000000 */
[----:B-1----:R-:W-:Y:S01]  /*1fa0*/  STG.E desc[UR6][R2.64], R9 ;  /* 0x0000000902007986 */ /* 0x002fe2000c101906 */
[----:B------:R-:W-:Y:S05]  /*1fb0*/  EXIT ;  /* 0x000000000000794d */ /* 0x000fea0003800000 */
.L_x_916:
        /* <DEDUP_REMOVED lines=12> */
.L_x_1961:


//--------------------- .text._ZN3cub18CUB_300001_SM_10006detail11EmptyKernelIvEEvv --------------------------
	.section	.text._ZN3cub18CUB_300001_SM_10006detail11EmptyKernelIvEEvv,"ax",@progbits
	.align	128
        .global         _ZN3cub18CUB_300001_SM_10006detail11EmptyKernelIvEEvv
        .type           _ZN3cub18CUB_300001_SM_10006detail11EmptyKernelIvEEvv,@function
        .size           _ZN3cub18CUB_300001_SM_10006detail11EmptyKernelIvEEvv,(.L_x_1962 - _ZN3cub18CUB_300001_SM_10006detail11EmptyKernelIvEEvv)
        .other          _ZN3cub18CUB_300001_SM_10006detail11EmptyKernelIvEEvv,@"STO_CUDA_ENTRY STV_DEFAULT"
_ZN3cub18CUB_300001_SM_10006detail11EmptyKernelIvEEvv:
.text._ZN3cub18CUB_300001_SM_10006detail11EmptyKernelIvEEvv:
[----:B------:R-:W-:Y:S01]  /*0000*/  LDC R1, c[0x0][0x37c] ;  /* 0x0000df00ff017b82 */ /* 0x000fe20000000800 */
[----:B------:R-:W-:Y:S05]  /*0010*/  EXIT ;  /* 0x000000000000794d */ /* 0x000fea0003800000 */
.L_x_917:
        /* <DEDUP_REMOVED lines=14> */
.L_x_1962:


//--------------------- .text._ZN6thrust24THRUST_300001_SM_1000_NS8cuda_cub4core6detail13_kernel_agentINS1_15__reduce_by_key16ReduceByKeyAgentINS0_6detail15normal_iteratorINS0_10device_ptrIiEEEENS0_17constant_iteratorIiNS0_11use_defaultESD_EESB_SB_N4cuda3std3__48equal_toIiEENSH_4plusIiEEPllEEJSB_SE_SB_SB_SM_N3cub18CUB_300001_SM_100024ReduceByKeyScanTileStateIilLb1EEESJ_SL_llEEEvDpT0_ --------------------------
	.section	.text._ZN6thrust24THRUST_300001_SM_1000_NS8cuda_cub4core6detail13_kernel_agentINS1_15__reduce_by_key16ReduceByKeyAgentINS0_6detail15normal_iteratorINS0_10device_ptrIiEEEENS0_17constant_iteratorIiNS0_11use_defaultESD_EESB_SB_N4cuda3std3__48equal_toIiEENSH_4plusIiEEPllEEJSB_SE_SB_SB_SM_N3cub18CUB_300001_SM_100024ReduceByKeyScanTileStateIilLb1EEESJ_SL_llEEEvDpT0_,"ax",@progbits
	.align	128
        .global         _ZN6thrust24THRUST_300001_SM_1000_NS8cuda_cub4core6detail13_kernel_agentINS1_15__reduce_by_key16ReduceByKeyAgentINS0_6detail15normal_iteratorINS0_10device_ptrIiEEEENS0_17constant_iteratorIiNS0_11use_defaultESD_EESB_SB_N4cuda3std3__48equal_toIiEENSH_4plusIiEEPllEEJSB_SE_SB_SB_SM_N3cub18CUB_300001_SM_100024ReduceByKeyScanTileStateIilLb1EEESJ_SL_llEEEvDpT0_
        .type           _ZN6thrust24THRUST_300001_SM_1000_NS8cuda_cub4core6detail13_kernel_agentINS1_15__reduce_by_key16ReduceByKeyAgentINS0_6detail15normal_iteratorINS0_10device_ptrIiEEEENS0_17constant_iteratorIiNS0_11use_defaultESD_EESB_SB_N4cuda3std3__48equal_toIiEENSH_4plusIiEEPllEEJSB_SE_SB_SB_SM_N3cub18CUB_300001_SM_100024ReduceByKeyScanTileStateIilLb1EEESJ_SL_llEEEvDpT0_,@function
        .size           _ZN6thrust24THRUST_300001_SM_1000_NS8cuda_cub4core6detail13_kernel_agentINS1_15__reduce_by_key16ReduceByKeyAgentINS0_6detail15normal_iteratorINS0_10device_ptrIiEEEENS0_17constant_iteratorIiNS0_11use_defaultESD_EESB_SB_N4cuda3std3__48equal_toIiEENSH_4plusIiEEPllEEJSB_SE_SB_SB_SM_N3cub18CUB_300001_SM_100024ReduceByKeyScanTileStateIilLb1EEESJ_SL_llEEEvDpT0_,(.L_x_1963 - _ZN6thrust24THRUST_300001_SM_1000_NS8cuda_cub4core6detail13_kernel_agentINS1_15__reduce_by_key16ReduceByKeyAgentINS0_6detail15normal_iteratorINS0_10device_ptrIiEEEENS0_17constant_iteratorIiNS0_11use_defaultESD_EESB_SB_N4cuda3std3__48equal_toIiEENSH_4plusIiEEPllEEJSB_SE_SB_SB_SM_N3cub18CUB_300001_SM_100024ReduceByKeyScanTileStateIilLb1EEESJ_SL_llEEEvDpT0_)
        .other          _ZN6thrust24THRUST_300001_SM_1000_NS8cuda_cub4core6detail13_kernel_agentINS1_15__reduce_by_key16ReduceByKeyAgentINS0_6detail15normal_iteratorINS0_10device_ptrIiEEEENS0_17constant_iteratorIiNS0_11use_defaultESD_EESB_SB_N4cuda3std3__48equal_toIiEENSH_4plusIiEEPllEEJSB_SE_SB_SB_SM_N3cub18CUB_300001_SM_100024ReduceByKeyScanTileStateIilLb1EEESJ_SL_llEEEvDpT0_,@"STO_CUDA_ENTRY STV_DEFAULT"
_ZN6thrust24THRUST_300001_SM_1000_NS8cuda_cub4core6detail13_kernel_agentINS1_15__reduce_by_key16ReduceByKeyAgentINS0_6detail15normal_iteratorINS0_10device_ptrIiEEEENS0_17constant_iteratorIiNS0_11use_defaultESD_EESB_SB_N4cuda3std3__48equal_toIiEENSH_4plusIiEEPllEEJSB_SE_SB_SB_SM_N3cub18CUB_300001_SM_100024ReduceByKeyScanTileStateIilLb1EEESJ_SL_llEEEvDpT0_:
.text._ZN6thrust24THRUST_300001_SM_1000_NS8cuda_cub4core6detail13_kernel_agentINS1_15__reduce_by_key16ReduceByKeyAgentINS0_6detail15normal_iteratorINS0_10device_ptrIiEEEENS0_17constant_iteratorIiNS0_11use_defaultESD_EESB_SB_N4cuda3std3__48equal_toIiEENSH_4plusIiEEPllEEJSB_SE_SB_SB_SM_N3cub18CUB_300001_SM_100024ReduceByKeyScanTileStateIilLb1EEESJ_SL_llEEEvDpT0_:
[----:B------:R-:W-:Y:S01]  /*0000*/  LDC R1, c[0x0][0x37c] ;  /* 0x0000df00ff017b82 */ /* 0x000fe20000000800 */
[----:B------:R-:W0:Y:S01]  /*0010*/  S2R R39, SR_CTAID.X ;  /* 0x0000000000277919 */ /* 0x000e220000002500 */
[----:B------:R-:W1:Y:S01]  /*0020*/  LDCU.64 UR4, c[0x0][0x3c0] ;  /* 0x00007800ff0477ac */ /* 0x000e620008000a00 */
[----:B------:R-:W2:Y:S01]  /*0030*/  LDCU.64 UR8, c[0x0][0x358] ;  /* 0x00006b00ff0877ac */ /* 0x000ea20008000a00 */
[----:B0-----:R-:W-:-:S03]  /*0040*/  IMAD.WIDE.U32 R2, R39, 0x900, RZ ;  /* 0x0000090027027825 */ /* 0x001fc600078e00ff */
[----:B-1----:R-:W-:-:S04]  /*0050*/  IADD3 R26, P1, PT, -R2, UR4, RZ ;  /* 0x00000004021a7c10 */ /* 0x002fc8000ff3e1ff */
[----:B------:R-:W-:Y:S02]  /*0060*/  ISETP.GE.U32.AND P0, PT, R26, 0x901, PT ;  /* 0x000009011a00780c */ /* 0x000fe40003f06070 */
[----:B------:R-:W-:-:S04]  /*0070*/  IADD3.X R30, PT, PT, ~R3, UR5, RZ, P1, !PT ;  /* 0x00000005031e7c10 */ /* 0x000fc80008ffe5ff */
[----:B------:R-:W-:-:S13]  /*0080*/  ISETP.GE.AND.EX P0, PT, R30, RZ, PT, P0 ;  /* 0x000000ff1e00720c */ /* 0x000fda0003f06300 */
[----:B--2---:R-:W-:Y:S05]  /*0090*/  @!P0 BRA `(.L_x_918) ;  /* 0x0000005c00288947 */ /* 0x004fea0003800000 */
[----:B------:R-:W-:-:S13]  /*00a0*/  ISETP.NE.AND P0, PT, R39, RZ, PT ;  /* 0x000000ff2700720c */ /* 0x000fda0003f05270 */
[----:B------:R-:W-:Y:S05]  /*00b0*/  @P0 BRA `(.L_x_919) ;  /* 0x0000002400000947 */ /* 0x000fea0003800000 */
[----:B------:R-:W0:Y:S01]  /*00c0*/  S2R R0, SR_TID.X ;  /* 0x0000000000007919 */ /* 0x000e220000002100 */
[----:B------:R-:W1:Y:S01]  /*00d0*/  LDCU.64 UR4, c[0x0][0x380] ;  /* 0x00007000ff0477ac */ /* 0x000e620008000a00 */
[----:B------:R-:W2:Y:S01]  /*00e0*/  LDC R21, c[0x0][0x390] ;  /* 0x0000e400ff157b82 */ /* 0x000ea20000000800 */
[C---:B0-----:R-:W-:Y:S02]  /*00f0*/  LOP3.LUT R4, R0.reuse, 0x1f, RZ, 0xc0, !PT ;  /* 0x0000001f00047812 */ /* 0x041fe400078ec0ff */
[----:B------:R-:W-:-:S05]  /*0100*/  LOP3.LUT R5, R0, 0x3e0, RZ, 0xc0, !PT ;  /* 0x000003e000057812 */ /* 0x000fca00078ec0ff */
[----:B------:R-:W-:-:S05]  /*0110*/  IMAD R5, R5, 0x9, R4 ;  /* 0x0000000905057824 */ /* 0x000fca00078e0204 */
[----:B------:R-:W-:-:S05]  /*0120*/  IADD3 R5, P0, PT, R2, R5, RZ ;  /* 0x0000000502057210 */ /* 0x000fca0007f1e0ff */
[----:B------:R-:W-:Y:S01]  /*0130*/  IMAD.X R2, RZ, RZ, R3, P0 ;  /* 0x000000ffff027224 */ /* 0x000fe200000e0603 */
[----:B-1----:R-:W-:-:S04]  /*0140*/  LEA R4, P0, R5, UR4, 0x2 ;  /* 0x0000000405047c11 */ /* 0x002fc8000f8010ff */
[----:B------:R-:W-:-:S05]  /*0150*/  LEA.HI.X R5, R5, UR5, R2, 0x2, P0 ;  /* 0x0000000505057c11 */ /* 0x000fca00080f1402 */
[----:B------:R-:W3:Y:S04]  /*0160*/  LDG.E.CONSTANT R2, desc[UR8][R4.64] ;  /* 0x0000000804027981 */ /* 0x000ee8000c1e9900 */
[----:B------:R-:W4:Y:S04]  /*0170*/  LDG.E.CONSTANT R6, desc[UR8][R4.64+0x80] ;  /* 0x0000800804067981 */ /* 0x000f28000c1e9900 */
[----:B------:R-:W5:Y:S04]  /*0180*/  LDG.E.CONSTANT R7, desc[UR8][R4.64+0x100] ;  /* 0x0001000804077981 */ /* 0x000f68000c1e9900 */
[----:B------:R-:W2:Y:S04]  /*0190*/  LDG.E.CONSTANT R8, desc[UR8][R4.64+0x180] ;  /* 0x0001800804087981 */ /* 0x000ea8000c1e9900 */
[----:B------:R-:W2:Y:S04]  /*01a0*/  LDG.E.CONSTANT R9, desc[UR8][R4.64+0x200] ;  /* 0x0002000804097981 */ /* 0x000ea8000c1e9900 */
[----:B------:R-:W2:Y:S04]  /*01b0*/  LDG.E.CONSTANT R11, desc[UR8][R4.64+0x280] ;  /* 0x00028008040b7981 */ /* 0x000ea8000c1e9900 */
[----:B------:R-:W2:Y:S04]  /*01c0*/  LDG.E.CONSTANT R13, desc[UR8][R4.64+0x300] ;  /* 0x00030008040d7981 */ /* 0x000ea8000c1e9900 */
[----:B------:R-:W2:Y:S04]  /*01d0*/  LDG.E.CONSTANT R15, desc[UR8][R4.64+0x380] ;  /* 0x00038008040f7981 */ /* 0x000ea8000c1e9900 */
[----:B------:R0:W2:Y:S01]  /*01e0*/  LDG.E.CONSTANT R17, desc[UR8][R4.64+0x400] ;  /* 0x0004000804117981 */ /* 0x0000a2000c1e9900 */
[----:B------:R-:W1:Y:S01]  /*01f0*/  S2UR UR5, SR_CgaCtaId ;  /* 0x00000000000579c3 */ /* 0x000e620000008800 */
[----:B------:R-:W-:Y:S01]  /*0200*/  SHF.R.U32.HI R40, RZ, 0x5, R0 ;  /* 0x00000005ff287819 */ /* 0x000fe20000011600 */
[----:B------:R-:W-:Y:S01]  /*0210*/  UMOV UR4, 0x400 ;  /* 0x0000040000047882 */ /* 0x000fe20000000000 */
[----:B------:R-:W0:Y:S01]  /*0220*/  S2R R3, SR_LANEID ;  /* 0x0000000000037919 */ /* 0x000e220000000000 */
[----:B------:R-:W-:Y:S01]  /*0230*/  ISETP.NE.AND P1, PT, R0, RZ, PT ;  /* 0x000000ff0000720c */ /* 0x000fe20003f25270 */
[----:B------:R-:W-:Y:S01]  /*0240*/  IMAD.MOV.U32 R31, RZ, RZ, RZ ;  /* 0x000000ffff1f7224 */ /* 0x000fe200078e00ff */
[----:B-1----:R-:W-:-:S03]  /*0250*/  ULEA UR5, UR5, UR4, 0x18 ;  /* 0x0000000405057291 */ /* 0x002fc6000f8ec0ff */
[----:B------:R-:W-:Y:S01]  /*0260*/  UMOV UR4, URZ ;  /* 0x000000ff00047c82 */ /* 0x000fe20008000000 */
[----:B0-----:R-:W-:-:S05]  /*0270*/  IMAD R10, R40, 0x120, R3 ;  /* 0x00000120280a7824 */ /* 0x001fca00078e0203 */
[----:B------:R-:W-:-:S05]  /*0280*/  LEA R24, R10, UR5, 0x2 ;  /* 0x000000050a187c11 */ /* 0x000fca000f8e10ff */
[----:B------:R-:W-:Y:S01]  /*0290*/  IMAD R5, R3, 0x20, R24 ;  /* 0x0000002003057824 */ /* 0x000fe200078e0218 */
[----:B---3--:R-:W-:Y:S04]  /*02a0*/  STS [R24], R2 ;  /* 0x0000000218007388 */ /* 0x008fe80000000800 */
[----:B----4-:R0:W-:Y:S04]  /*02b0*/  STS [R24+0x80], R6 ;  /* 0x0000800618007388 */ /* 0x0101e80000000800 */
[----:B-----5:R-:W-:Y:S04]  /*02c0*/  STS [R24+0x100], R7 ;  /* 0x0001000718007388 */ /* 0x020fe80000000800 */
[----:B--2---:R-:W-:Y:S01]  /*02d0*/  STS [R24+0x180], R8 ;  /* 0x0001800818007388 */ /* 0x004fe20000000800 */
[----:B0-----:R-:W-:-:S03]  /*02e0*/  LEA R6, R0, UR5, 0x2 ;  /* 0x0000000500067c11 */ /* 0x001fc6000f8e10ff */
[----:B------:R-:W-:Y:S04]  /*02f0*/  STS [R24+0x200], R9 ;  /* 0x0002000918007388 */ /* 0x000fe80000000800 */
[----:B------:R-:W-:Y:S04]  /*0300*/  STS [R24+0x280], R11 ;  /* 0x0002800b18007388 */ /* 0x000fe80000000800 */
[----:B------:R-:W-:Y:S04]  /*0310*/  STS [R24+0x300], R13 ;  /* 0x0003000d18007388 */ /* 0x000fe80000000800 */
[----:B------:R-:W-:Y:S04]  /*0320*/  STS [R24+0x380], R15 ;  /* 0x0003800f18007388 */ /* 0x000fe80000000800 */
[----:B------:R-:W-:Y:S01]  /*0330*/  STS [R24+0x400], R17 ;  /* 0x0004001118007388 */ /* 0x000fe20000000800 */
[----:B------:R-:W-:-:S03]  /*0340*/  NOP ;  /* 0x0000000000007918 */ /* 0x000fc60000000000 */
[----:B------:R-:W-:Y:S04]  /*0350*/  LDS R27, [R5+0x20] ;  /* 0x00002000051b7984 */ /* 0x000fe80000000800 */
[----:B------:R-:W-:Y:S04]  /*0360*/  LDS R2, [R5] ;  /* 0x0000000005027984 */ /* 0x000fe80000000800 */
[----:B------:R-:W0:Y:S04]  /*0370*/  LDS R8, [R5+0x4] ;  /* 0x0000040005087984 */ /* 0x000e280000000800 */
[----:B------:R-:W1:Y:S04]  /*0380*/  LDS R10, [R5+0x8] ;  /* 0x00000800050a7984 */ /* 0x000e680000000800 */
[----:B------:R-:W2:Y:S04]  /*0390*/  LDS R12, [R5+0xc] ;  /* 0x00000c00050c7984 */ /* 0x000ea80000000800 */
[----:B------:R-:W3:Y:S04]  /*03a0*/  LDS R14, [R5+0x10] ;  /* 0x00001000050e7984 */ /* 0x000ee80000000800 */
[----:B------:R-:W-:Y:S04]  /*03b0*/  LDS R16, [R5+0x14] ;  /* 0x0000140005107984 */ /* 0x000fe80000000800 */
[----:B------:R-:W-:Y:S04]  /*03c0*/  LDS R18, [R5+0x18] ;  /* 0x0000180005127984 */ /* 0x000fe80000000800 */
[----:B------:R-:W-:Y:S01]  /*03d0*/  LDS R20, [R5+0x1c] ;  /* 0x00001c0005147984 */ /* 0x000fe20000000800 */
[----:B------:R-:W-:Y:S01]  /*03e0*/  BAR.SYNC.DEFER_BLOCKING 0x0 ;  /* 0x0000000000007b1d */ /* 0x000fe20000010000 */
[----:B0-----:R-:W-:-:S02]  /*03f0*/  ISETP.NE.AND P4, PT, R2, R8, PT ;  /* 0x000000080200720c */ /* 0x001fc40003f85270 */
[----:B-1----:R-:W-:-:S04]  /*0400*/  ISETP.NE.AND P2, PT, R8, R10, PT ;  /* 0x0000000a0800720c */ /* 0x002fc80003f45270 */
[----:B------:R-:W-:Y:S02]  /*0410*/  SEL R32, RZ, 0x1, !P2 ;  /* 0x00000001ff207807 */ /* 0x000fe40005000000 */
[----:B--2---:R-:W-:Y:S01]  /*0420*/  ISETP.NE.AND P5, PT, R10, R12, PT ;  /* 0x0000000c0a00720c */ /* 0x004fe20003fa5270 */
[----:B------:R-:W-:Y:S01]  /*0430*/  STS [R24], R21 ;  /* 0x0000001518007388 */ /* 0x000fe20000000800 */
[----:B---3--:R-:W-:Y:S02]  /*0440*/  ISETP.NE.AND P2, PT, R12, R14, PT ;  /* 0x0000000e0c00720c */ /* 0x008fe40003f45270 */
[----:B------:R-:W-:Y:S01]  /*0450*/  SEL R33, RZ, 0x1, !P5 ;  /* 0x00000001ff217807 */ /* 0x000fe20006800000 */
[----:B------:R-:W-:Y:S01]  /*0460*/  STS [R24+0x80], R21 ;  /* 0x0000801518007388 */ /* 0x000fe20000000800 */
[----:B------:R-:W-:-:S03]  /*0470*/  P2R R44, PR, RZ, 0x20 ;  /* 0x00000020ff2c7803 */ /* 0x000fc60000000000 */
[----:B------:R-:W-:Y:S04]  /*0480*/  STS [R24+0x100], R21 ;  /* 0x0001001518007388 */ /* 0x000fe80000000800 */
[----:B------:R-:W-:Y:S04]  /*0490*/  STS [R24+0x180], R21 ;  /* 0x0001801518007388 */ /* 0x000fe80000000800 */
[----:B------:R-:W-:Y:S04]  /*04a0*/  STS [R24+0x200], R21 ;  /* 0x0002001518007388 */ /* 0x000fe80000000800 */
[----:B------:R-:W-:Y:S04]  /*04b0*/  STS [R24+0x280], R21 ;  /* 0x0002801518007388 */ /* 0x000fe80000000800 */
[----:B------:R-:W-:Y:S04]  /*04c0*/  STS [R24+0x300], R21 ;  /* 0x0003001518007388 */ /* 0x000fe80000000800 */
[----:B------:R-:W-:Y:S04]  /*04d0*/  STS [R24+0x380], R21 ;  /* 0x0003801518007388 */ /* 0x000fe80000000800 */
[----:B------:R0:W-:Y:S01]  /*04e0*/  STS [R24+0x400], R21 ;  /* 0x0004001518007388 */ /* 0x0001e20000000800 */
[----:B------:R-:W-:-:S03]  /*04f0*/  NOP ;  /* 0x0000000000007918 */ /* 0x000fc60000000000 */
[----:B------:R-:W-:Y:S01]  /*0500*/  LDS R42, [R5] ;  /* 0x00000000052a7984 */ /* 0x000fe20000000800 */
[----:B0-----:R-:W-:-:S03]  /*0510*/  SEL R24, RZ, 0x1, !P4 ;  /* 0x00000001ff187807 */ /* 0x001fc60006000000 */
        /* <DEDUP_REMOVED lines=9> */
[----:B------:R-:W-:Y:S02]  /*05b0*/  STS [R6+0x4d8], R27 ;  /* 0x0004d81b06007388 */ /* 0x000fe40000000800 */
[----:B------:R-:W-:Y:S06]  /*05c0*/  BAR.SYNC.DEFER_BLOCKING 0x0 ;  /* 0x0000000000007b1d */ /* 0x000fec0000010000 */
[----:B------:R0:W1:Y:S02]  /*05d0*/  @P1 LDS R22, [R6+0x4d4] ;  /* 0x0004d40006161984 */ /* 0x0000640000000800 */
[----:B0-----:R-:W-:-:S02]  /*05e0*/  SEL R6, RZ, 0x1, !P2 ;  /* 0x00000001ff067807 */ /* 0x001fc40005000000 */
[----:B-1----:R-:W-:-:S04]  /*05f0*/  @P1 ISETP.NE.AND P0, PT, R22, R2, PT ;  /* 0x000000021600120c */ /* 0x002fc80003f05270 */
[----:B------:R-:W-:-:S04]  /*0600*/  @P1 SEL R31, RZ, 0x1, !P0 ;  /* 0x00000001ff1f1807 */ /* 0x000fc80004000000 */
[----:B------:R-:W-:-:S04]  /*0610*/  IADD3 R5, P0, PT, R31, R24, RZ ;  /* 0x000000181f057210 */ /* 0x000fc80007f1e0ff */
[----:B------:R-:W-:Y:S01]  /*0620*/  IADD3 R32, P3, PT, R5, R32, RZ ;  /* 0x0000002005207210 */ /* 0x000fe20007f7e0ff */
[----:B------:R-:W-:-:S03]  /*0630*/  IMAD.X R34, RZ, RZ, UR4, P0 ;  /* 0x00000004ff227e24 */ /* 0x000fc600080e06ff */
[----:B------:R-:W-:Y:S01]  /*0640*/  IADD3 R33, P1, PT, R32, R33, RZ ;  /* 0x0000002120217210 */ /* 0x000fe20007f3e0ff */
[----:B------:R-:W-:Y:S01]  /*0650*/  IMAD.X R34, RZ, RZ, R34, P3 ;  /* 0x000000ffff227224 */ /* 0x000fe200018e0622 */
[----:B------:R-:W-:Y:S02]  /*0660*/  ISETP.NE.AND P3, PT, R14, R16, PT ;  /* 0x000000100e00720c */ /* 0x000fe40003f65270 */
[----:B------:R-:W-:Y:S01]  /*0670*/  IADD3 R35, P0, PT, R33, R6, RZ ;  /* 0x0000000621237210 */ /* 0x000fe20007f1e0ff */
[----:B------:R-:W-:Y:S01]  /*0680*/  IMAD.X R36, RZ, RZ, R34, P1 ;  /* 0x000000ffff247224 */ /* 0x000fe200008e0622 */
[----:B------:R-:W-:Y:S02]  /*0690*/  SEL R6, RZ, 0x1, !P3 ;  /* 0x00000001ff067807 */ /* 0x000fe40005800000 */
[----:B------:R-:W-:Y:S01]  /*06a0*/  ISETP.NE.AND P1, PT, R16, R18, PT ;  /* 0x000000121000720c */ /* 0x000fe20003f25270 */
[----:B------:R-:W-:Y:S01]  /*06b0*/  IMAD.X R26, RZ, RZ, R36, P0 ;  /* 0x000000ffff1a7224 */ /* 0x000fe200000e0624 */
[----:B------:R-:W-:-:S02]  /*06c0*/  IADD3 R37, P0, PT, R35, R6, RZ ;  /* 0x0000000623257210 */ /* 0x000fc40007f1e0ff */
[----:B------:R-:W-:Y:S02]  /*06d0*/  SEL R38, RZ, 0x1, !P1 ;  /* 0x00000001ff267807 */ /* 0x000fe40004800000 */
[----:B------:R-:W-:Y:S01]  /*06e0*/  SEL R6, R42, RZ, !P4 ;  /* 0x000000ff2a067207 */ /* 0x000fe20006000000 */
[----:B------:R-:W-:Y:S01]  /*06f0*/  IMAD.X R28, RZ, RZ, R26, P0 ;  /* 0x000000ffff1c7224 */ /* 0x000fe200000e061a */
[----:B------:R-:W-:-:S03]  /*0700*/  IADD3 R38, P0, PT, R37, R38, RZ ;  /* 0x0000002625267210 */ /* 0x000fc60007f1e0ff */
[----:B------:R-:W-:Y:S02]  /*0710*/  IMAD.IADD R6, R9, 0x1, R6 ;  /* 0x0000000109067824 */ /* 0x000fe400078e0206 */
[----:B------:R-:W-:Y:S01]  /*0720*/  IMAD.X R29, RZ, RZ, R28, P0 ;  /* 0x000000ffff1d7224 */ /* 0x000fe200000e061c */
[----:B------:R-:W-:-:S04]  /*0730*/  ISETP.NE.AND P0, PT, R18, R20, PT ;  /* 0x000000141200720c */ /* 0x000fc80003f05270 */
[----:B------:R-:W-:-:S04]  /*0740*/  SEL R39, RZ, 0x1, !P0 ;  /* 0x00000001ff277807 */ /* 0x000fc80004000000 */
[----:B------:R-:W-:-:S05]  /*0750*/  IADD3 R39, P6, PT, R38, R39, RZ ;  /* 0x0000002726277210 */ /* 0x000fca0007fde0ff */
[----:B------:R-:W-:Y:S01]  /*0760*/  IMAD.X R30, RZ, RZ, R29, P6 ;  /* 0x000000ffff1e7224 */ /* 0x000fe200030e061d */
[----:B------:R-:W-:-:S04]  /*0770*/  ISETP.NE.AND P6, PT, R8, R10, PT ;  /* 0x0000000a0800720c */ /* 0x000fc80003fc5270 */
[----:B------:R-:W-:Y:S02]  /*0780*/  SEL R6, R6, RZ, !P6 ;  /* 0x000000ff06067207 */ /* 0x000fe40007000000 */
[----:B------:R-:W-:-:S03]  /*0790*/  ISETP.NE.AND P6, PT, R20, R27, PT ;  /* 0x0000001b1400720c */ /* 0x000fc60003fc5270 */
[----:B------:R-:W-:Y:S01]  /*07a0*/  IMAD.IADD R6, R11, 0x1, R6 ;  /* 0x000000010b067824 */ /* 0x000fe200078e0206 */
[----:B------:R-:W-:-:S04]  /*07b0*/  SEL R24, RZ, 0x1, !P6 ;  /* 0x00000001ff187807 */ /* 0x000fc80007000000 */
[----:B------:R-:W-:Y:S02]  /*07c0*/  SEL R6, R6, RZ, !P5 ;  /* 0x000000ff06067207 */ /* 0x000fe40006800000 */
[----:B------:R-:W-:-:S03]  /*07d0*/  ISETP.GE.AND P5, PT, R3, 0x10, PT ;  /* 0x000000100300780c */ /* 0x000fc60003fa6270 */
[----:B------:R-:W-:-:S05]  /*07e0*/  IMAD.IADD R6, R13, 0x1, R6 ;  /* 0x000000010d067824 */ /* 0x000fca00078e0206 */
[----:B------:R-:W-:-:S05]  /*07f0*/  SEL R6, R6, RZ, !P2 ;  /* 0x000000ff06067207 */ /* 0x000fca0005000000 */
[----:B------:R-:W-:-:S05]  /*0800*/  IMAD.IADD R6, R15, 0x1, R6 ;  /* 0x000000010f067824 */ /* 0x000fca00078e0206 */
[----:B------:R-:W-:-:S05]  /*0810*/  SEL R6, R6, RZ, !P3 ;  /* 0x000000ff06067207 */ /* 0x000fca0005800000 */
[----:B------:R-:W-:-:S05]  /*0820*/  IMAD.IADD R6, R17, 0x1, R6 ;  /* 0x0000000111067824 */ /* 0x000fca00078e0206 */
[----:B------:R-:W-:-:S05]  /*0830*/  SEL R6, R6, RZ, !P1 ;  /* 0x000000ff06067207 */ /* 0x000fca0004800000 */
[----:B------:R-:W-:-:S05]  /*0840*/  IMAD.IADD R6, R19, 0x1, R6 ;  /* 0x0000000113067824 */ /* 0x000fca00078e0206 */
[----:B------:R-:W-:-:S05]  /*0850*/  SEL R6, R6, RZ, !P0 ;  /* 0x000000ff06067207 */ /* 0x000fca0004000000 */
[----:B------:R-:W-:-:S05]  /*0860*/  IMAD.IADD R6, R21, 0x1, R6 ;  /* 0x0000000115067824 */ /* 0x000fca00078e0206 */
[----:B------:R-:W-:Y:S02]  /*0870*/  SEL R5, R6, RZ, !P6 ;  /* 0x000000ff06057207 */ /* 0x000fe40007000000 */
[----:B------:R-:W-:-:S03]  /*0880*/  IADD3 R24, P6, PT, R39, R24, RZ ;  /* 0x0000001827187210 */ /* 0x000fc60007fde0ff */
[----:B------:R-:W-:Y:S02]  /*0890*/  IMAD.IADD R4, R4, 0x1, R5 ;  /* 0x0000000104047824 */ /* 0x000fe400078e0205 */
[----:B------:R-:W-:Y:S01]  /*08a0*/  IMAD.X R25, RZ, RZ, R30, P6 ;  /* 0x000000ffff197224 */ /* 0x000fe200030e061e */
[----:B------:R-:W-:Y:S02]  /*08b0*/  ISETP.NE.U32.AND P6, PT, R24, RZ, PT ;  /* 0x000000ff1800720c */ /* 0x000fe40003fc5070 */
[----:B------:R-:W0:Y:S02]  /*08c0*/  SHFL.UP PT, R5, R4, 0x1, RZ ;  /* 0x0420000004057989 */ /* 0x000e2400000e00ff */
[----:B------:R-:W-:Y:S02]  /*08d0*/  ISETP.NE.AND.EX P6, PT, R25, RZ, PT, P6 ;  /* 0x000000ff1900720c */ /* 0x000fe40003fc5360 */
[----:B------:R-:W1:Y:S02]  /*08e0*/  SHFL.UP PT, R6, R25, 0x1, RZ ;  /* 0x0420000019067989 */ /* 0x000e6400000e00ff */
[----:B0-----:R-:W-:-:S02]  /*08f0*/  SEL R7, R5, RZ, !P6 ;  /* 0x000000ff05077207 */ /* 0x001fc40007000000 */
[----:B------:R-:W0:Y:S01]  /*0900*/  SHFL.UP PT, R5, R24, 0x1, RZ ;  /* 0x0420000018057989 */ /* 0x000e2200000e00ff */
[----:B------:R-:W-:-:S04]  /*0910*/  ISETP.GE.AND P6, PT, R3, 0x1, PT ;  /* 0x000000010300780c */ /* 0x000fc80003fc6270 */
[----:B------:R-:W-:Y:S02]  /*0920*/  SEL R7, R7, RZ, P6 ;  /* 0x000000ff07077207 */ /* 0x000fe40003000000 */
[----:B-1----:R-:W-:-:S03]  /*0930*/  SEL R6, R6, RZ, P6 ;  /* 0x000000ff06067207 */ /* 0x002fc60003000000 */
[----:B------:R-:W-:-:S05]  /*0940*/  IMAD.IADD R7, R4, 0x1, R7 ;  /* 0x0000000104077824 */ /* 0x000fca00078e0207 */
[----:B------:R-:W1:Y:S01]  /*0950*/  SHFL.UP PT, R4, R7, 0x2, RZ ;  /* 0x0440000007047989 */ /* 0x000e6200000e00ff */
[----:B0-----:R-:W-:-:S04]  /*0960*/  SEL R5, R5, RZ, P6 ;  /* 0x000000ff05057207 */ /* 0x001fc80003000000 */
[----:B------:R-:W-:-:S05]  /*0970*/  IADD3 R23, P6, PT, R5, R24, RZ ;  /* 0x0000001805177210 */ /* 0x000fca0007fde0ff */
[----:B------:R-:W-:Y:S01]  /*0980*/  IMAD.X R46, R6, 0x1, R25, P6 ;  /* 0x00000001062e7824 */ /* 0x000fe200030e0619 */
[----:B------:R-:W-:-:S04]  /*0990*/  ISETP.NE.U32.AND P6, PT, R23, RZ, PT ;  /* 0x000000ff1700720c */ /* 0x000fc80003fc5070 */
[----:B------:R-:W-:Y:S01]  /*09a0*/  ISETP.NE.AND.EX P6, PT, R46, RZ, PT, P6 ;  /* 0x000000ff2e00720c */ /* 0x000fe20003fc5360 */
[----:B------:R-:W0:Y:S03]  /*09b0*/  SHFL.UP PT, R5, R46, 0x2, RZ ;  /* 0x044000002e057989 */ /* 0x000e2600000e00ff */
[----:B-1----:R-:W-:Y:S02]  /*09c0*/  SEL R6, R4, RZ, !P6 ;  /* 0x000000ff04067207 */ /* 0x002fe40007000000 */
[----:B------:R-:W1:Y:S01]  /*09d0*/  SHFL.UP PT, R4, R23, 0x2, RZ ;  /* 0x0440000017047989 */ /* 0x000e6200000e00ff */
[----:B------:R-:W-:-:S04]  /*09e0*/  ISETP.GE.AND P6, PT, R3, 0x2, PT ;  /* 0x000000020300780c */ /* 0x000fc80003fc6270 */
[----:B------:R-:W-:-:S05]  /*09f0*/  SEL R6, R6, RZ, P6 ;  /* 0x000000ff06067207 */ /* 0x000fca0003000000 */
[----:B------:R-:W-:Y:S01]  /*0a00*/  IMAD.IADD R6, R7, 0x1, R6 ;  /* 0x0000000107067824 */ /* 0x000fe200078e0206 */
[----:B0-----:R-:W-:Y:S02]  /*0a10*/  SEL R5, R5, RZ, P6 ;  /* 0x000000ff05057207 */ /* 0x001fe40003000000 */
[----:B-1----:R-:W-:-:S04]  /*0a20*/  SEL R4, R4, RZ, P6 ;  /* 0x000000ff04047207 */ /* 0x002fc80003000000 */
[----:B------:R-:W-:Y:S02]  /*0a30*/  IADD3 R25, P6, PT, R4, R23, RZ ;  /* 0x0000001704197210 */ /* 0x000fe40007fde0ff */
[----:B------:R-:W0:Y:S03]  /*0a40*/  SHFL.UP PT, R4, R6, 0x4, RZ ;  /* 0x0480000006047989 */ /* 0x000e2600000e00ff */
[----:B------:R-:W-:Y:S01]  /*0a50*/  IMAD.X R24, R5, 0x1, R46, P6 ;  /* 0x0000000105187824 */ /* 0x000fe200030e062e */
[----:B------:R-:W-:-:S04]  /*0a60*/  ISETP.NE.U32.AND P6, PT, R25, RZ, PT ;  /* 0x000000ff1900720c */ /* 0x000fc80003fc5070 */
[----:B------:R-:W-:Y:S01]  /*0a70*/  ISETP.NE.AND.EX P6, PT, R24, RZ, PT, P6 ;  /* 0x000000ff1800720c */ /* 0x000fe20003fc5360 */
[----:B------:R-:W1:Y:S03]  /*0a80*/  SHFL.UP PT, R5, R24, 0x4, RZ ;  /* 0x0480000018057989 */ /* 0x000e6600000e00ff */
[----:B0-----:R-:W-:Y:S02]  /*0a90*/  SEL R7, R4, RZ, !P6 ;  /* 0x000000ff04077207 */ /* 0x001fe40007000000 */
[----:B------:R-:W0:Y:S01]  /*0aa0*/  SHFL.UP PT, R4, R25, 0x4, RZ ;  /* 0x0480000019047989 */ /* 0x000e2200000e00ff */
[----:B------:R-:W-:-:S04]  /*0ab0*/  ISETP.GE.AND P6, PT, R3, 0x4, PT ;  /* 0x000000040300780c */ /* 0x000fc80003fc6270 */
[----:B------:R-:W-:Y:S02]  /*0ac0*/  SEL R7, R7, RZ, P6 ;  /* 0x000000ff07077207 */ /* 0x000fe40003000000 */
[----:B-1----:R-:W-:-:S03]  /*0ad0*/  SEL R5, R5, RZ, P6 ;  /* 0x000000ff05057207 */ /* 0x002fc60003000000 */
[----:B------:R-:W-:Y:S01]  /*0ae0*/  IMAD.IADD R7, R6, 0x1, R7 ;  /* 0x0000000106077824 */ /* 0x000fe200078e0207 */
[----:B0-----:R-:W-:-:S04]  /*0af0*/  SEL R4, R4, RZ, P6 ;  /* 0x000000ff04047207 */ /* 0x001fc80003000000 */
        /* <DEDUP_REMOVED lines=20> */
[----:B------:R-:W0:Y:S02]  /*0c40*/  SHFL.UP PT, R4, R25, 0x10, RZ ;  /* 0x0600000019047989 */ /* 0x000e2400000e00ff */
[----:B------:R-:W-:Y:S02]  /*0c50*/  SEL R7, R7, RZ, P5 ;  /* 0x000000ff07077207 */ /* 0x000fe40002800000 */
[----:B-1----:R-:W-:-:S03]  /*0c60*/  SEL R5, R5, RZ, P5 ;  /* 0x000000ff05057207 */ /* 0x002fc60002800000 */
[----:B------:R-:W-:Y:S01]  /*0c70*/  IMAD.IADD R43, R6, 0x1, R7 ;  /* 0x00000001062b7824 */ /* 0x000fe200078e0207 */
[----:B0-----:R-:W-:Y:S02]  /*0c80*/  SEL R4, R4, RZ, P5 ;  /* 0x000000ff04047207 */ /* 0x001fe40002800000 */
[----:B------:R-:W-:Y:S02]  /*0c90*/  ISETP.NE.AND P5, PT, R3, RZ, PT ;  /* 0x000000ff0300720c */ /* 0x000fe40003fa5270 */
[----:B------:R-:W-:-:S05]  /*0ca0*/  IADD3 R4, P6, PT, R4, R25, RZ ;  /* 0x0000001904047210 */ /* 0x000fca0007fde0ff */
[----:B------:R-:W-:Y:S01]  /*0cb0*/  IMAD.X R5, R5, 0x1, R24, P6 ;  /* 0x0000000105057824 */ /* 0x000fe200030e0618 */
[----:B------:R-:W-:-:S13]  /*0cc0*/  ISETP.NE.AND P6, PT, R3, 0x1f, PT ;  /* 0x0000001f0300780c */ /* 0x000fda0003fc5270 */
[----:B------:R-:W-:-:S05]  /*0cd0*/  @!P6 LEA R23, R40, UR5, 0x4 ;  /* 0x000000052817ec11 */ /* 0x000fca000f8e20ff */
[----:B------:R-:W-:Y:S04]  /*0ce0*/  @!P6 STS.64 [R23], R4 ;  /* 0x000000041700e388 */ /* 0x000fe80000000a00 */
[----:B------:R-:W-:Y:S01]  /*0cf0*/  @!P6 STS [R23+0x8], R43 ;  /* 0x0000082b1700e388 */ /* 0x000fe20000000800 */
[----:B------:R-:W-:Y:S06]  /*0d00*/  BAR.SYNC.DEFER_BLOCKING 0x0 ;  /* 0x0000000000007b1d */ /* 0x000fec0000010000 */
[----:B------:R-:W-:Y:S04]  /*0d10*/  SHFL.UP PT, R4, R4, 0x1, RZ ;  /* 0x0420000004047989 */ /* 0x000fe800000e00ff */
[----:B------:R-:W-:Y:S04]  /*0d20*/  SHFL.UP PT, R5, R5, 0x1, RZ ;  /* 0x0420000005057989 */ /* 0x000fe800000e00ff */
[----:B------:R-:W-:Y:S04]  /*0d30*/  LDS.64 R24, [UR5+0x10] ;  /* 0x00001005ff187984 */ /* 0x000fe80008000a00 */
[----:B------:R-:W0:Y:S04]  /*0d40*/  LDS.64 R6, [UR5] ;  /* 0x00000005ff067984 */ /* 0x000e280008000a00 */
[----:B------:R-:W1:Y:S04]  /*0d50*/  LDS R41, [UR5+0x8] ;  /* 0x00000805ff297984 */ /* 0x000e680008000800 */
[----:B------:R-:W2:Y:S01]  /*0d60*/  LDS R23, [UR5+0x18] ;  /* 0x00001805ff177984 */ /* 0x000ea20008000800 */
[----:B0-----:R-:W-:-:S05]  /*0d70*/  IADD3 R49, P6, PT, R6, R24, RZ ;  /* 0x0000001806317210 */ /* 0x001fca0007fde0ff */
[----:B------:R-:W-:Y:S01]  /*0d80*/  IMAD.X R51, R7, 0x1, R25, P6 ;  /* 0x0000000107337824 */ /* 0x000fe200030e0619 */
[----:B------:R-:W-:-:S04]  /*0d90*/  ISETP.NE.U32.AND P6, PT, R24, RZ, PT ;  /* 0x000000ff1800720c */ /* 0x000fc80003fc5070 */
[----:B------:R-:W-:Y:S02]  /*0da0*/  ISETP.NE.AND.EX P6, PT, R25, RZ, PT, P6 ;  /* 0x000000ff1900720c */ /* 0x000fe40003fc5360 */
[----:B------:R-:W0:Y:S02]  /*0db0*/  LDS.64 R24, [UR5+0x20] ;  /* 0x00002005ff187984 */ /* 0x000e240008000a00 */
[----:B-1----:R-:W-:-:S05]  /*0dc0*/  SEL R46, R41, RZ, !P6 ;  /* 0x000000ff292e7207 */ /* 0x002fca0007000000 */
[----:B--2---:R-:W-:Y:S02]  /*0dd0*/  IMAD.IADD R46, R23, 0x1, R46 ;  /* 0x00000001172e7824 */ /* 0x004fe400078e022e */
[----:B------:R-:W1:Y:S01]  /*0de0*/  LDS R23, [UR5+0x28] ;  /* 0x00002805ff177984 */ /* 0x000e620008000800 */
[----:B0-----:R-:W-:-:S05]  /*0df0*/  IADD3 R45, P6, PT, R24, R49, RZ ;  /* 0x00000031182d7210 */ /* 0x001fca0007fde0ff */
[----:B------:R-:W-:Y:S01]  /*0e00*/  IMAD.X R47, R25, 0x1, R51, P6 ;  /* 0x00000001192f7824 */ /* 0x000fe200030e0633 */
[----:B------:R-:W-:-:S04]  /*0e10*/  ISETP.NE.AND P6, PT, R40, 0x2, PT ;  /* 0x000000022800780c */ /* 0x000fc80003fc5270 */
[----:B------:R-:W-:Y:S02]  /*0e20*/  SEL R48, R49, R6, !P6 ;  /* 0x0000000631307207 */ /* 0x000fe40007000000 */
[----:B------:R-:W-:Y:S02]  /*0e30*/  SEL R50, R51, R7, !P6 ;  /* 0x0000000733327207 */ /* 0x000fe40007000000 */
[----:B------:R-:W0:Y:S01]  /*0e40*/  LDS.64 R6, [UR5+0x30] ;  /* 0x00003005ff067984 */ /* 0x000e220008000a00 */
[----:B------:R-:W-:Y:S02]  /*0e50*/  SEL R41, R46, R41, !P6 ;  /* 0x000000292e297207 */ /* 0x000fe40007000000 */
[----:B------:R-:W-:-:S04]  /*0e60*/  ISETP.NE.U32.AND P6, PT, R24, RZ, PT ;  /* 0x000000ff1800720c */ /* 0x000fc80003fc5070 */
[----:B------:R-:W-:-:S04]  /*0e70*/  ISETP.NE.AND.EX P6, PT, R25, RZ, PT, P6 ;  /* 0x000000ff1900720c */ /* 0x000fc80003fc5360 */
[----:B------:R-:W-:-:S05]  /*0e80*/  SEL R46, R46, RZ, !P6 ;  /* 0x000000ff2e2e7207 */ /* 0x000fca0007000000 */
[----:B-1----:R-:W-:Y:S02]  /*0e90*/  IMAD.IADD R46, R23, 0x1, R46 ;  /* 0x00000001172e7824 */ /* 0x002fe400078e022e */
[----:B------:R-:W1:Y:S01]  /*0ea0*/  LDS R23, [UR5+0x38] ;  /* 0x00003805ff177984 */ /* 0x000e620008000800 */
[----:B0-----:R-:W-:-:S05]  /*0eb0*/  IADD3 R25, P6, PT, R6, R45, RZ ;  /* 0x0000002d06197210 */ /* 0x001fca0007fde0ff */
[----:B------:R-:W-:Y:S01]  /*0ec0*/  IMAD.X R49, R7, 0x1, R47, P6 ;  /* 0x0000000107317824 */ /* 0x000fe200030e062f */
[----:B------:R-:W-:-:S04]  /*0ed0*/  ISETP.NE.AND P6, PT, R40, 0x3, PT ;  /* 0x000000032800780c */ /* 0x000fc80003fc5270 */
[----:B------:R-:W-:Y:S02]  /*0ee0*/  SEL R48, R45, R48, !P6 ;  /* 0x000000302d307207 */ /* 0x000fe40007000000 */
[----:B------:R-:W-:Y:S02]  /*0ef0*/  SEL R50, R47, R50, !P6 ;  /* 0x000000322f327207 */ /* 0x000fe40007000000 */
[----:B------:R-:W-:Y:S02]  /*0f00*/  SEL R41, R46, R41, !P6 ;  /* 0x000000292e297207 */ /* 0x000fe40007000000 */
[----:B------:R-:W-:-:S04]  /*0f10*/  ISETP.NE.U32.AND P6, PT, R6, RZ, PT ;  /* 0x000000ff0600720c */ /* 0x000fc80003fc5070 */
[----:B------:R-:W-:Y:S02]  /*0f20*/  ISETP.NE.AND.EX P6, PT, R7, RZ, PT, P6 ;  /* 0x000000ff0700720c */ /* 0x000fe40003fc5360 */
[----:B------:R-:W0:Y:S02]  /*0f30*/  LDS.64 R6, [UR5+0x40] ;  /* 0x00004005ff067984 */ /* 0x000e240008000a00 */
        /* <DEDUP_REMOVED lines=25> */
[----:B-1----:R-:W-:Y:S01]  /*10d0*/  IMAD.IADD R46, R23, 0x1, R46 ;  /* 0x00000001172e7824 */ /* 0x002fe200078e022e */
[----:B0-----:R-:W-:-:S05]  /*10e0*/  IADD3 R47, P6, PT, R6, R25, RZ ;  /* 0x00000019062f7210 */ /* 0x001fca0007fde0ff */
[----:B------:R-:W-:Y:S01]  /*10f0*/  IMAD.X R45, R7, 0x1, R49, P6 ;  /* 0x00000001072d7824 */ /* 0x000fe200030e0631 */
[----:B------:R-:W-:-:S04]  /*1100*/  ISETP.NE.AND P6, PT, R40, 0x6, PT ;  /* 0x000000062800780c */ /* 0x000fc80003fc5270 */
[----:B------:R-:W-:Y:S02]  /*1110*/  SEL R48, R25, R48, !P6 ;  /* 0x0000003019307207 */ /* 0x000fe40007000000 */
[----:B------:R-:W-:Y:S02]  /*1120*/  SEL R50, R49, R50, !P6 ;  /* 0x0000003231327207 */ /* 0x000fe40007000000 */
[----:B------:R-:W-:Y:S02]  /*1130*/  SEL R24, R46, R41, !P6 ;  /* 0x000000292e187207 */ /* 0x000fe40007000000 */
[----:B------:R-:W-:Y:S02]  /*1140*/  ISETP.NE.U32.AND P6, PT, R6, RZ, PT ;  /* 0x000000ff0600720c */ /* 0x000fe40003fc5070 */
[----:B------:R-:W-:Y:S02]  /*1150*/  SEL R41, R5, RZ, P5 ;  /* 0x000000ff05297207 */ /* 0x000fe40002800000 */
[----:B------:R-:W-:-:S02]  /*1160*/  ISETP.NE.AND.EX P6, PT, R7, RZ, PT, P6 ;  /* 0x000000ff0700720c */ /* 0x000fc40003fc5360 */
[----:B------:R-:W0:Y:S02]  /*1170*/  LDS R7, [UR5+0x68] ;  /* 0x00006805ff077984 */ /* 0x000e240008000800 */
[----:B------:R-:W-:Y:S02]  /*1180*/  SEL R46, R46, RZ, !P6 ;  /* 0x000000ff2e2e7207 */ /* 0x000fe40007000000 */
[----:B------:R-:W-:Y:S02]  /*1190*/  ISETP.NE.AND P6, PT, R40, 0x7, PT ;  /* 0x000000072800780c */ /* 0x000fe40003fc5270 */
[----:B------:R-:W-:Y:S02]  /*11a0*/  SEL R40, R4, RZ, P5 ;  /* 0x000000ff04287207 */ /* 0x000fe40002800000 */
[----:B------:R-:W-:Y:S02]  /*11b0*/  SEL R6, R47, R48, !P6 ;  /* 0x000000302f067207 */ /* 0x000fe40007000000 */
[----:B------:R-:W-:Y:S01]  /*11c0*/  SEL R23, R45, R50, !P6 ;  /* 0x000000322d177207 */ /* 0x000fe20007000000 */
[----:B0-----:R-:W-:Y:S01]  /*11d0*/  IMAD.IADD R7, R7, 0x1, R46 ;  /* 0x0000000107077824 */ /* 0x001fe200078e022e */
[----:B------:R-:W-:-:S04]  /*11e0*/  SEL R46, RZ, 0x1, !P4 ;  /* 0x00000001ff2e7807 */ /* 0x000fc80006000000 */
[----:B------:R-:W-:Y:S02]  /*11f0*/  SEL R24, R7, R24, !P6 ;  /* 0x0000001807187207 */ /* 0x000fe40007000000 */
[----:B------:R-:W-:-:S04]  /*1200*/  ISETP.GE.U32.AND P6, PT, R0, 0x20, PT ;  /* 0x000000200000780c */ /* 0x000fc80003fc6070 */
[----:B------:R-:W-:Y:S02]  /*1210*/  SEL R3, R6, RZ, P6 ;  /* 0x000000ff06037207 */ /* 0x000fe40003000000 */
[----:B------:R-:W-:Y:S02]  /*1220*/  SEL R6, R23, RZ, P6 ;  /* 0x000000ff17067207 */ /* 0x000fe40003000000 */
[----:B------:R-:W-:-:S05]  /*1230*/  IADD3 R40, P6, PT, R40, R3, RZ ;  /* 0x0000000328287210 */ /* 0x000fca0007fde0ff */
[----:B------:R-:W-:Y:S01]  /*1240*/  IMAD.X R41, R41, 0x1, R6, P6 ;  /* 0x0000000129297824 */ /* 0x000fe200030e0606 */
[----:B------:R-:W-:-:S04]  /*1250*/  ISETP.GE.U32.AND P6, PT, R0, 0x20, PT ;  /* 0x000000200000780c */ /* 0x000fc80003fc6070 */
[----:B------:R-:W-:Y:S02]  /*1260*/  SEL R23, R24, RZ, P6 ;  /* 0x000000ff18177207 */ /* 0x000fe40003000000 */
[----:B------:R-:W-:Y:S02]  /*1270*/  ISETP.NE.U32.AND P6, PT, R4, RZ, PT ;  /* 0x000000ff0400720c */ /* 0x000fe40003fc5070 */
[----:B------:R-:W0:Y:S02]  /*1280*/  SHFL.UP PT, R4, R43, 0x1, RZ ;  /* 0x042000002b047989 */ /* 0x000e2400000e00ff */
[----:B------:R-:W-:-:S04]  /*1290*/  ISETP.NE.AND.EX P6, PT, R5, RZ, PT, P6 ;  /* 0x000000ff0500720c */ /* 0x000fc80003fc5360 */
[----:B------:R-:W-:Y:S02]  /*12a0*/  SEL R3, R23, RZ, !P6 ;  /* 0x000000ff17037207 */ /* 0x000fe40007000000 */
[----:B------:R-:W-:-:S04]  /*12b0*/  ISETP.NE.U32.AND P6, PT, R31, RZ, PT ;  /* 0x000000ff1f00720c */ /* 0x000fc80003fc5070 */
[----:B------:R-:W-:Y:S01]  /*12c0*/  ISETP.NE.AND.EX P6, PT, RZ, UR4, PT, P6 ;  /* 0x00000004ff007c0c */ /* 0x000fe2000bfc5360 */
[----:B0-----:R-:W-:Y:S01]  /*12d0*/  @P5 IMAD.IADD R23, R4, 0x1, R3 ;  /* 0x0000000104175824 */ /* 0x001fe200078e0203 */
[----:B------:R-:W-:-:S04]  /*12e0*/  ISETP.NE.AND P5, PT, R8, R10, PT ;  /* 0x0000000a0800720c */ /* 0x000fc80003fa5270 */
[----:B------:R-:W-:-:S05]  /*12f0*/  SEL R3, R23, RZ, !P6 ;  /* 0x000000ff17037207 */ /* 0x000fca0007000000 */
[----:B------:R-:W-:Y:S02]  /*1300*/  IMAD.IADD R3, R42, 0x1, R3 ;  /* 0x000000012a037824 */ /* 0x000fe400078e0203 */
[----:B------:R-:W-:Y:S03]  /*1310*/  LDS R42, [UR5+0x78] ;  /* 0x00007805ff2a7984 */ /* 0x000fe60008000800 */
[----:B------:R-:W-:Y:S02]  /*1320*/  SEL R4, R3, RZ, !P4 ;  /* 0x000000ff03047207 */ /* 0x000fe40006000000 */
[----:B------:R-:W-:-:S03]  /*1330*/  IADD3 R32, P4, PT, R40, R32, RZ ;  /* 0x0000002028207210 */ /* 0x000fc60007f9e0ff */
[----:B------:R-:W-:Y:S02]  /*1340*/  IMAD.IADD R9, R9, 0x1, R4 ;  /* 0x0000000109097824 */ /* 0x000fe400078e0204 */
[----:B------:R-:W0:Y:S03]  /*1350*/  LDS.64 R4, [UR5+0x70] ;  /* 0x00007005ff047984 */ /* 0x000e260008000a00 */
[----:B------:R-:W-:Y:S02]  /*1360*/  SEL R6, R9, RZ, !P5 ;  /* 0x000000ff09067207 */ /* 0x000fe40006800000 */
[----:B------:R-:W-:-:S03]  /*1370*/  ISETP.NE.AND P5, PT, R44, RZ, PT ;  /* 0x000000ff2c00720c */ /* 0x000fc60003fa5270 */
[----:B------:R-:W-:-:S05]  /*1380*/  IMAD.IADD R11, R11, 0x1, R6 ;  /* 0x000000010b0b7824 */ /* 0x000fca00078e0206 */
[----:B------:R-:W-:Y:S02]  /*1390*/  SEL R6, R11, RZ, !P5 ;  /* 0x000000ff0b067207 */ /* 0x000fe40006800000 */
[----:B------:R-:W-:-:S03]  /*13a0*/  ISETP.NE.AND P5, PT, R0, RZ, PT ;  /* 0x000000ff0000720c */ /* 0x000fc60003fa5270 */
[----:B------:R-:W-:-:S05]  /*13b0*/  IMAD.IADD R13, R13, 0x1, R6 ;  /* 0x000000010d0d7824 */ /* 0x000fca00078e0206 */
[----:B------:R-:W-:-:S05]  /*13c0*/  SEL R6, R13, RZ, !P2 ;  /* 0x000000ff0d067207 */ /* 0x000fca0005000000 */
[----:B------:R-:W1:Y:S01]  /*13d0*/  @!P5 LDC.64 R24, c[0x0][0x3b0] ;  /* 0x0000ec00ff18db82 */ /* 0x000e620000000a00 */
[----:B------:R-:W-:-:S05]  /*13e0*/  IMAD.IADD R15, R15, 0x1, R6 ;  /* 0x000000010f0f7824 */ /* 0x000fca00078e0206 */
[----:B------:R-:W-:-:S05]  /*13f0*/  SEL R44, R15, RZ, !P3 ;  /* 0x000000ff0f2c7207 */ /* 0x000fca0005800000 */
[----:B------:R-:W-:Y:S01]  /*1400*/  IMAD.IADD R17, R17, 0x1, R44 ;  /* 0x0000000111117824 */ /* 0x000fe200078e022c */
[C---:B0-----:R-:W-:Y:S02]  /*1410*/  ISETP.NE.U32.AND P2, PT, R4.reuse, RZ, PT ;  /* 0x000000ff0400720c */ /* 0x041fe40003f45070 */
[----:B------:R-:W-:Y:S02]  /*1420*/  IADD3 R6, P3, PT, R4, R47, RZ ;  /* 0x0000002f04067210 */ /* 0x000fe40007f7e0ff */
[----:B------:R-:W-:-:S04]  /*1430*/  ISETP.NE.AND.EX P2, PT, R5, RZ, PT, P2 ;  /* 0x000000ff0500720c */ /* 0x000fc80003f45320 */
[----:B------:R-:W-:Y:S01]  /*1440*/  SEL R43, R7, RZ, !P2 ;  /* 0x000000ff072b7207 */ /* 0x000fe20005000000 */
[----:B------:R-:W-:Y:S01]  /*1450*/  IMAD.X R7, R5, 0x1, R45, P3 ;  /* 0x0000000105077824 */ /* 0x000fe200018e062d */
[----:B------:R-:W-:Y:S01]  /*1460*/  ISETP.GE.U32.AND P2, PT, R6, 0x101, PT ;  /* 0x000001010600780c */ /* 0x000fe20003f46070 */
[----:B------:R-:W-:Y:S01]  /*1470*/  @!P5 IMAD.MOV.U32 R5, RZ, RZ, 0x65 ;  /* 0x00000065ff05d424 */ /* 0x000fe200078e00ff */
[----:B------:R-:W-:Y:S01]  /*1480*/  IADD3 R45, P3, PT, R31, R46, RZ ;  /* 0x0000002e1f2d7210 */ /* 0x000fe20007f7e0ff */
[----:B------:R-:W-:Y:S01]  /*1490*/  IMAD.IADD R4, R42, 0x1, R43 ;  /* 0x000000012a047824 */ /* 0x000fe200078e022b */
[----:B------:R-:W-:Y:S02]  /*14a0*/  SEL R42, R17, RZ, !P1 ;  /* 0x000000ff112a7207 */ /* 0x000fe40004800000 */
[----:B------:R-:W-:Y:S02]  /*14b0*/  ISETP.GE.AND.EX P1, PT, R7, RZ, PT, P2 ;  /* 0x000000ff0700720c */ /* 0x000fe40003f26320 */
[----:B-1----:R0:W-:Y:S01]  /*14c0*/  @!P5 ST.E.128.STRONG.GPU desc[UR8][R24.64+0x200], R4 ;  /* 0x000200041800d985 */ /* 0x0021e2000c10fd08 */
[----:B------:R-:W-:Y:S01]  /*14d0*/  IMAD.IADD R19, R19, 0x1, R42 ;  /* 0x0000000113137824 */ /* 0x000fe200078e022a */
[----:B------:R-:W-:Y:S01]  /*14e0*/  IADD3 R43, P2, PT, R31, R40, RZ ;  /* 0x000000281f2b7210 */ /* 0x000fe20007f5e0ff */
[----:B------:R-:W-:Y:S01]  /*14f0*/  IMAD.X R42, RZ, RZ, UR4, P3 ;  /* 0x00000004ff2a7e24 */ /* 0x000fe200098e06ff */
[----:B------:R-:W-:-:S02]  /*1500*/  IADD3 R31, P3, PT, R40, R45, RZ ;  /* 0x0000002d281f7210 */ /* 0x000fc40007f7e0ff */
[C---:B------:R-:W-:Y:S02]  /*1510*/  IADD3 R33, P5, PT, R40.reuse, R33, RZ ;  /* 0x0000002128217210 */ /* 0x040fe40007fbe0ff */
[----:B------:R-:W-:Y:S01]  /*1520*/  SEL R44, R19, RZ, !P0 ;  /* 0x000000ff132c7207 */ /* 0x000fe20004000000 */
[C---:B------:R-:W-:Y:S01]  /*1530*/  IMAD.X R42, R41.reuse, 0x1, R42, P3 ;  /* 0x00000001292a7824 */ /* 0x040fe200018e062a */
[C---:B------:R-:W-:Y:S01]  /*1540*/  IADD3 R35, P0, PT, R40.reuse, R35, RZ ;  /* 0x0000002328237210 */ /* 0x040fe20007f1e0ff */
[----:B------:R-:W-:Y:S01]  /*1550*/  IMAD.X R36, R41, 0x1, R36, P5 ;  /* 0x0000000129247824 */ /* 0x000fe200028e0624 */
[C---:B------:R-:W-:Y:S01]  /*1560*/  IADD3 R37, P3, PT, R40.reuse, R37, RZ ;  /* 0x0000002528257210 */ /* 0x040fe20007f7e0ff */
[----:B------:R-:W-:Y:S01]  /*1570*/  IMAD.IADD R21, R21, 0x1, R44 ;  /* 0x0000000115157824 */ /* 0x000fe200078e022c */
[C---:B------:R-:W-:Y:S01]  /*1580*/  IADD3 R39, P5, PT, R40.reuse, R39, RZ ;  /* 0x0000002728277210 */ /* 0x040fe20007fbe0ff */
[C---:B------:R-:W-:Y:S02]  /*1590*/  IMAD.X R26, R41.reuse, 0x1, R26, P0 ;  /* 0x00000001291a7824 */ /* 0x040fe400000e061a */
[C---:B------:R-:W-:Y:S01]  /*15a0*/  IMAD.X R28, R41.reuse, 0x1, R28, P3 ;  /* 0x00000001291c7824 */ /* 0x040fe200018e061c */
[C---:B0-----:R-:W-:Y:S01]  /*15b0*/  IADD3.X R4, PT, PT, R41.reuse, UR4, RZ, P2, !PT ;  /* 0x0000000429047c10 */ /* 0x041fe200097fe4ff */
[C---:B------:R-:W-:Y:S01]  /*15c0*/  IMAD.X R5, R41.reuse, 0x1, R34, P4 ;  /* 0x0000000129057824 */ /* 0x040fe200020e0622 */
[----:B------:R-:W-:Y:S01]  /*15d0*/  IADD3 R38, P4, PT, R40, R38, RZ ;  /* 0x0000002628267210 */ /* 0x000fe20007f9e0ff */
[----:B------:R-:W-:-:S04]  /*15e0*/  IMAD.X R30, R41, 0x1, R30, P5 ;  /* 0x00000001291e7824 */ /* 0x000fc800028e061e */
[----:B------:R-:W-:Y:S01]  /*15f0*/  IMAD.X R29, R41, 0x1, R29, P4 ;  /* 0x00000001291d7824 */ /* 0x000fe200020e061d */
[----:B------:R-:W-:Y:S07]  /*1600*/  @!P1 BRA `(.L_x_920) ;  /* 0x0000000400bc9947 */ /* 0x000fee0003800000 */
[----:B------:R-:W-:Y:S01]  /*1610*/  BAR.SYNC.DEFER_BLOCKING 0x0 ;  /* 0x0000000000007b1d */ /* 0x000fe20000010000 */
[----:B------:R-:W-:Y:S02]  /*1620*/  ISETP.NE.AND P2, PT, R2, R8, PT ;  /* 0x000000080200720c */ /* 0x000fe40003f45270 */
[----:B------:R-:W-:Y:S02]  /*1630*/  @P6 LEA R40, R40, UR5, 0x3 ;  /* 0x0000000528286c11 */ /* 0x000fe4000f8e18ff */
[----:B------:R-:W-:Y:S02]  /*1640*/  ISETP.NE.AND P0, PT, R8, R10, PT ;  /* 0x0000000a0800720c */ /* 0x000fe40003f05270 */
[----:B------:R-:W-:Y:S02]  /*1650*/  ISETP.NE.AND P1, PT, R10, R12, PT ;  /* 0x0000000c0a00720c */ /* 0x000fe40003f25270 */
[----:B------:R-:W-:Y:S02]  /*1660*/  ISETP.NE.AND P5, PT, R14, R16, PT ;  /* 0x000000100e00720c */ /* 0x000fe40003fa5270 */
[----:B------:R-:W-:-:S02]  /*1670*/  ISETP.NE.AND P4, PT, R16, R18, PT ;  /* 0x000000121000720c */ /* 0x000fc40003f85270 */
[----:B------:R-:W-:Y:S02]  /*1680*/  ISETP.NE.AND P3, PT, R18, R20, PT ;  /* 0x000000141200720c */ /* 0x000fe40003f65270 */
[----:B------:R-:W-:-:S03]  /*1690*/  @P2 LEA R43, R43, UR5, 0x3 ;  /* 0x000000052b2b2c11 */ /* 0x000fc6000f8e18ff */
[----:B------:R-:W-:Y:S02]  /*16a0*/  @P0 LEA R31, R31, UR5, 0x3 ;  /* 0x000000051f1f0c11 */ /* 0x000fe4000f8e18ff */
[----:B------:R-:W-:Y:S02]  /*16b0*/  @P1 LEA R32, R32, UR5, 0x3 ;  /* 0x0000000520201c11 */ /* 0x000fe4000f8e18ff */
[----:B------:R-:W-:Y:S01]  /*16c0*/  @P5 LEA R35, R35, UR5, 0x3 ;  /* 0x0000000523235c11 */ /* 0x000fe2000f8e18ff */
[----:B------:R0:W-:Y:S01]  /*16d0*/  @P6 STS.64 [R40], R22 ;  /* 0x0000001628006388 */ /* 0x0001e20000000a00 */
[----:B------:R-:W-:Y:S02]  /*16e0*/  ISETP.NE.AND P6, PT, R12, R14, PT ;  /* 0x0000000e0c00720c */ /* 0x000fe40003fc5270 */
[----:B------:R-:W-:Y:S01]  /*16f0*/  @P4 LEA R37, R37, UR5, 0x3 ;  /* 0x0000000525254c11 */ /* 0x000fe2000f8e18ff */
[----:B------:R0:W-:Y:S01]  /*1700*/  @P2 STS.64 [R43], R2 ;  /* 0x000000022b002388 */ /* 0x0001e20000000a00 */
[----:B------:R-:W-:-:S02]  /*1710*/  ISETP.NE.AND P2, PT, R20, R27, PT ;  /* 0x0000001b1400720c */ /* 0x000fc40003f45270 */
[----:B------:R-:W-:Y:S01]  /*1720*/  @P3 LEA R38, R38, UR5, 0x3 ;  /* 0x0000000526263c11 */ /* 0x000fe2000f8e18ff */
[----:B------:R0:W-:Y:S01]  /*1730*/  @P0 STS.64 [R31], R8 ;  /* 0x000000081f000388 */ /* 0x0001e20000000a00 */
[----:B------:R-:W-:-:S03]  /*1740*/  ISETP.GT.U32.AND P0, PT, R6, R0, PT ;  /* 0x000000000600720c */ /* 0x000fc60003f04070 */
[----:B------:R0:W-:Y:S01]  /*1750*/  @P1 STS.64 [R32], R10 ;  /* 0x0000000a20001388 */ /* 0x0001e20000000a00 */
[----:B------:R-:W-:Y:S02]  /*1760*/  ISETP.GT.U32.AND.EX P0, PT, R7, RZ, PT, P0 ;  /* 0x000000ff0700720c */ /* 0x000fe40003f04100 */
[----:B------:R-:W-:-:S03]  /*1770*/  @P6 LEA R33, R33, UR5, 0x3 ;  /* 0x0000000521216c11 */ /* 0x000fc6000f8e18ff */
[----:B------:R-:W-:Y:S02]  /*1780*/  @P2 LEA R39, R39, UR5, 0x3 ;  /* 0x0000000527272c11 */ /* 0x000fe4000f8e18ff */
[----:B------:R0:W-:Y:S04]  /*1790*/  @P6 STS.64 [R33], R12 ;  /* 0x0000000c21006388 */ /* 0x0001e80000000a00 */
[----:B------:R0:W-:Y:S04]  /*17a0*/  @P5 STS.64 [R35], R14 ;  /* 0x0000000e23005388 */ /* 0x0001e80000000a00 */
[----:B------:R0:W-:Y:S04]  /*17b0*/  @P4 STS.64 [R37], R16 ;  /* 0x0000001025004388 */ /* 0x0001e80000000a00 */
[----:B------:R0:W-:Y:S04]  /*17c0*/  @P3 STS.64 [R38], R18 ;  /* 0x0000001226003388 */ /* 0x0001e80000000a00 */
[----:B------:R0:W-:Y:S01]  /*17d0*/  @P2 STS.64 [R39], R20 ;  /* 0x0000001427002388 */ /* 0x0001e20000000a00 */
[----:B------:R-:W-:Y:S06]  /*17e0*/  BAR.SYNC.DEFER_BLOCKING 0x0 ;  /* 0x0000000000007b1d */ /* 0x000fec0000010000 */
[----:B------:R-:W-:Y:S05]  /*17f0*/  @!P0 EXIT ;  /* 0x000000000000894d */ /* 0x000fea0003800000 */
[----:B0-----:R-:W-:Y:S01]  /*1800*/  IMAD.MOV.U32 R21, RZ, RZ, R0 ;  /* 0x000000ffff157224 */ /* 0x001fe200078e0000 */
[----:B------:R-:W0:Y:S01]  /*1810*/  LDCU.64 UR12, c[0x0][0x398] ;  /* 0x00007300ff0c77ac */ /* 0x000e220008000a00 */
[----:B------:R-:W-:Y:S01]  /*1820*/  IMAD.MOV.U32 R20, RZ, RZ, RZ ;  /* 0x000000ffff147224 */ /* 0x000fe200078e00ff */
[----:B------:R-:W-:Y:S02]  /*1830*/  BSSY.RECONVERGENT B0, `(.L_x_921) ;  /* 0x000002c000007945 */ /* 0x000fe40003800200 */
[----:B------:R-:W-:Y:S01]  /*1840*/  LOP3.LUT R3, RZ, R21, RZ, 0x33, !PT ;  /* 0x00000015ff037212 */ /* 0x000fe200078e33ff */
[----:B------:R-:W1:Y:S01]  /*1850*/  LDCU.64 UR14, c[0x0][0x3a0] ;  /* 0x00007400ff0e77ac */ /* 0x000e620008000a00 */
[----:B------:R-:W-:Y:S02]  /*1860*/  LOP3.LUT R2, RZ, R20, RZ, 0x33, !PT ;  /* 0x00000014ff027212 */ /* 0x000fe400078e33ff */
[----:B------:R-:W-:-:S04]  /*1870*/  IADD3 R3, P0, PT, R3, R6, RZ ;  /* 0x0000000603037210 */ /* 0x000fc80007f1e0ff */
[C---:B------:R-:W-:Y:S01]  /*1880*/  LOP3.LUT R4, R3.reuse, 0x300, RZ, 0xc0, !PT ;  /* 0x0000030003047812 */ /* 0x040fe200078ec0ff */
[----:B------:R-:W-:Y:S01]  /*1890*/  IMAD.X R2, R2, 0x1, R7, P0 ;  /* 0x0000000102027824 */ /* 0x000fe200000e0607 */
[----:B------:R-:W-:Y:S02]  /*18a0*/  ISETP.GE.U32.AND P0, PT, R3, 0x300, PT ;  /* 0x000003000300780c */ /* 0x000fe40003f06070 */
[----:B------:R-:W-:Y:S02]  /*18b0*/  ISETP.NE.U32.AND P1, PT, R4, 0x300, PT ;  /* 0x000003000400780c */ /* 0x000fe40003f25070 */
[----:B------:R-:W-:Y:S02]  /*18c0*/  ISETP.GE.U32.AND.EX P0, PT, R2, RZ, PT, P0 ;  /* 0x000000ff0200720c */ /* 0x000fe40003f06100 */
[----:B------:R-:W-:-:S13]  /*18d0*/  ISETP.NE.AND.EX P1, PT, RZ, RZ, PT, P1 ;  /* 0x000000ffff00720c */ /* 0x000fda0003f25310 */
[----:B01----:R-:W-:Y:S05]  /*18e0*/  @!P1 BRA `(.L_x_922) ;  /* 0x0000000000809947 */ /* 0x003fea0003800000 */
[----:B------:R-:W0:Y:S01]  /*18f0*/  LDCU.64 UR6, c[0x0][0x3a0] ;  /* 0x00007400ff0677ac */ /* 0x000e220008000a00 */
[----:B------:R-:W-:Y:S01]  /*1900*/  SHF.R.U64 R14, R3, 0x8, R2 ;  /* 0x00000008030e7819 */ /* 0x000fe20000001202 */
[C---:B------:R-:W-:Y:S01]  /*1910*/  IMAD.SHL.U32 R10, R21.reuse, 0x4, RZ ;  /* 0x00000004150a7824 */ /* 0x040fe200078e00ff */
[----:B------:R-:W-:Y:S01]  /*1920*/  SHF.L.U64.HI R11, R21, 0x2, R20 ;  /* 0x00000002150b7819 */ /* 0x000fe20000010214 */
[----:B------:R-:W1:Y:S01]  /*1930*/  LDCU.64 UR10, c[0x0][0x398] ;  /* 0x00007300ff0a77ac */ /* 0x000e620008000a00 */
[----:B------:R-:W-:Y:S01]  /*1940*/  IMAD.MOV.U32 R15, RZ, RZ, RZ ;  /* 0x000000ffff0f7224 */ /* 0x000fe200078e00ff */
[----:B------:R-:W-:Y:S01]  /*1950*/  LEA R0, R0, UR5, 0x3 ;  /* 0x0000000500007c11 */ /* 0x000fe2000f8e18ff */
[----:B------:R-:W-:-:S05]  /*1960*/  VIADD R14, R14, 0x1 ;  /* 0x000000010e0e7836 */ /* 0x000fca0000000000 */
[----:B------:R-:W-:-:S04]  /*1970*/  LOP3.LUT R14, R14, 0x3, RZ, 0xc0, !PT ;  /* 0x000000030e0e7812 */ /* 0x000fc800078ec0ff */
[----:B------:R-:W-:Y:S02]  /*1980*/  LEA R21, P3, R14, R21, 0x8 ;  /* 0x000000150e157211 */ /* 0x000fe400078640ff */
[----:B0-----:R-:W-:Y:S02]  /*1990*/  IADD3 R12, P1, PT, R10, UR6, RZ ;  /* 0x000000060a0c7c10 */ /* 0x001fe4000ff3e0ff */
[----:B------:R-:W-:Y:S02]  /*19a0*/  LEA.HI.X R20, R14, R20, R15, 0x8, P3 ;  /* 0x000000140e147211 */ /* 0x000fe400018f440f */
[----:B-1----:R-:W-:Y:S02]  /*19b0*/  IADD3 R10, P2, PT, R10, UR10, RZ ;  /* 0x0000000a0a0a7c10 */ /* 0x002fe4000ff5e0ff */
[C---:B------:R-:W-:Y:S02]  /*19c0*/  IADD3.X R13, PT, PT, R11.reuse, UR7, RZ, P1, !PT ;  /* 0x000000070b0d7c10 */ /* 0x040fe40008ffe4ff */
[----:B------:R-:W-:-:S09]  /*19d0*/  IADD3.X R11, PT, PT, R11, UR11, RZ, P2, !PT ;  /* 0x0000000b0b0b7c10 */ /* 0x000fd200097fe4ff */
.L_x_923:
[----:B0-----:R0:W1:Y:S01]  /*19e0*/  LDS.64 R8, [R0] ;  /* 0x0000000000087984 */ /* 0x0010620000000a00 */
[----:B------:R-:W-:Y:S01]  /*19f0*/  IMAD.MOV.U32 R2, RZ, RZ, R10 ;  /* 0x000000ffff027224 */ /* 0x000fe200078e000a */
[----:B------:R-:W-:Y:S01]  /*1a00*/  IADD3 R14, P1, PT, R14, -0x1, RZ ;  /* 0xffffffff0e0e7810 */ /* 0x000fe20007f3e0ff */
[----:B------:R-:W-:Y:S01]  /*1a10*/  IMAD.MOV.U32 R3, RZ, RZ, R11 ;  /* 0x000000ffff037224 */ /* 0x000fe200078e000b */
[----:B------:R-:W-:Y:S01]  /*1a20*/  IADD3 R10, P3, PT, R10, 0x400, RZ ;  /* 0x000004000a0a7810 */ /* 0x000fe20007f7e0ff */
[----:B------:R-:W-:Y:S01]  /*1a30*/  IMAD.MOV.U32 R4, RZ, RZ, R12 ;  /* 0x000000ffff047224 */ /* 0x000fe200078e000c */
[----:B------:R-:W-:Y:S01]  /*1a40*/  IADD3.X R15, PT, PT, R15, -0x1, RZ, P1, !PT ;  /* 0xffffffff0f0f7810 */ /* 0x000fe20000ffe4ff */
[----:B------:R-:W-:Y:S01]  /*1a50*/  IMAD.MOV.U32 R5, RZ, RZ, R13 ;  /* 0x000000ffff057224 */ /* 0x000fe200078e000d */
[----:B------:R-:W-:Y:S01]  /*1a60*/  ISETP.NE.U32.AND P1, PT, R14, RZ, PT ;  /* 0x000000ff0e00720c */ /* 0x000fe20003f25070 */
[----:B0-----:R-:W-:Y:S01]  /*1a70*/  VIADD R0, R0, 0x800 ;  /* 0x0000080000007836 */ /* 0x001fe20000000000 */
[----:B------:R-:W-:Y:S01]  /*1a80*/  IADD3 R12, P2, PT, R12, 0x400, RZ ;  /* 0x000004000c0c7810 */ /* 0x000fe20007f5e0ff */
[----:B------:R-:W-:Y:S01]  /*1a90*/  IMAD.X R11, RZ, RZ, R11, P3 ;  /* 0x000000ffff0b7224 */ /* 0x000fe200018e060b */
[----:B------:R-:W-:-:S03]  /*1aa0*/  ISETP.NE.AND.EX P1, PT, R15, RZ, PT, P1 ;  /* 0x000000ff0f00720c */ /* 0x000fc60003f25310 */
[----:B------:R-:W-:Y:S01]  /*1ab0*/  IMAD.X R13, RZ, RZ, R13, P2 ;  /* 0x000000ffff0d7224 */ /* 0x000fe200010e060d */
[----:B-1----:R0:W-:Y:S04]  /*1ac0*/  STG.E desc[UR8][R2.64], R8 ;  /* 0x0000000802007986 */ /* 0x0021e8000c101908 */
[----:B------:R0:W-:Y:S05]  /*1ad0*/  STG.E desc[UR8][R4.64], R9 ;  /* 0x0000000904007986 */ /* 0x0001ea000c101908 */
[----:B------:R-:W-:Y:S05]  /*1ae0*/  @P1 BRA `(.L_x_923) ;  /* 0xfffffffc00bc1947 */ /* 0x000fea000383ffff */
.L_x_922:
[----:B------:R-:W-:Y:S05]  /*1af0*/  BSYNC.RECONVERGENT B0 ;  /* 0x0000000000007941 */ /* 0x000fea0003800200 */
.L_x_921:
[----:B------:R-:W-:Y:S05]  /*1b00*/  @!P0 EXIT ;  /* 0x000000000000894d */ /* 0x000fea0003800000 */
.L_x_924:
[C---:B------:R-:W-:Y:S01]  /*1b10*/  LEA R0, R21.reuse, UR5, 0x3 ;  /* 0x0000000515007c11 */ /* 0x040fe2000f8e18ff */
[C---:B----4-:R-:W-:Y:S01]  /*1b20*/  IMAD.SHL.U32 R10, R21.reuse, 0x4, RZ ;  /* 0x00000004150a7824 */ /* 0x050fe200078e00ff */
[C---:B0-----:R-:W-:Y:S01]  /*1b30*/  SHF.L.U64.HI R3, R21.reuse, 0x2, R20 ;  /* 0x0000000215037819 */ /* 0x041fe20000010214 */
[----:B------:R-:W-:Y:S02]  /*1b40*/  VIADD R21, R21, 0x400 ;  /* 0x0000040015157836 */ /* 0x000fe40000000000 */
[----:B------:R-:W0:Y:S01]  /*1b50*/  LDS.64 R12, [R0] ;  /* 0x00000000000c7984 */ /* 0x000e220000000a00 */
[C---:B------:R-:W-:Y:S01]  /*1b60*/  IADD3 R8, P0, PT, R10.reuse, UR12, RZ ;  /* 0x0000000c0a087c10 */ /* 0x040fe2000ff1e0ff */
[----:B------:R-:W-:Y:S01]  /*1b70*/  IMAD.MOV.U32 R20, RZ, RZ, RZ ;  /* 0x000000ffff147224 */ /* 0x000fe200078e00ff */
[C---:B------:R-:W-:Y:S01]  /*1b80*/  LOP3.LUT R4, R10.reuse, 0xfffffffc, RZ, 0xc0, !PT ;  /* 0xfffffffc0a047812 */ /* 0x040fe200078ec0ff */
[----:B------:R-:W1:Y:S01]  /*1b90*/  LDS.64 R14, [R0+0x800] ;  /* 0x00080000000e7984 */ /* 0x000e620000000a00 */
[----:B------:R-:W-:-:S02]  /*1ba0*/  IADD3 R10, P1, PT, R10, UR14, RZ ;  /* 0x0000000e0a0a7c10 */ /* 0x000fc4000ff3e0ff */
[C---:B------:R-:W-:Y:S01]  /*1bb0*/  IADD3.X R9, PT, PT, R3.reuse, UR13, RZ, P0, !PT ;  /* 0x0000000d03097c10 */ /* 0x040fe200087fe4ff */
[----:B------:R-:W2:Y:S01]  /*1bc0*/  LDS.64 R16, [R0+0x1000] ;  /* 0x0010000000107984 */ /* 0x000ea20000000a00 */
[C---:B------:R-:W-:Y:S02]  /*1bd0*/  LOP3.LUT R5, R3.reuse, 0x3, RZ, 0xc0, !PT ;  /* 0x0000000303057812 */ /* 0x040fe400078ec0ff */
[C---:B------:R-:W-:Y:S01]  /*1be0*/  IADD3 R2, P0, PT, R4.reuse, UR12, RZ ;  /* 0x0000000c04027c10 */ /* 0x040fe2000ff1e0ff */
[----:B------:R-:W3:Y:S01]  /*1bf0*/  LDS.64 R18, [R0+0x1800] ;  /* 0x0018000000127984 */ /* 0x000ee20000000a00 */
[----:B------:R-:W-:Y:S02]  /*1c00*/  IADD3.X R11, PT, PT, R3, UR15, RZ, P1, !PT ;  /* 0x0000000f030b7c10 */ /* 0x000fe40008ffe4ff */
[----:B------:R-:W-:Y:S02]  /*1c10*/  IADD3 R4, P1, PT, R4, UR14, RZ ;  /* 0x0000000e04047c10 */ /* 0x000fe4000ff3e0ff */
[----:B------:R-:W-:-:S02]  /*1c20*/  IADD3.X R3, PT, PT, R5, UR13, RZ, P0, !PT ;  /* 0x0000000d05037c10 */ /* 0x000fc400087fe4ff */
[----:B------:R-:W-:Y:S02]  /*1c30*/  IADD3.X R5, PT, PT, R5, UR15, RZ, P1, !PT ;  /* 0x0000000f05057c10 */ /* 0x000fe40008ffe4ff */
[----:B------:R-:W-:-:S04]  /*1c40*/  ISETP.GT.U32.AND P0, PT, R6, R21, PT ;  /* 0x000000150600720c */ /* 0x000fc80003f04070 */
[----:B------:R-:W-:Y:S01]  /*1c50*/  ISETP.GT.U32.AND.EX P0, PT, R7, RZ, PT, P0 ;  /* 0x000000ff0700720c */ /* 0x000fe20003f04100 */
[----:B0-----:R4:W-:Y:S04]  /*1c60*/  STG.E desc[UR8][R8.64], R12 ;  /* 0x0000000c08007986 */ /* 0x0019e8000c101908 */
[----:B------:R4:W-:Y:S04]  /*1c70*/  STG.E desc[UR8][R10.64], R13 ;  /* 0x0000000d0a007986 */ /* 0x0009e8000c101908 */
[----:B-1----:R4:W-:Y:S04]  /*1c80*/  STG.E desc[UR8][R2.64+0x400], R14 ;  /* 0x0004000e02007986 */ /* 0x0029e8000c101908 */
[----:B------:R4:W-:Y:S04]  /*1c90*/  STG.E desc[UR8][R4.64+0x400], R15 ;  /* 0x0004000f04007986 */ /* 0x0009e8000c101908 */
[----:B--2---:R4:W-:Y:S04]  /*1ca0*/  STG.E desc[UR8][R2.64+0x800], R16 ;  /* 0x0008001002007986 */ /* 0x0049e8000c101908 */
[----:B------:R4:W-:Y:S04]  /*1cb0*/  STG.E desc[UR8][R4.64+0x800], R17 ;  /* 0x0008001104007986 */ /* 0x0009e8000c101908 */
[----:B---3--:R4:W-:Y:S04]  /*1cc0*/  STG.E desc[UR8][R2.64+0xc00], R18 ;  /* 0x000c001202007986 */ /* 0x0089e8000c101908 */
[----:B------:R4:W-:Y:S01]  /*1cd0*/  STG.E desc[UR8][R4.64+0xc00], R19 ;  /* 0x000c001304007986 */ /* 0x0009e2000c101908 */
[----:B------:R-:W-:Y:S05]  /*1ce0*/  @P0 BRA `(.L_x_924) ;  /* 0xfffffffc00880947 */ /* 0x000fea000383ffff */
[----:B------:R-:W-:Y:S05]  /*1cf0*/  EXIT ;  /* 0x000000000000794d */ /* 0x000fea0003800000 */
.L_x_920:
[----:B------:R-:W-:Y:S01]  /*1d00*/  BSSY.RECONVERGENT B0, `(.L_x_925) ;  /* 0x000000f000007945 */ /* 0x000fe20003800200 */
[----:B------:R-:W-:Y:S02]  /*1d10*/  ISETP.NE.AND P1, PT, R20, R27, PT ;  /* 0x0000001b1400720c */ /* 0x000fe40003f25270 */
[----:B------:R-:W-:Y:S02]  /*1d20*/  ISETP.NE.AND P4, PT, R2, R8, PT ;  /* 0x000000080200720c */ /* 0x000fe40003f85270 */
[----:B------:R-:W-:Y:S01]  /*1d30*/  ISETP.NE.AND P0, PT, R8, R10, PT ;  /* 0x0000000a0800720c */ /* 0x000fe20003f05270 */
[----:B------:R-:W-:-:S12]  /*1d40*/  @!P6 BRA `(.L_x_926) ;  /* 0x000000000028e947 */ /* 0x000fd80003800000 */
[----:B------:R-:W0:Y:S01]  /*1d50*/  LDCU.64 UR4, c[0x0][0x398] ;  /* 0x00007300ff0477ac */ /* 0x000e220008000a00 */
[C---:B------:R-:W-:Y:S01]  /*1d60*/  IMAD.SHL.U32 R24, R40.reuse, 0x4, RZ ;  /* 0x0000000428187824 */ /* 0x040fe200078e00ff */
[----:B------:R-:W-:Y:S01]  /*1d70*/  SHF.L.U64.HI R40, R40, 0x2, R41 ;  /* 0x0000000228287819 */ /* 0x000fe20000010229 */
[----:B------:R-:W1:Y:S03]  /*1d80*/  LDCU.64 UR6, c[0x0][0x3a0] ;  /* 0x00007400ff0677ac */ /* 0x000e660008000a00 */
[C---:B0-----:R-:W-:Y:S02]  /*1d90*/  IADD3 R6, P2, PT, R24.reuse, UR4, RZ ;  /* 0x0000000418067c10 */ /* 0x041fe4000ff5e0ff */
[----:B-1----:R-:W-:Y:S02]  /*1da0*/  IADD3 R24, P3, PT, R24, UR6, RZ ;  /* 0x0000000618187c10 */ /* 0x002fe4000ff7e0ff */
[----:B------:R-:W-:-:S02]  /*1db0*/  IADD3.X R7, PT, PT, R40, UR5, RZ, P2, !PT ;  /* 0x0000000528077c10 */ /* 0x000fc400097fe4ff */
[----:B------:R-:W-:-:S03]  /*1dc0*/  IADD3.X R25, PT, PT, R40, UR7, RZ, P3, !PT ;  /* 0x0000000728197c10 */ /* 0x000fc60009ffe4ff */
[----:B------:R0:W-:Y:S04]  /*1dd0*/  STG.E desc[UR8][R6.64], R22 ;  /* 0x0000001606007986 */ /* 0x0001e8000c101908 */
[----:B------:R0:W-:Y:S02]  /*1de0*/  STG.E desc[UR8][R24.64], R23 ;  /* 0x0000001718007986 */ /* 0x0001e4000c101908 */
.L_x_926:
[----:B------:R-:W-:Y:S05]  /*1df0*/  BSYNC.RECONVERGENT B0 ;  /* 0x0000000000007941 */ /* 0x000fea0003800200 */
.L_x_925:
[----:B------:R-:W-:Y:S04]  /*1e00*/  BSSY.RECONVERGENT B0, `(.L_x_927) ;  /* 0x000000c000007945 */ /* 0x000fe80003800200 */
[----:B------:R-:W-:Y:S05]  /*1e10*/  @!P4 BRA `(.L_x_928) ;  /* 0x000000000028c947 */ /* 0x000fea0003800000 */
[----:B------:R-:W1:Y:S01]  /*1e20*/  LDCU.64 UR4, c[0x0][0x398] ;  /* 0x00007300ff0477ac */ /* 0x000e620008000a00 */
[C---:B0-----:R-:W-:Y:S01]  /*1e30*/  IMAD.SHL.U32 R22, R43.reuse, 0x4, RZ ;  /* 0x000000042b167824 */ /* 0x041fe200078e00ff */
[----:B------:R-:W-:Y:S01]  /*1e40*/  SHF.L.U64.HI R43, R43, 0x2, R4 ;  /* 0x000000022b2b7819 */ /* 0x000fe20000010204 */
[----:B------:R-:W0:Y:S03]  /*1e50*/  LDCU.64 UR6, c[0x0][0x3a0] ;  /* 0x00007400ff0677ac */ /* 0x000e260008000a00 */
[C---:B-1----:R-:W-:Y:S02]  /*1e60*/  IADD3 R6, P2, PT, R22.reuse, UR4, RZ ;  /* 0x0000000416067c10 */ /* 0x042fe4000ff5e0ff */
[----:B0-----:R-:W-:Y:S02]  /*1e70*/  IADD3 R22, P3, PT, R22, UR6, RZ ;  /* 0x0000000616167c10 */ /* 0x001fe4000ff7e0ff */
[----:B------:R-:W-:-:S02]  /*1e80*/  IADD3.X R7, PT, PT, R43, UR5, RZ, P2, !PT ;  /* 0x000000052b077c10 */ /* 0x000fc400097fe4ff */
[----:B------:R-:W-:-:S03]  /*1e90*/  IADD3.X R23, PT, PT, R43, UR7, RZ, P3, !PT ;  /* 0x000000072b177c10 */ /* 0x000fc60009ffe4ff */
[----:B------:R1:W-:Y:S04]  /*1ea0*/  STG.E desc[UR8][R6.64], R2 ;  /* 0x0000000206007986 */ /* 0x0003e8000c101908 */
[----:B------:R1:W-:Y:S02]  /*1eb0*/  STG.E desc[UR8][R22.64], R3 ;  /* 0x0000000316007986 */ /* 0x0003e4000c101908 */
.L_x_928:
[----:B------:R-:W-:Y:S05]  /*1ec0*/  BSYNC.RECONVERGENT B0 ;  /* 0x0000000000007941 */ /* 0x000fea0003800200 */
.L_x_927:
[----:B------:R-:W-:Y:S01]  /*1ed0*/  BSSY.RECONVERGENT B0, `(.L_x_929) ;  /* 0x0000011000007945 */ /* 0x000fe20003800200 */
[----:B------:R-:W-:Y:S02]  /*1ee0*/  ISETP.NE.AND P2, PT, R10, R12, PT ;  /* 0x0000000c0a00720c */ /* 0x000fe40003f45270 */
[----:B------:R-:W-:Y:S02]  /*1ef0*/  ISETP.NE.AND P3, PT, R12, R14, PT ;  /* 0x0000000e0c00720c */ /* 0x000fe40003f65270 */
[----:B------:R-:W-:Y:S02]  /*1f00*/  ISETP.NE.AND P4, PT, R14, R16, PT ;  /* 0x000000100e00720c */ /* 0x000fe40003f85270 */
[----:B------:R-:W-:Y:S02]  /*1f10*/  ISETP.NE.AND P5, PT, R16, R18, PT ;  /* 0x000000121000720c */ /* 0x000fe40003fa5270 */
[----:B------:R-:W-:Y:S01]  /*1f20*/  ISETP.NE.AND P6, PT, R18, R20, PT ;  /* 0x000000141200720c */ /* 0x000fe20003fc5270 */
[----:B------:R-:W-:-:S12]  /*1f30*/  @!P0 BRA `(.L_x_930) ;  /* 0x0000000000288947 */ /* 0x000fd80003800000 */
[----:B------:R-:W2:Y:S01]  /*1f40*/  LDCU.64 UR4, c[0x0][0x398] ;  /* 0x00007300ff0477ac */ /* 0x000ea20008000a00 */
[C---:B01----:R-:W-:Y:S01]  /*1f50*/  IMAD.SHL.U32 R6, R31.reuse, 0x4, RZ ;  /* 0x000000041f067824 */ /* 0x043fe200078e00ff */
[----:B------:R-:W-:Y:S01]  /*1f60*/  SHF.L.U64.HI R42, R31, 0x2, R42 ;  /* 0x000000021f2a7819 */ /* 0x000fe2000001022a */
[----:B------:R-:W0:Y:S03]  /*1f70*/  LDCU.64 UR6, c[0x0][0x3a0] ;  /* 0x00007400ff0677ac */ /* 0x000e260008000a00 */
[----:B--2---:R-:W-:-:S04]  /*1f80*/  IADD3 R2, P0, PT, R6, UR4, RZ ;  /* 0x0000000406027c10 */ /* 0x004fc8000ff1e0ff */
[----:B------:R-:W-:Y:S02]  /*1f90*/  IADD3.X R3, PT, PT, R42, UR5, RZ, P0, !PT ;  /* 0x000000052a037c10 */ /* 0x000fe400087fe4ff */
[----:B0-----:R-:W-:-:S03]  /*1fa0*/  IADD3 R6, P0, PT, R6, UR6, RZ ;  /* 0x0000000606067c10 */ /* 0x001fc6000ff1e0ff */
[----:B------:R2:W-:Y:S01]  /*1fb0*/  STG.E desc[UR8][R2.64], R8 ;  /* 0x0000000802007986 */ /* 0x0005e2000c101908 */
[----:B------:R-:W-:-:S05]  /*1fc0*/  IADD3.X R7, PT, PT, R42, UR7, RZ, P0, !PT ;  /* 0x000000072a077c10 */ /* 0x000fca00087fe4ff */
[----:B------:R2:W-:Y:S04]  /*1fd0*/  STG.E desc[UR8][R6.64], R9 ;  /* 0x0000000906007986 */ /* 0x0005e8000c101908 */
.L_x_930:
[----:B------:R-:W-:Y:S05]  /*1fe0*/  BSYNC.RECONVERGENT B0 ;  /* 0x0000000000007941 */ /* 0x000fea0003800200 */
.L_x_929:
[----:B------:R-:W-:Y:S04]  /*1ff0*/  BSSY.RECONVERGENT B0, `(.L_x_931) ;  /* 0x000000c000007945 */ /* 0x000fe80003800200 */
[----:B------:R-:W-:Y:S05]  /*2000*/  @!P2 BRA `(.L_x_932) ;  /* 0x000000000028a947 */ /* 0x000fea0003800000 */
[----:B------:R-:W1:Y:S01]  /*2010*/  LDCU.64 UR4, c[0x0][0x398] ;  /* 0x00007300ff0477ac */ /* 0x000e620008000a00 */
[C---:B------:R-:W-:Y:S01]  /*2020*/  IMAD.SHL.U32 R4, R32.reuse, 0x4, RZ ;  /* 0x0000000420047824 */ /* 0x040fe200078e00ff */
[----:B------:R-:W-:Y:S01]  /*2030*/  SHF.L.U64.HI R5, R32, 0x2, R5 ;  /* 0x0000000220057819 */ /* 0x000fe20000010205 */
[----:B------:R-:W3:Y:S03]  /*2040*/  LDCU.64 UR6, c[0x0][0x3a0] ;  /* 0x00007400ff0677ac */ /* 0x000ee60008000a00 */
[C---:B-12---:R-:W-:Y:S02]  /*2050*/  IADD3 R2, P0, PT, R4.reuse, UR4, RZ ;  /* 0x0000000404027c10 */ /* 0x046fe4000ff1e0ff */
[----:B---3--:R-:W-:Y:S02]  /*2060*/  IADD3 R4, P2, PT, R4, UR6, RZ ;  /* 0x0000000604047c10 */ /* 0x008fe4000ff5e0ff */
[----:B------:R-:W-:-:S02]  /*2070*/  IADD3.X R3, PT, PT, R5, UR5, RZ, P0, !PT ;  /* 0x0000000505037c10 */ /* 0x000fc400087fe4ff */
[----:B------:R-:W-:-:S03]  /*2080*/  IADD3.X R5, PT, PT, R5, UR7, RZ, P2, !PT ;  /* 0x0000000705057c10 */ /* 0x000fc600097fe4ff */
[----:B------:R3:W-:Y:S04]  /*2090*/  STG.E desc[UR8][R2.64], R10 ;  /* 0x0000000a02007986 */ /* 0x0007e8000c101908 */
[----:B------:R3:W-:Y:S02]  /*20a0*/  STG.E desc[UR8][R4.64], R11 ;  /* 0x0000000b04007986 */ /* 0x0007e4000c101908 */
.L_x_932:
[----:B------:R-:W-:Y:S05]  /*20b0*/  BSYNC.RECONVERGENT B0 ;  /* 0x0000000000007941 */ /* 0x000fea0003800200 */
.L_x_931:
[----:B------:R-:W-:Y:S04]  /*20c0*/  BSSY.RECONVERGENT B0, `(.L_x_933) ;  /* 0x000000c000007945 */ /* 0x000fe80003800200 */
[----:B------:R-:W-:Y:S05]  /*20d0*/  @!P3 BRA `(.L_x_934) ;  /* 0x000000000028b947 */ /* 0x000fea0003800000 */
[----:B------:R-:W1:Y:S01]  /*20e0*/  LDCU.64 UR4, c[0x0][0x398] ;  /* 0x00007300ff0477ac */ /* 0x000e620008000a00 */
[C---:B---3--:R-:W-:Y:S01]  /*20f0*/  IMAD.SHL.U32 R4, R33.reuse, 0x4, RZ ;  /* 0x0000000421047824 */ /* 0x048fe200078e00ff */
        /* <DEDUP_REMOVED lines=8> */
.L_x_934:
[----:B------:R-:W-:Y:S05]  /*2180*/  BSYNC.RECONVERGENT B0 ;  /* 0x0000000000007941 */ /* 0x000fea0003800200 */
.L_x_933:
[----:B------:R-:W-:Y:S04]  /*2190*/  BSSY.RECONVERGENT B0, `(.L_x_935) ;  /* 0x000000c000007945 */ /* 0x000fe80003800200 */
[----:B------:R-:W-:Y:S05]  /*21a0*/  @!P4 BRA `(.L_x_936) ;  /* 0x000000000028c947 */ /* 0x000fea0003800000 */
[----:B------:R-:W1:Y:S01]  /*21b0*/  LDCU.64 UR4, c[0x0][0x398] ;  /* 0x00007300ff0477ac */ /* 0x000e620008000a00 */
[C---:B---34-:R-:W-:Y:S01]  /*21c0*/  IMAD.SHL.U32 R4, R35.reuse, 0x4, RZ ;  /* 0x0000000423047824 */ /* 0x058fe200078e00ff */
        /* <DEDUP_REMOVED lines=8> */
.L_x_936:
[----:B------:R-:W-:Y:S05]  /*2250*/  BSYNC.RECONVERGENT B0 ;  /* 0x0000000000007941 */ /* 0x000fea0003800200 */
.L_x_935:
[----:B------:R-:W-:Y:S04]  /*2260*/  BSSY.RECONVERGENT B0, `(.L_x_937) ;  /* 0x000000c000007945 */ /* 0x000fe80003800200 */
[----:B------:R-:W-:Y:S05]  /*2270*/  @!P5 BRA `(.L_x_938) ;  /* 0x000000000028d947 */ /* 0x000fea0003800000 */
[----:B------:R-:W2:Y:S01]  /*2280*/  LDCU.64 UR4, c[0x0][0x398] ;  /* 0x00007300ff0477ac */ /* 0x000ea20008000a00 */
[C---:B-1-34-:R-:W-:Y:S01]  /*2290*/  IMAD.SHL.U32 R4, R37.reuse, 0x4, RZ ;  /* 0x0000000425047824 */ /* 0x05afe200078e00ff */
[----:B------:R-:W-:Y:S01]  /*22a0*/  SHF.L.U64.HI R28, R37, 0x2, R28 ;  /* 0x00000002251c7819 */ /* 0x000fe2000001021c */
[----:B------:R-:W1:Y:S03]  /*22b0*/  LDCU.64 UR6, c[0x0][0x3a0] ;  /* 0x00007400ff0677ac */ /* 0x000e660008000a00 */
[C---:B--2---:R-:W-:Y:S02]  /*22c0*/  IADD3 R2, P0, PT, R4.reuse, UR4, RZ ;  /* 0x0000000404027c10 */ /* 0x044fe4000ff1e0ff */
[----:B-1----:R-:W-:Y:S02]  /*22d0*/  IADD3 R4, P2, PT, R4, UR6, RZ ;  /* 0x0000000604047c10 */ /* 0x002fe4000ff5e0ff */
[----:B------:R-:W-:-:S02]  /*22e0*/  IADD3.X R3, PT, PT, R28, UR5, RZ, P0, !PT ;  /* 0x000000051c037c10 */ /* 0x000fc400087fe4ff */
[----:B------:R-:W-:-:S03]  /*22f0*/  IADD3.X R5, PT, PT, R28, UR7, RZ, P2, !PT ;  /* 0x000000071c057c10 */ /* 0x000fc600097fe4ff */
[----:B------:R1:W-:Y:S04]  /*2300*/  STG.E desc[UR8][R2.64], R16 ;  /* 0x0000001002007986 */ /* 0x0003e8000c101908 */
[----:B------:R1:W-:Y:S02]  /*2310*/  STG.E desc[UR8][R4.64], R17 ;  /* 0x0000001104007986 */ /* 0x0003e4000c101908 */
.L_x_938:
[----:B------:R-:W-:Y:S05]  /*2320*/  BSYNC.RECONVERGENT B0 ;  /* 0x0000000000007941 */ /* 0x000fea0003800200 */
.L_x_937:
        /* <DEDUP_REMOVED lines=12> */
.L_x_940:
[----:B------:R-:W-:Y:S05]  /*23f0*/  BSYNC.RECONVERGENT B0 ;  /* 0x0000000000007941 */ /* 0x000fea0003800200 */
.L_x_939:
[----:B------:R-:W-:Y:S05]  /*2400*/  @!P1 EXIT ;  /* 0x000000000000994d */ /* 0x000fea0003800000 */
        /* <DEDUP_REMOVED lines=8> */
[----:B------:R-:W-:Y:S04]  /*2490*/  STG.E desc[UR8][R2.64], R20 ;  /* 0x0000001402007986 */ /* 0x000fe8000c101908 */
[----:B------:R-:W-:Y:S01]  /*24a0*/  STG.E desc[UR8][R4.64], R21 ;  /* 0x0000001504007986 */ /* 0x000fe2000c101908 */
[----:B------:R-:W-:Y:S05]  /*24b0*/  EXIT ;  /* 0x000000000000794d */ /* 0x000fea0003800000 */
.L_x_919:
[----:B------:R-:W0:Y:S01]  /*24c0*/  S2R R40, SR_TID.X ;  /* 0x0000000000287919 */ /* 0x000e220000002100 */
        /* <DEDUP_REMOVED lines=8> */
[----:B------:R-:W2:Y:S04]  /*2550*/  LDG.E.CONSTANT R0, desc[UR8][R6.64] ;  /* 0x0000000806007981 */ /* 0x000ea8000c1e9900 */
[----:B------:R-:W3:Y:S04]  /*2560*/  LDG.E.CONSTANT R8, desc[UR8][R6.64+0x80] ;  /* 0x0000800806087981 */ /* 0x000ee8000c1e9900 */
[----:B------:R-:W4:Y:S04]  /*2570*/  LDG.E.CONSTANT R9, desc[UR8][R6.64+0x100] ;  /* 0x0001000806097981 */ /* 0x000f28000c1e9900 */
[----:B------:R-:W5:Y:S04]  /*2580*/  LDG.E.CONSTANT R11, desc[UR8][R6.64+0x180] ;  /* 0x00018008060b7981 */ /* 0x000f68000c1e9900 */
[----:B------:R-:W5:Y:S04]  /*2590*/  LDG.E.CONSTANT R13, desc[UR8][R6.64+0x200] ;  /* 0x00020008060d7981 */ /* 0x000f68000c1e9900 */
[----:B------:R-:W5:Y:S04]  /*25a0*/  LDG.E.CONSTANT R15, desc[UR8][R6.64+0x280] ;  /* 0x00028008060f7981 */ /* 0x000f68000c1e9900 */
[----:B------:R-:W5:Y:S04]  /*25b0*/  LDG.E.CONSTANT R17, desc[UR8][R6.64+0x300] ;  /* 0x0003000806117981 */ /* 0x000f68000c1e9900 */
[----:B------:R-:W5:Y:S04]  /*25c0*/  LDG.E.CONSTANT R19, desc[UR8][R6.64+0x380] ;  /* 0x0003800806137981 */ /* 0x000f68000c1e9900 */
[----:B------:R0:W5:Y:S01]  /*25d0*/  LDG.E.CONSTANT R21, desc[UR8][R6.64+0x400] ;  /* 0x0004000806157981 */ /* 0x000162000c1e9900 */
[----:B------:R-:W-:Y:S01]  /*25e0*/  ISETP.NE.AND P1, PT, R40, RZ, PT ;  /* 0x000000ff2800720c */ /* 0x000fe20003f25270 */
[----:B------:R-:W-:Y:S01]  /*25f0*/  IMAD.MOV.U32 R2, RZ, RZ, RZ ;  /* 0x000000ffff027224 */ /* 0x000fe200078e00ff */
[----:B------:R-:W1:Y:S01]  /*2600*/  S2R R38, SR_LANEID ;  /* 0x0000000000267919 */ /* 0x000e620000000000 */
[----:B------:R-:W1:Y:S01]  /*2610*/  S2UR UR5, SR_CgaCtaId ;  /* 0x00000000000579c3 */ /* 0x000e620000008800 */
[----:B------:R-:W-:Y:S01]  /*2620*/  SHF.R.U32.HI R3, RZ, 0x5, R40 ;  /* 0x00000005ff037819 */ /* 0x000fe20000011628 */
[----:B------:R-:W-:-:S06]  /*2630*/  UMOV UR4, 0x400 ;  /* 0x0000040000047882 */ /* 0x000fcc0000000000 */
[----:B0-----:R-:W0:Y:S08]  /*2640*/  LDC R7, c[0x0][0x390] ;  /* 0x0000e400ff077b82 */ /* 0x001e300000000800 */
[----:B------:R-:W1:Y:S02]  /*2650*/  @!P1 LDC.64 R4, c[0x0][0x380] ;  /* 0x0000e000ff049b82 */ /* 0x000e640000000a00 */
[----:B-1----:R-:W-:-:S05]  /*2660*/  @!P1 IMAD.WIDE.U32 R4, R39, 0x2400, R4 ;  /* 0x0000240027049825 */ /* 0x002fca00078e0004 */
[----:B------:R1:W5:Y:S01]  /*2670*/  @!P1 LDG.E.CONSTANT R2, desc[UR8][R4.64+-0x4] ;  /* 0xfffffc0804029981 */ /* 0x000362000c1e9900 */
[----:B------:R-:W-:Y:S01]  /*2680*/  ULEA UR4, UR5, UR4, 0x18 ;  /* 0x0000000405047291 */ /* 0x000fe2000f8ec0ff */
[----:B------:R-:W-:Y:S01]  /*2690*/  IMAD R6, R3, 0x120, R38 ;  /* 0x0000012003067824 */ /* 0x000fe200078e0226 */
[----:B------:R-:W-:-:S04]  /*26a0*/  ISETP.NE.AND P0, PT, R40, RZ, PT ;  /* 0x000000ff2800720c */ /* 0x000fc80003f05270 */
[----:B------:R-:W-:Y:S02]  /*26b0*/  LEA R6, R6, UR4, 0x2 ;  /* 0x0000000406067c11 */ /* 0x000fe4000f8e10ff */
[----:B------:R-:W-:-:S03]  /*26c0*/  LEA R24, R40, UR4, 0x2 ;  /* 0x0000000428187c11 */ /* 0x000fc6000f8e10ff */
[----:B-1----:R-:W-:Y:S01]  /*26d0*/  IMAD R5, R38, 0x20, R6 ;  /* 0x0000002026057824 */ /* 0x002fe200078e0206 */
[----:B--2---:R-:W-:Y:S04]  /*26e0*/  STS [R6], R0 ;  /* 0x0000000006007388 */ /* 0x004fe80000000800 */
[----:B---3--:R-:W-:Y:S04]  /*26f0*/  STS [R6+0x80], R8 ;  /* 0x0000800806007388 */ /* 0x008fe80000000800 */
[----:B----4-:R-:W-:Y:S04]  /*2700*/  STS [R6+0x100], R9 ;  /* 0x0001000906007388 */ /* 0x010fe80000000800 */
[----:B-----5:R-:W-:Y:S04]  /*2710*/  STS [R6+0x180], R11 ;  /* 0x0001800b06007388 */ /* 0x020fe80000000800 */
        /* <DEDUP_REMOVED lines=8> */
[----:B------:R-:W1:Y:S04]  /*27a0*/  LDS R10, [R5+0x4] ;  /* 0x00000400050a7984 */ /* 0x000e680000000800 */
[----:B------:R-:W2:Y:S04]  /*27b0*/  LDS R12, [R5+0x8] ;  /* 0x00000800050c7984 */ /* 0x000ea80000000800 */
[----:B------:R-:W3:Y:S04]  /*27c0*/  LDS R14, [R5+0xc] ;  /* 0x00000c00050e7984 */ /* 0x000ee80000000800 */
[----:B------:R-:W4:Y:S04]  /*27d0*/  LDS R16, [R5+0x10] ;  /* 0x0000100005107984 */ /* 0x000f280000000800 */
[----:B------:R-:W5:Y:S04]  /*27e0*/  LDS R18, [R5+0x14] ;  /* 0x0000140005127984 */ /* 0x000f680000000800 */
[----:B------:R-:W-:Y:S04]  /*27f0*/  LDS R20, [R5+0x18] ;  /* 0x0000180005147984 */ /* 0x000fe80000000800 */
[----:B------:R-:W-:Y:S01]  /*2800*/  LDS R22, [R5+0x1c] ;  /* 0x00001c0005167984 */ /* 0x000fe20000000800 */
[----:B------:R-:W-:Y:S01]  /*2810*/  BAR.SYNC.DEFER_BLOCKING 0x0 ;  /* 0x0000000000007b1d */ /* 0x000fe20000010000 */
[----:B-1----:R-:W-:-:S02]  /*2820*/  ISETP.NE.AND P2, PT, R8, R10, PT ;  /* 0x0000000a0800720c */ /* 0x002fc40003f45270 */
[----:B--2---:R-:W-:Y:S02]  /*2830*/  ISETP.NE.AND P3, PT, R10, R12, PT ;  /* 0x0000000c0a00720c */ /* 0x004fe40003f65270 */
[----:B---3--:R-:W-:Y:S01]  /*2840*/  ISETP.NE.AND P4, PT, R12, R14, PT ;  /* 0x0000000e0c00720c */ /* 0x008fe20003f85270 */
[----:B0-----:R-:W-:Y:S01]  /*2850*/  STS [R6], R7 ;  /* 0x0000000706007388 */ /* 0x001fe20000000800 */
[----:B----4-:R-:W-:-:S03]  /*2860*/  ISETP.NE.AND P6, PT, R14, R16, PT ;  /* 0x000000100e00720c */ /* 0x010fc60003fc5270 */
[----:B------:R-:W-:Y:S01]  /*2870*/  STS [R6+0x80], R7 ;  /* 0x0000800706007388 */ /* 0x000fe20000000800 */
[----:B-----5:R-:W-:-:S03]  /*2880*/  ISETP.NE.AND P5, PT, R16, R18, PT ;  /* 0x000000121000720c */ /* 0x020fc60003fa5270 */
        /* <DEDUP_REMOVED lines=8> */
[----:B------:R-:W1:Y:S01]  /*2910*/  LDS R9, [R5] ;  /* 0x0000000005097984 */ /* 0x000e620000000800 */
[----:B0-----:R-:W-:-:S03]  /*2920*/  SEL R6, RZ, 0x1, !P4 ;  /* 0x00000001ff067807 */ /* 0x001fc60006000000 */
[----:B------:R-:W0:Y:S04]  /*2930*/  LDS R11, [R5+0x4] ;  /* 0x00000400050b7984 */ /* 0x000e280000000800 */
[----:B------:R-:W2:Y:S04]  /*2940*/  LDS R13, [R5+0x8] ;  /* 0x00000800050d7984 */ /* 0x000ea80000000800 */
[----:B------:R-:W3:Y:S04]  /*2950*/  LDS R15, [R5+0xc] ;  /* 0x00000c00050f7984 */ /* 0x000ee80000000800 */
[----:B------:R-:W4:Y:S04]  /*2960*/  LDS R17, [R5+0x10] ;  /* 0x0000100005117984 */ /* 0x000f280000000800 */
[----:B------:R-:W5:Y:S04]  /*2970*/  LDS R19, [R5+0x14] ;  /* 0x0000140005137984 */ /* 0x000f680000000800 */
[----:B------:R-:W5:Y:S04]  /*2980*/  LDS R21, [R5+0x18] ;  /* 0x0000180005157984 */ /* 0x000f680000000800 */
[----:B------:R-:W-:Y:S04]  /*2990*/  LDS R23, [R5+0x1c] ;  /* 0x00001c0005177984 */ /* 0x000fe80000000800 */
[----:B------:R0:W-:Y:S01]  /*29a0*/  LDS R4, [R5+0x20] ;  /* 0x0000200005047984 */ /* 0x0001e20000000800 */
[----:B------:R-:W-:Y:S01]  /*29b0*/  BAR.SYNC.DEFER_BLOCKING 0x0 ;  /* 0x0000000000007b1d */ /* 0x000fe20000010000 */
[----:B-1----:R-:W-:-:S02]  /*29c0*/  SEL R0, R9, RZ, !P2 ;  /* 0x000000ff09007207 */ /* 0x002fc40005000000 */
[----:B0-----:R-:W-:-:S03]  /*29d0*/  SEL R5, RZ, 0x1, !P3 ;  /* 0x00000001ff057807 */ /* 0x001fc60005800000 */
[----:B------:R-:W-:-:S05]  /*29e0*/  IMAD.IADD R0, R11, 0x1, R0 ;  /* 0x000000010b007824 */ /* 0x000fca00078e0200 */
[----:B------:R-:W-:Y:S02]  /*29f0*/  SEL R0, R0, RZ, !P3 ;  /* 0x000000ff00007207 */ /* 0x000fe40005800000 */
[----:B------:R-:W-:-:S03]  /*2a00*/  ISETP.NE.AND P3, PT, R18, R20, PT ;  /* 0x000000141200720c */ /* 0x000fc60003f65270 */
[----:B--2---:R-:W-:Y:S01]  /*2a10*/  IMAD.IADD R0, R13, 0x1, R0 ;  /* 0x000000010d007824 */ /* 0x004fe200078e0200 */
[----:B------:R-:W-:Y:S04]  /*2a20*/  STS [R24+0x4d8], R25 ;  /* 0x0004d81918007388 */ /* 0x000fe80000000800 */
[----:B------:R-:W-:Y:S01]  /*2a30*/  SEL R0, R0, RZ, !P4 ;  /* 0x000000ff00007207 */ /* 0x000fe20006000000 */
[----:B------:R-:W-:Y:S04]  /*2a40*/  BAR.SYNC.DEFER_BLOCKING 0x0 ;  /* 0x0000000000007b1d */ /* 0x000fe80000010000 */
[----:B---3--:R-:W-:-:S05]  /*2a50*/  IMAD.IADD R0, R15, 0x1, R0 ;  /* 0x000000010f007824 */ /* 0x008fca00078e0200 */
[----:B------:R-:W-:-:S05]  /*2a60*/  SEL R0, R0, RZ, !P6 ;  /* 0x000000ff00007207 */ /* 0x000fca0007000000 */
[----:B----4-:R-:W-:-:S05]  /*2a70*/  IMAD.IADD R0, R17, 0x1, R0 ;  /* 0x0000000111007824 */ /* 0x010fca00078e0200 */
[----:B------:R-:W-:-:S05]  /*2a80*/  SEL R0, R0, RZ, !P5 ;  /* 0x000000ff00007207 */ /* 0x000fca0006800000 */
[----:B-----5:R-:W-:Y:S01]  /*2a90*/  IMAD.IADD R0, R19, 0x1, R0 ;  /* 0x0000000113007824 */ /* 0x020fe200078e0200 */
[----:B------:R0:W1:Y:S04]  /*2aa0*/  @P0 LDS R2, [R24+0x4d4] ;  /* 0x0004d40018020984 */ /* 0x0000680000000800 */
[----:B------:R-:W-:Y:S02]  /*2ab0*/  SEL R0, R0, RZ, !P3 ;  /* 0x000000ff00007207 */ /* 0x000fe40005800000 */
[----:B0-----:R-:W-:-:S03]  /*2ac0*/  SEL R24, RZ, 0x1, !P2 ;  /* 0x00000001ff187807 */ /* 0x001fc60005000000 */
[----:B------:R-:W-:Y:S01]  /*2ad0*/  IMAD.IADD R0, R21, 0x1, R0 ;  /* 0x0000000115007824 */ /* 0x000fe200078e0200 */
[----:B-1----:R-:W-:-:S04]  /*2ae0*/  ISETP.NE.AND P0, PT, R2, R8, PT ;  /* 0x000000080200720c */ /* 0x002fc80003f05270 */
[----:B------:R-:W-:-:S04]  /*2af0*/  SEL R7, RZ, 0x1, !P0 ;  /* 0x00000001ff077807 */ /* 0x000fc80004000000 */
[----:B------:R-:W-:-:S04]  /*2b00*/  IADD3 R5, P0, P2, R5, R24, R7 ;  /* 0x0000001805057210 */ /* 0x000fc80007a1e007 */
[----:B------:R-:W-:Y:S02]  /*2b10*/  IADD3 R24, P4, PT, R5, R6, RZ ;  /* 0x0000000605187210 */ /* 0x000fe40007f9e0ff */
[----:B------:R-:W-:Y:S02]  /*2b20*/  SEL R5, RZ, 0x1, !P6 ;  /* 0x00000001ff057807 */ /* 0x000fe40007000000 */
[----:B------:R-:W-:Y:S02]  /*2b30*/  ISETP.NE.AND P6, PT, R20, R22, PT ;  /* 0x000000161400720c */ /* 0x000fe40003fc5270 */
[----:B------:R-:W-:Y:S02]  /*2b40*/  SEL R6, RZ, 0x1, !P5 ;  /* 0x00000001ff067807 */ /* 0x000fe40006800000 */
[----:B------:R-:W-:Y:S02]  /*2b50*/  IADD3 R7, P5, PT, R24, R5, RZ ;  /* 0x0000000518077210 */ /* 0x000fe40007fbe0ff */
[----:B------:R-:W-:-:S02]  /*2b60*/  IADD3.X R5, PT, PT, RZ, RZ, RZ, P0, P2 ;  /* 0x000000ffff057210 */ /* 0x000fc400007e44ff */
[----:B------:R-:W-:Y:S02]  /*2b70*/  SEL R0, R0, RZ, !P6 ;  /* 0x000000ff00007207 */ /* 0x000fe40007000000 */
[----:B------:R-:W-:Y:S01]  /*2b80*/  IADD3 R7, P2, PT, R7, R6, RZ ;  /* 0x0000000607077210 */ /* 0x000fe20007f5e0ff */
[----:B------:R-:W-:Y:S01]  /*2b90*/  IMAD.X R5, RZ, RZ, R5, P4 ;  /* 0x000000ffff057224 */ /* 0x000fe200020e0605 */
[----:B------:R-:W-:Y:S01]  /*2ba0*/  SEL R6, RZ, 0x1, !P3 ;  /* 0x00000001ff067807 */ /* 0x000fe20005800000 */
[----:B------:R-:W-:Y:S01]  /*2bb0*/  IMAD.IADD R0, R23, 0x1, R0 ;  /* 0x0000000117007824 */ /* 0x000fe200078e0200 */
[----:B------:R-:W-:Y:S02]  /*2bc0*/  ISETP.NE.AND P0, PT, R22, R25, PT ;  /* 0x000000191600720c */ /* 0x000fe40003f05270 */
[----:B------:R-:W-:Y:S01]  /*2bd0*/  IADD3 R7, P3, PT, R7, R6, RZ ;  /* 0x0000000607077210 */ /* 0x000fe20007f7e0ff */
[----:B------:R-:W-:Y:S01]  /*2be0*/  IMAD.X R6, RZ, RZ, R5, P5 ;  /* 0x000000ffff067224 */ /* 0x000fe200028e0605 */
[----:B------:R-:W-:-:S02]  /*2bf0*/  SEL R5, R0, RZ, !P0 ;  /* 0x000000ff00057207 */ /* 0x000fc40004000000 */
[----:B------:R-:W-:Y:S01]  /*2c00*/  SEL R24, RZ, 0x1, !P6 ;  /* 0x00000001ff187807 */ /* 0x000fe20007000000 */
[----:B------:R-:W-:Y:S01]  /*2c10*/  IMAD.X R0, RZ, RZ, R6, P2 ;  /* 0x000000ffff007224 */ /* 0x000fe200010e0606 */
[----:B------:R-:W-:Y:S01]  /*2c20*/  ISETP.NE.AND P5, PT, R3, 0x4, PT ;  /* 0x000000040300780c */ /* 0x000fe20003fa5270 */
[----:B------:R-:W-:Y:S01]  /*2c30*/  IMAD.IADD R4, R4, 0x1, R5 ;  /* 0x0000000104047824 */ /* 0x000fe200078e0205 */
[----:B------:R-:W-:Y:S01]  /*2c40*/  IADD3 R24, P2, PT, R7, R24, RZ ;  /* 0x0000001807187210 */ /* 0x000fe20007f5e0ff */
[----:B------:R-:W-:Y:S01]  /*2c50*/  IMAD.X R26, RZ, RZ, R0, P3 ;  /* 0x000000ffff1a7224 */ /* 0x000fe200018e0600 */
[----:B------:R-:W-:Y:S02]  /*2c60*/  SEL R5, RZ, 0x1, !P0 ;  /* 0x00000001ff057807 */ /* 0x000fe40004000000 */
[----:B------:R-:W0:Y:S01]  /*2c70*/  SHFL.UP PT, R7, R4, 0x1, RZ ;  /* 0x0420000004077989 */ /* 0x000e2200000e00ff */
[----:B------:R-:W-:Y:S01]  /*2c80*/  IMAD.X R27, RZ, RZ, R26, P2 ;  /* 0x000000ffff1b7224 */ /* 0x000fe200010e061a */
[----:B------:R-:W-:-:S02]  /*2c90*/  IADD3 R30, P0, PT, R24, R5, RZ ;  /* 0x00000005181e7210 */ /* 0x000fc40007f1e0ff */
[C---:B------:R-:W-:Y:S02]  /*2ca0*/  ISETP.GE.AND P2, PT, R38.reuse, 0x1, PT ;  /* 0x000000012600780c */ /* 0x040fe40003f46270 */
[----:B------:R-:W-:Y:S01]  /*2cb0*/  ISETP.NE.AND P3, PT, R38, 0x1f, PT ;  /* 0x0000001f2600780c */ /* 0x000fe20003f65270 */
[----:B------:R-:W-:Y:S01]  /*2cc0*/  IMAD.X R29, RZ, RZ, R27, P0 ;  /* 0x000000ffff1d7224 */ /* 0x000fe200000e061b */
[----:B------:R-:W1:Y:S01]  /*2cd0*/  SHFL.UP PT, R5, R30, 0x1, RZ ;  /* 0x042000001e057989 */ /* 0x000e6200000e00ff */
[----:B------:R-:W-:Y:S02]  /*2ce0*/  ISETP.NE.U32.AND P0, PT, R30, RZ, PT ;  /* 0x000000ff1e00720c */ /* 0x000fe40003f05070 */
[----:B------:R-:W-:Y:S01]  /*2cf0*/  ISETP.NE.AND P4, PT, R3, 0x5, PT ;  /* 0x000000050300780c */ /* 0x000fe20003f85270 */
[----:B------:R-:W2:Y:S01]  /*2d00*/  SHFL.UP PT, R6, R29, 0x1, RZ ;  /* 0x042000001d067989 */ /* 0x000ea200000e00ff */
[----:B------:R-:W-:-:S04]  /*2d10*/  ISETP.NE.AND.EX P0, PT, R29, RZ, PT, P0 ;  /* 0x000000ff1d00720c */ /* 0x000fc80003f05300 */
[----:B0-----:R-:W-:-:S04]  /*2d20*/  SEL R7, R7, RZ, !P0 ;  /* 0x000000ff07077207 */ /* 0x001fc80004000000 */
[----:B------:R-:W-:Y:S02]  /*2d30*/  SEL R7, R7, RZ, P2 ;  /* 0x000000ff07077207 */ /* 0x000fe40001000000 */
[----:B-1----:R-:W-:-:S03]  /*2d40*/  SEL R5, R5, RZ, P2 ;  /* 0x000000ff05057207 */ /* 0x002fc60001000000 */
[----:B------:R-:W-:Y:S01]  /*2d50*/  IMAD.IADD R7, R4, 0x1, R7 ;  /* 0x0000000104077824 */ /* 0x000fe200078e0207 */
[----:B--2---:R-:W-:-:S04]  /*2d60*/  SEL R28, R6, RZ, P2 ;  /* 0x000000ff061c7207 */ /* 0x004fc80001000000 */
[----:B------:R-:W0:Y:S01]  /*2d70*/  SHFL.UP PT, R6, R7, 0x2, RZ ;  /* 0x0440000007067989 */ /* 0x000e2200000e00ff */
[----:B------:R-:W-:Y:S02]  /*2d80*/  IADD3 R31, P0, PT, R5, R30, RZ ;  /* 0x0000001e051f7210 */ /* 0x000fe40007f1e0ff */
[----:B------:R-:W-:-:S03]  /*2d90*/  ISETP.GE.AND P2, PT, R38, 0x2, PT ;  /* 0x000000022600780c */ /* 0x000fc60003f46270 */
[----:B------:R-:W-:Y:S01]  /*2da0*/  IMAD.X R28, R28, 0x1, R29, P0 ;  /* 0x000000011c1c7824 */ /* 0x000fe200000e061d */
[----:B------:R-:W1:Y:S01]  /*2db0*/  SHFL.UP PT, R4, R31, 0x2, RZ ;  /* 0x044000001f047989 */ /* 0x000e6200000e00ff */
[----:B------:R-:W-:-:S03]  /*2dc0*/  ISETP.NE.U32.AND P0, PT, R31, RZ, PT ;  /* 0x000000ff1f00720c */ /* 0x000fc60003f05070 */
[----:B------:R-:W2:Y:S01]  /*2dd0*/  SHFL.UP PT, R5, R28, 0x2, RZ ;  /* 0x044000001c057989 */ /* 0x000ea200000e00ff */
[----:B------:R-:W-:-:S04]  /*2de0*/  ISETP.NE.AND.EX P0, PT, R28, RZ, PT, P0 ;  /* 0x000000ff1c00720c */ /* 0x000fc80003f05300 */
[----:B0-----:R-:W-:-:S04]  /*2df0*/  SEL R6, R6, RZ, !P0 ;  /* 0x000000ff06067207 */ /* 0x001fc80004000000 */
[----:B------:R-:W-:Y:S02]  /*2e00*/  SEL R6, R6, RZ, P2 ;  /* 0x000000ff06067207 */ /* 0x000fe40001000000 */
[----:B-1----:R-:W-:-:S03]  /*2e10*/  SEL R4, R4, RZ, P2 ;  /* 0x000000ff04047207 */ /* 0x002fc60001000000 */
[----:B------:R-:W-:Y:S01]  /*2e20*/  IMAD.IADD R6, R7, 0x1, R6 ;  /* 0x0000000107067824 */ /* 0x000fe200078e0206 */
[----:B------:R-:W-:Y:S02]  /*2e30*/  IADD3 R29, P0, PT, R4, R31, RZ ;  /* 0x0000001f041d7210 */ /* 0x000fe40007f1e0ff */
[----:B--2---:R-:W-:Y:S02]  /*2e40*/  SEL R5, R5, RZ, P2 ;  /* 0x000000ff05057207 */ /* 0x004fe40001000000 */
[----:B------:R-:W0:Y:S01]  /*2e50*/  SHFL.UP PT, R7, R6, 0x4, RZ ;  /* 0x0480000006077989 */ /* 0x000e2200000e00ff */
[----:B------:R-:W-:Y:S02]  /*2e60*/  ISETP.GE.AND P2, PT, R38, 0x4, PT ;  /* 0x000000042600780c */ /* 0x000fe40003f46270 */
        /* <DEDUP_REMOVED lines=18> */
[----:B0-----:R-:W-:Y:S02]  /*2f90*/  SEL R6, R6, RZ, !P0 ;  /* 0x000000ff06067207 */ /* 0x001fe40004000000 */
[----:B-1----:R-:W-:Y:S02]  /*2fa0*/  SEL R4, R4, RZ, P2 ;  /* 0x000000ff04047207 */ /* 0x002fe40001000000 */
[----:B------:R-:W-:Y:S02]  /*2fb0*/  SEL R6, R6, RZ, P2 ;  /* 0x000000ff06067207 */ /* 0x000fe40001000000 */
[----:B------:R-:W-:Y:S02]  /*2fc0*/  IADD3 R29, P0, PT, R4, R31, RZ ;  /* 0x0000001f041d7210 */ /* 0x000fe40007f1e0ff */
[----:B--2---:R-:W-:Y:S01]  /*2fd0*/  SEL R5, R5, RZ, P2 ;  /* 0x000000ff05057207 */ /* 0x004fe20001000000 */
[----:B------:R-:W-:Y:S01]  /*2fe0*/  IMAD.IADD R6, R7, 0x1, R6 ;  /* 0x0000000107067824 */ /* 0x000fe200078e0206 */
[----:B------:R-:W-:Y:S01]  /*2ff0*/  ISETP.GE.AND P2, PT, R38, 0x10, PT ;  /* 0x000000102600780c */ /* 0x000fe20003f46270 */
[----:B------:R-:W0:Y:S02]  /*3000*/  SHFL.UP PT, R4, R29, 0x10, RZ ;  /* 0x060000001d047989 */ /* 0x000e2400000e00ff */
[----:B------:R-:W-:Y:S01]  /*3010*/  IMAD.X R28, R5, 0x1, R30, P0 ;  /* 0x00000001051c7824 */ /* 0x000fe200000e061e */
[----:B------:R-:W-:Y:S01]  /*3020*/  ISETP.NE.U32.AND P0, PT, R29, RZ, PT ;  /* 0x000000ff1d00720c */ /* 0x000fe20003f05070 */
[----:B------:R-:W1:Y:S03]  /*3030*/  SHFL.UP PT, R7, R6, 0x10, RZ ;  /* 0x0600000006077989 */ /* 0x000e6600000e00ff */
[----:B------:R-:W-:Y:S01]  /*3040*/  ISETP.NE.AND.EX P0, PT, R28, RZ, PT, P0 ;  /* 0x000000ff1c00720c */ /* 0x000fe20003f05300 */
[----:B------:R-:W2:Y:S01]  /*3050*/  SHFL.UP PT, R5, R28, 0x10, RZ ;  /* 0x060000001c057989 */ /* 0x000ea200000e00ff */
[----:B0-----:R-:W-:-:S02]  /*3060*/  SEL R4, R4, RZ, P2 ;  /* 0x000000ff04047207 */ /* 0x001fc40001000000 */
[----:B-1----:R-:W-:Y:S02]  /*3070*/  SEL R7, R7, RZ, !P0 ;  /* 0x000000ff07077207 */ /* 0x002fe40004000000 */
[----:B------:R-:W-:Y:S02]  /*3080*/  IADD3 R4, P0, PT, R4, R29, RZ ;  /* 0x0000001d04047210 */ /* 0x000fe40007f1e0ff */
[----:B--2---:R-:W-:Y:S02]  /*3090*/  SEL R5, R5, RZ, P2 ;  /* 0x000000ff05057207 */ /* 0x004fe40001000000 */
[----:B------:R-:W-:-:S03]  /*30a0*/  SEL R7, R7, RZ, P2 ;  /* 0x000000ff07077207 */ /* 0x000fc60001000000 */
[----:B------:R-:W-:Y:S01]  /*30b0*/  IMAD.X R5, R5, 0x1, R28, P0 ;  /* 0x0000000105057824 */ /* 0x000fe200000e061c */
[----:B------:R-:W-:Y:S01]  /*30c0*/  @!P3 LEA R28, R3, UR4, 0x4 ;  /* 0x00000004031cbc11 */ /* 0x000fe2000f8e20ff */
[----:B------:R-:W-:-:S04]  /*30d0*/  IMAD.IADD R41, R6, 0x1, R7 ;  /* 0x0000000106297824 */ /* 0x000fc800078e0207 */
[----:B------:R-:W-:Y:S04]  /*30e0*/  @!P3 STS.64 [R28], R4 ;  /* 0x000000041c00b388 */ /* 0x000fe80000000a00 */
[----:B------:R-:W-:Y:S01]  /*30f0*/  @!P3 STS [R28+0x8], R41 ;  /* 0x000008291c00b388 */ /* 0x000fe20000000800 */
[----:B------:R-:W-:Y:S01]  /*3100*/  BAR.SYNC.DEFER_BLOCKING 0x0 ;  /* 0x0000000000007b1d */ /* 0x000fe20000010000 */
[----:B------:R-:W-:-:S05]  /*3110*/  ISETP.NE.AND P3, PT, R3, 0x2, PT ;  /* 0x000000020300780c */ /* 0x000fca0003f65270 */
[----:B------:R-:W0:Y:S04]  /*3120*/  LDS.64 R32, [UR4+0x10] ;  /* 0x00001004ff207984 */ /* 0x000e280008000a00 */
[----:B------:R-:W1:Y:S04]  /*3130*/  LDS.64 R34, [UR4] ;  /* 0x00000004ff227984 */ /* 0x000e680008000a00 */
[----:B------:R-:W2:Y:S04]  /*3140*/  LDS R44, [UR4+0x8] ;  /* 0x00000804ff2c7984 */ /* 0x000ea80008000800 */
[----:B------:R-:W3:Y:S04]  /*3150*/  LDS.64 R36, [UR4+0x20] ;  /* 0x00002004ff247984 */ /* 0x000ee80008000a00 */
[----:B------:R-:W4:Y:S04]  /*3160*/  LDS R45, [UR4+0x18] ;  /* 0x00001804ff2d7984 */ /* 0x000f280008000800 */
[----:B------:R-:W5:Y:S04]  /*3170*/  LDS.64 R30, [UR4+0x30] ;  /* 0x00003004ff1e7984 */ /* 0x000f680008000a00 */
[----:B------:R-:W5:Y:S04]  /*3180*/  LDS R46, [UR4+0x28] ;  /* 0x00002804ff2e7984 */ /* 0x000f680008000800 */
[----:B------:R-:W5:Y:S04]  /*3190*/  LDS.64 R6, [UR4+0x40] ;  /* 0x00004004ff067984 */ /* 0x000f680008000a00 */
[----:B------:R-:W5:Y:S04]  /*31a0*/  LDS R43, [UR4+0x38] ;  /* 0x00003804ff2b7984 */ /* 0x000f680008000800 */
[----:B------:R-:W5:Y:S01]  /*31b0*/  LDS.64 R28, [UR4+0x50] ;  /* 0x00005004ff1c7984 */ /* 0x000f620008000a00 */
[----:B0-----:R-:W-:-:S03]  /*31c0*/  ISETP.NE.U32.AND P0, PT, R32, RZ, PT ;  /* 0x000000ff2000720c */ /* 0x001fc60003f05070 */
[----:B------:R-:W0:Y:S01]  /*31d0*/  LDS R42, [UR4+0x48] ;  /* 0x00004804ff2a7984 */ /* 0x000e220008000800 */
[----:B-1----:R-:W-:Y:S02]  /*31e0*/  IADD3 R47, P2, PT, R34, R32, RZ ;  /* 0x00000020222f7210 */ /* 0x002fe40007f5e0ff */
[----:B------:R-:W-:Y:S02]  /*31f0*/  ISETP.NE.AND.EX P0, PT, R33, RZ, PT, P0 ;  /* 0x000000ff2100720c */ /* 0x000fe40003f05300 */
[----:B------:R-:W-:Y:S01]  /*3200*/  SEL R48, R47, R34, !P3 ;  /* 0x000000222f307207 */ /* 0x000fe20005800000 */
[----:B------:R-:W-:Y:S01]  /*3210*/  IMAD.X R49, R35, 0x1, R33, P2 ;  /* 0x0000000123317824 */ /* 0x000fe200010e0621 */
[----:B--2---:R-:W-:Y:S02]  /*3220*/  SEL R32, R44, RZ, !P0 ;  /* 0x000000ff2c207207 */ /* 0x004fe40004000000 */
[C---:B---3--:R-:W-:Y:S02]  /*3230*/  ISETP.NE.U32.AND P0, PT, R36.reuse, RZ, PT ;  /* 0x000000ff2400720c */ /* 0x048fe40003f05070 */
[----:B------:R-:W-:-:S02]  /*3240*/  IADD3 R47, P2, PT, R36, R47, RZ ;  /* 0x0000002f242f7210 */ /* 0x000fc40007f5e0ff */
[----:B------:R-:W-:Y:S01]  /*3250*/  ISETP.NE.AND.EX P0, PT, R37, RZ, PT, P0 ;  /* 0x000000ff2500720c */ /* 0x000fe20003f05300 */
[----:B----4-:R-:W-:Y:S01]  /*3260*/  IMAD.IADD R45, R45, 0x1, R32 ;  /* 0x000000012d2d7824 */ /* 0x010fe200078e0220 */
[----:B------:R-:W-:Y:S01]  /*3270*/  SEL R34, R49, R35, !P3 ;  /* 0x0000002331227207 */ /* 0x000fe20005800000 */
[----:B------:R-:W-:Y:S01]  /*3280*/  IMAD.X R37, R37, 0x1, R49, P2 ;  /* 0x0000000125257824 */ /* 0x000fe200010e0631 */
[----:B------:R-:W-:Y:S01]  /*3290*/  ISETP.NE.AND P2, PT, R3, 0x3, PT ;  /* 0x000000030300780c */ /* 0x000fe20003f45270 */
[----:B------:R-:W1:Y:S01]  /*32a0*/  LDS.64 R32, [UR4+0x60] ;  /* 0x00006004ff207984 */ /* 0x000e620008000a00 */
[----:B------:R-:W-:Y:S02]  /*32b0*/  SEL R44, R45, R44, !P3 ;  /* 0x0000002c2d2c7207 */ /* 0x000fe40005800000 */
[----:B------:R-:W-:Y:S01]  /*32c0*/  SEL R48, R47, R48, !P2 ;  /* 0x000000302f307207 */ /* 0x000fe20005000000 */
[----:B------:R-:W2:Y:S01]  /*32d0*/  LDS R35, [UR4+0x58] ;  /* 0x00005804ff237984 */ /* 0x000ea20008000800 */
[----:B------:R-:W-:-:S02]  /*32e0*/  SEL R45, R45, RZ, !P0 ;  /* 0x000000ff2d2d7207 */ /* 0x000fc40004000000 */
[C---:B-----5:R-:W-:Y:S02]  /*32f0*/  IADD3 R47, P3, PT, R30.reuse, R47, RZ ;  /* 0x0000002f1e2f7210 */ /* 0x060fe40007f7e0ff */
[----:B------:R-:W-:Y:S01]  /*3300*/  ISETP.NE.U32.AND P0, PT, R30, RZ, PT ;  /* 0x000000ff1e00720c */ /* 0x000fe20003f05070 */
[----:B------:R-:W-:Y:S01]  /*3310*/  IMAD.IADD R45, R46, 0x1, R45 ;  /* 0x000000012e2d7824 */ /* 0x000fe200078e022d */
[----:B------:R-:W-:Y:S01]  /*3320*/  SEL R46, R37, R34, !P2 ;  /* 0x00000022252e7207 */ /* 0x000fe20005000000 */
[C---:B------:R-:W-:Y:S01]  /*3330*/  IMAD.X R49, R31.reuse, 0x1, R37, P3 ;  /* 0x000000011f317824 */ /* 0x040fe200018e0625 */
[----:B------:R-:W-:Y:S01]  /*3340*/  ISETP.NE.AND.EX P0, PT, R31, RZ, PT, P0 ;  /* 0x000000ff1f00720c */ /* 0x000fe20003f05300 */
[----:B------:R-:W-:Y:S01]  /*3350*/  LDS R34, [UR4+0x68] ;  /* 0x00006804ff227984 */ /* 0x000fe20008000800 */
[----:B------:R-:W-:Y:S02]  /*3360*/  ISETP.NE.U32.AND P6, PT, R6, RZ, PT ;  /* 0x000000ff0600720c */ /* 0x000fe40003fc5070 */
[C---:B------:R-:W-:Y:S01]  /*3370*/  SEL R36, R45.reuse, RZ, !P0 ;  /* 0x000000ff2d247207 */ /* 0x040fe20004000000 */
[----:B------:R-:W3:Y:S01]  /*3380*/  LDS.64 R30, [UR4+0x70] ;  /* 0x00007004ff1e7984 */ /* 0x000ee20008000a00 */
[----:B------:R-:W-:-:S02]  /*3390*/  SEL R44, R45, R44, !P2 ;  /* 0x0000002c2d2c7207 */ /* 0x000fc40005000000 */
[----:B------:R-:W-:Y:S01]  /*33a0*/  ISETP.NE.AND.EX P6, PT, R7, RZ, PT, P6 ;  /* 0x000000ff0700720c */ /* 0x000fe20003fc5360 */
[----:B------:R-:W-:Y:S01]  /*33b0*/  IMAD.IADD R43, R43, 0x1, R36 ;  /* 0x000000012b2b7824 */ /* 0x000fe200078e0224 */
[----:B------:R-:W4:Y:S01]  /*33c0*/  LDS R37, [UR4+0x78] ;  /* 0x00007804ff257984 */ /* 0x000f220008000800 */
[----:B------:R-:W-:Y:S02]  /*33d0*/  ISETP.NE.U32.AND P0, PT, R28, RZ, PT ;  /* 0x000000ff1c00720c */ /* 0x000fe40003f05070 */
[----:B------:R-:W-:Y:S02]  /*33e0*/  ISETP.NE.AND P3, PT, R3, 0x6, PT ;  /* 0x000000060300780c */ /* 0x000fe40003f65270 */
[C---:B------:R-:W-:Y:S02]  /*33f0*/  SEL R44, R43.reuse, R44, !P5 ;  /* 0x0000002c2b2c7207 */ /* 0x040fe40006800000 */
[----:B------:R-:W-:Y:S02]  /*3400*/  SEL R43, R43, RZ, !P6 ;  /* 0x000000ff2b2b7207 */ /* 0x000fe40007000000 */
[----:B------:R-:W-:-:S02]  /*3410*/  ISETP.NE.AND P2, PT, R3, 0x7, PT ;  /* 0x000000070300780c */ /* 0x000fc40003f45270 */
[----:B------:R-:W-:Y:S01]  /*3420*/  SEL R36, R47, R48, !P5 ;  /* 0x000000302f247207 */ /* 0x000fe20006800000 */
[----:B0-----:R-:W-:Y:S01]  /*3430*/  IMAD.IADD R43, R42, 0x1, R43 ;  /* 0x000000012a2b7824 */ /* 0x001fe200078e022b */
[----:B------:R-:W-:Y:S02]  /*3440*/  SEL R46, R49, R46, !P5 ;  /* 0x0000002e312e7207 */ /* 0x000fe40006800000 */
[----:B------:R-:W-:Y:S02]  /*3450*/  IADD3 R3, P5, PT, R6, R47, RZ ;  /* 0x0000002f06037210 */ /* 0x000fe40007fbe0ff */
[----:B------:R-:W-:Y:S02]  /*3460*/  ISETP.NE.AND.EX P0, PT, R29, RZ, PT, P0 ;  /* 0x000000ff1d00720c */ /* 0x000fe40003f05300 */
[----:B------:R-:W-:Y:S01]  /*3470*/  SEL R36, R3, R36, !P4 ;  /* 0x0000002403247207 */ /* 0x000fe20006000000 */
[----:B------:R-:W-:Y:S01]  /*3480*/  IMAD.X R45, R7, 0x1, R49, P5 ;  /* 0x00000001072d7824 */ /* 0x000fe200028e0631 */
[----:B------:R-:W-:-:S02]  /*3490*/  SEL R6, R43, RZ, !P0 ;  /* 0x000000ff2b067207 */ /* 0x000fc40004000000 */
[----:B------:R-:W-:Y:S02]  /*34a0*/  IADD3 R7, P5, PT, R28, R3, RZ ;  /* 0x000000031c077210 */ /* 0x000fe40007fbe0ff */
[C---:B-1----:R-:W-:Y:S01]  /*34b0*/  ISETP.NE.U32.AND P0, PT, R32.reuse, RZ, PT ;  /* 0x000000ff2000720c */ /* 0x042fe20003f05070 */
[----:B--2---:R-:W-:Y:S01]  /*34c0*/  IMAD.IADD R35, R35, 0x1, R6 ;  /* 0x0000000123237824 */ /* 0x004fe200078e0206 */
[----:B------:R-:W-:Y:S01]  /*34d0*/  SEL R44, R43, R44, !P4 ;  /* 0x0000002c2b2c7207 */ /* 0x000fe20006000000 */
[----:B------:R-:W0:Y:S01]  /*34e0*/  SHFL.UP PT, R28, R5, 0x1, RZ ;  /* 0x04200000051c7989 */ /* 0x000e2200000e00ff */
[----:B------:R-:W-:Y:S01]  /*34f0*/  SEL R42, R45, R46, !P4 ;  /* 0x0000002e2d2a7207 */ /* 0x000fe20006000000 */
[----:B------:R-:W-:Y:S01]  /*3500*/  IMAD.X R45, R29, 0x1, R45, P5 ;  /* 0x000000011d2d7824 */ /* 0x000fe200028e062d */
[----:B------:R-:W-:Y:S01]  /*3510*/  IADD3 R43, P4, PT, R32, R7, RZ ;  /* 0x00000007202b7210 */ /* 0x000fe20007f9e0ff */
[----:B------:R1:W2:Y:S01]  /*3520*/  SHFL.UP PT, R29, R4, 0x1, RZ ;  /* 0x04200000041d7989 */ /* 0x0002a200000e00ff */
[----:B------:R-:W-:-:S02]  /*3530*/  ISETP.NE.AND.EX P0, PT, R33, RZ, PT, P0 ;  /* 0x000000ff2100720c */ /* 0x000fc40003f05300 */
[----:B------:R-:W-:Y:S01]  /*3540*/  SEL R44, R35, R44, !P3 ;  /* 0x0000002c232c7207 */ /* 0x000fe20005800000 */
[----:B------:R-:W-:Y:S01]  /*3550*/  IMAD.X R33, R33, 0x1, R45, P4 ;  /* 0x0000000121217824 */ /* 0x000fe200020e062d */
[----:B------:R-:W-:Y:S01]  /*3560*/  SEL R35, R35, RZ, !P0 ;  /* 0x000000ff23237207 */ /* 0x000fe20004000000 */
[----:B------:R0:W0:Y:S01]  /*3570*/  SHFL.UP PT, R3, R41, 0x1, RZ ;  /* 0x0420000029037989 */ /* 0x00002200000e00ff */
[----:B------:R-:W-:Y:S02]  /*3580*/  ISETP.GE.U32.AND P4, PT, R40, 0x20, PT ;  /* 0x000000202800780c */ /* 0x000fe40003f86070 */
[----:B---3--:R-:W-:Y:S02]  /*3590*/  ISETP.NE.U32.AND P0, PT, R30, RZ, PT ;  /* 0x000000ff1e00720c */ /* 0x008fe40003f05070 */
[----:B------:R-:W-:Y:S01]  /*35a0*/  SEL R6, R7, R36, !P3 ;  /* 0x0000002407067207 */ /* 0x000fe20005800000 */
[----:B------:R-:W-:Y:S01]  /*35b0*/  IMAD.IADD R7, R34, 0x1, R35 ;  /* 0x0000000122077824 */ /* 0x000fe200078e0223 */
[----:B------:R-:W-:-:S02]  /*35c0*/  ISETP.NE.AND.EX P0, PT, R31, RZ, PT, P0 ;  /* 0x000000ff1f00720c */ /* 0x000fc40003f05300 */
[----:B------:R-:W-:Y:S02]  /*35d0*/  SEL R32, R45, R42, !P3 ;  /* 0x0000002a2d207207 */ /* 0x000fe40005800000 */
[----:B------:R-:W-:Y:S02]  /*35e0*/  IADD3 R35, P3, PT, R30, R43, RZ ;  /* 0x0000002b1e237210 */ /* 0x000fe40007f7e0ff */
[----:B-1----:R-:W-:Y:S02]  /*35f0*/  SEL R4, R7, RZ, !P0 ;  /* 0x000000ff07047207 */ /* 0x002fe40004000000 */
[----:B------:R-:W-:Y:S01]  /*3600*/  SEL R6, R43, R6, !P2 ;  /* 0x000000062b067207 */ /* 0x000fe20005000000 */
[----:B------:R-:W-:Y:S01]  /*3610*/  IMAD.X R36, R31, 0x1, R33, P3 ;  /* 0x000000011f247824 */ /* 0x000fe200018e0621 */
[----:B------:R-:W-:Y:S01]  /*3620*/  SEL R7, R7, R44, !P2 ;  /* 0x0000002c07077207 */ /* 0x000fe20005000000 */
[----:B----4-:R-:W-:Y:S01]  /*3630*/  IMAD.IADD R37, R37, 0x1, R4 ;  /* 0x0000000125257824 */ /* 0x010fe200078e0204 */
[----:B------:R-:W-:Y:S01]  /*3640*/  SEL R5, R33, R32, !P2 ;  /* 0x0000002021057207 */ /* 0x000fe20005000000 */
[----:B--2---:R-:W-:Y:S06]  /*3650*/  @!P4 BRA `(.L_x_941) ;  /* 0x00000000002cc947 */ /* 0x004fec0003800000 */
[----:B------:R-:W-:Y:S02]  /*3660*/  ISETP.NE.AND P1, PT, R38, RZ, PT ;  /* 0x000000ff2600720c */ /* 0x000fe40003f25270 */
[C---:B------:R-:W-:Y:S02]  /*3670*/  ISETP.NE.U32.AND P0, PT, R29.reuse, RZ, PT ;  /* 0x000000ff1d00720c */ /* 0x040fe40003f05070 */
[----:B------:R-:W-:Y:S02]  /*3680*/  SEL R29, R29, RZ, P1 ;  /* 0x000000ff1d1d7207 */ /* 0x000fe40000800000 */
[C---:B0-----:R-:W-:Y:S02]  /*3690*/  ISETP.NE.AND.EX P0, PT, R28.reuse, RZ, PT, P0 ;  /* 0x000000ff1c00720c */ /* 0x041fe40003f05300 */
[----:B------:R-:W-:Y:S02]  /*36a0*/  SEL R28, R28, RZ, P1 ;  /* 0x000000ff1c1c7207 */ /* 0x000fe40000800000 */
[----:B------:R-:W-:-:S02]  /*36b0*/  SEL R4, R7, RZ, !P0 ;  /* 0x000000ff07047207 */ /* 0x000fc40004000000 */
[----:B------:R-:W-:-:S03]  /*36c0*/  IADD3 R29, P0, PT, R29, R6, RZ ;  /* 0x000000061d1d7210 */ /* 0x000fc60007f1e0ff */
[----:B------:R-:W-:Y:S02]  /*36d0*/  @P1 IMAD.IADD R7, R3, 0x1, R4 ;  /* 0x0000000103071824 */ /* 0x000fe400078e0204 */
[----:B------:R-:W-:Y:S02]  /*36e0*/  IMAD.X R28, R28, 0x1, R5, P0 ;  /* 0x000000011c1c7824 */ /* 0x000fe400000e0605 */
[----:B------:R-:W-:Y:S01]  /*36f0*/  IMAD.MOV.U32 R3, RZ, RZ, R7 ;  /* 0x000000ffff037224 */ /* 0x000fe200078e0007 */
[----:B------:R-:W-:Y:S06]  /*3700*/  BRA `(.L_x_942) ;  /* 0x0000001000387947 */ /* 0x000fec0003800000 */
.L_x_941:
[----:B------:R-:W1:Y:S01]  /*3710*/  LDC.64 R30, c[0x0][0x3b0] ;  /* 0x0000ec00ff1e7b82 */ /* 0x000e620000000a00 */
[----:B------:R-:W2:Y:S01]  /*3720*/  LDCU UR5, c[0x0][0x370] ;  /* 0x00006e00ff0577ac */ /* 0x000ea20008000800 */
[----:B------:R-:W-:Y:S01]  /*3730*/  @!P1 IMAD.MOV.U32 R6, RZ, RZ, R35 ;  /* 0x000000ffff069224 */ /* 0x000fe200078e0023 */
[----:B------:R3:W-:Y:S01]  /*3740*/  @!P1 STS [UR4+0xd0], R37 ;  /* 0x0000d025ff009988 */ /* 0x0007e20008000804 */
[----:B------:R-:W-:Y:S01]  /*3750*/  @!P1 IMAD.MOV.U32 R7, RZ, RZ, R36 ;  /* 0x000000ffff079224 */ /* 0x000fe200078e0024 */
[----:B------:R-:W-:Y:S01]  /*3760*/  LOP3.LUT R32, RZ, R40, RZ, 0x33, !PT ;  /* 0x00000028ff207212 */ /* 0x000fe200078e33ff */
[----:B------:R-:W-:Y:S02]  /*3770*/  @!P1 IMAD.MOV.U32 R4, RZ, RZ, R37 ;  /* 0x000000ffff049224 */ /* 0x000fe400078e0025 */
[----:B------:R-:W-:Y:S01]  /*3780*/  @!P1 IMAD.MOV.U32 R5, RZ, RZ, 0x64 ;  /* 0x00000064ff059424 */ /* 0x000fe200078e00ff */
[----:B------:R3:W-:Y:S01]  /*3790*/  @!P1 STS.64 [UR4+0xc8], R6 ;  /* 0x0000c806ff009988 */ /* 0x0007e20008000a04 */
[----:B--2---:R-:W-:Y:S01]  /*37a0*/  UISETP.GT.U32.AND UP0, UPT, UR5, 0x1f3, UPT ;  /* 0x000001f30500788c */ /* 0x004fe2000bf04070 */
[----:B-1----:R-:W-:-:S05]  /*37b0*/  IMAD.WIDE.U32 R30, R39, 0x10, R30 ;  /* 0x00000010271e7825 */ /* 0x002fca00078e001e */
[----:B------:R3:W-:Y:S03]  /*37c0*/  @!P1 ST.E.128.STRONG.GPU desc[UR8][R30.64+0x200], R4 ;  /* 0x000200041e009985 */ /* 0x0007e6000c10fd08 */
[----:B------:R-:W-:Y:S05]  /*37d0*/  BRA.U UP0, `(.L_x_943) ;  /* 0x0000000100087547 */ /* 0x000fea000b800000 */
[----:B------:R1:W-:Y:S06]  /*37e0*/  MEMBAR.SC.CTA ;  /* 0x0000000000007992 */ /* 0x0003ec0000000000 */
[----:B-1----:R-:W-:Y:S05]  /*37f0*/  BRA `(.L_x_944) ;  /* 0x0000000000087947 */ /* 0x002fea0003800000 */
.L_x_943:
[----:B------:R-:W-:Y:S05]  /*3800*/  NANOSLEEP 0x1c2 ;  /* 0x000001c20000795d */ /* 0x000fea0003800000 */
[----:B------:R-:W-:Y:S01]  /*3810*/  NOP ;  /* 0x0000000000007918 */ /* 0x000fe20000000000 */
.L_x_944:
[----:B---3--:R-:W-:-:S07]  /*3820*/  IMAD.WIDE R30, R32, 0x10, R30 ;  /* 0x00000010201e7825 */ /* 0x008fce00078e021e */
.L_x_946:
[----:B------:R-:W2:Y:S01]  /*3830*/  LD.E.128.STRONG.GPU R4, desc[UR8][R30.64+0x200] ;  /* 0x000200081e047980 */ /* 0x000ea2000c10fd00 */
[----:B------:R-:W-:Y:S05]  /*3840*/  YIELD ;  /* 0x0000000000007946 */ /* 0x000fea0003800000 */
[----:B------:R-:W-:Y:S01]  /*3850*/  UMOV UR5, 0xffffffff ;  /* 0xffffffff00057882 */ /* 0x000fe20000000000 */
[----:B--2---:R-:W-:Y:S02]  /*3860*/  ISETP.NE.AND P0, PT, R5, 0x63, PT ;  /* 0x000000630500780c */ /* 0x004fe40003f05270 */
[----:B------:R-:W-:Y:S11]  /*3870*/  BRA.DIV UR5, `(.L_x_945) ;  /* 0x0000008e05447947 */ /* 0x000ff6000b800000 */
[----:B------:R-:W-:-:S13]  /*3880*/  VOTE.ANY P0, !P0 ;  /* 0x0000000000ff7806 */ /* 0x000fda0004000100 */
.L_x_1089:
[----:B------:R-:W-:Y:S05]  /*3890*/  @P0 BRA `(.L_x_946) ;  /* 0xfffffffc00e40947 */ /* 0x000fea000383ffff */
[----:B------:R-:W-:Y:S01]  /*38a0*/  UMOV UR5, 0xffffffff ;  /* 0xffffffff00057882 */ /* 0x000fe20000000000 */
[----:B------:R-:W-:Y:S01]  /*38b0*/  ISETP.NE.AND P0, PT, R5, 0x65, PT ;  /* 0x000000650500780c */ /* 0x000fe20003f05270 */
[----:B0-----:R-:W-:Y:S02]  /*38c0*/  IMAD.MOV.U32 R41, RZ, RZ, R6 ;  /* 0x000000ffff297224 */ /* 0x001fe400078e0006 */
[----:B------:R-:W-:Y:S02]  /*38d0*/  IMAD.MOV.U32 R42, RZ, RZ, R7 ;  /* 0x000000ffff2a7224 */ /* 0x000fe400078e0007 */
[----:B------:R-:W-:Y:S01]  /*38e0*/  IMAD.MOV.U32 R40, RZ, RZ, R4 ;  /* 0x000000ffff287224 */ /* 0x000fe200078e0004 */
[----:B------:R-:W-:Y:S07]  /*38f0*/  BRA.DIV UR5, `(.L_x_947) ;  /* 0x0000008e05487947 */ /* 0x000fee000b800000 */
[----:B------:R-:W0:Y:S01]  /*3900*/  S2R R47, SR_GEMASK ;  /* 0x00000000002f7919 */ /* 0x000e220000003c00 */
[----:B------:R-:W-:-:S04]  /*3910*/  VOTE.ANY R34, PT, !P0 ;  /* 0x0000000000227806 */ /* 0x000fc800040e0100 */
[----:B0-----:R-:W-:-:S05]  /*3920*/  LOP3.LUT R34, R34, 0x80000000, R47, 0xec, !PT ;  /* 0x8000000022227812 */ /* 0x001fca00078eec2f */
[----:B------:R-:W-:-:S05]  /*3930*/  VIADD R7, R34, 0xffffffff ;  /* 0xffffffff22077836 */ /* 0x000fca0000000000 */
[----:B------:R-:W-:-:S04]  /*3940*/  LOP3.LUT R7, R34, R7, RZ, 0xc, !PT ;  /* 0x0000000722077212 */ /* 0x000fc800078e0cff */
[----:B------:R-:W0:Y:S02]  /*3950*/  POPC R33, R7 ;  /* 0x0000000700217309 */ /* 0x000e240000000000 */
[----:B0-----:R0:W1:Y:S04]  /*3960*/  SHFL.DOWN PT, R30, R41, 0x1, R33 ;  /* 0x08200000291e7989 */ /* 0x00106800000e0021 */
[----:B------:R0:W2:Y:S04]  /*3970*/  SHFL.DOWN PT, R31, R42, 0x1, R33 ;  /* 0x082000002a1f7989 */ /* 0x0000a800000e0021 */
[----:B------:R0:W3:Y:S02]  /*3980*/  SHFL.DOWN PT, R6, R40, 0x1, R33 ;  /* 0x0820000028067989 */ /* 0x0000e400000e0021 */
.L_x_1095:
[----:B------:R-:W-:Y:S01]  /*3990*/  ISETP.GE.AND P2, PT, R38, R33, PT ;  /* 0x000000212600720c */ /* 0x000fe20003f46270 */
[----:B------:R-:W-:-:S12]  /*39a0*/  UMOV UR5, 0xffffffff ;  /* 0xffffffff00057882 */ /* 0x000fd80000000000 */
[----:B------:R-:W-:Y:S02]  /*39b0*/  @!P2 ISETP.NE.U32.AND P0, PT, R41, RZ, PT ;  /* 0x000000ff2900a20c */ /* 0x000fe40003f05070 */
[----:B-1----:R-:W-:Y:S02]  /*39c0*/  @!P2 IADD3 R30, P3, PT, R30, R41, RZ ;  /* 0x000000291e1ea210 */ /* 0x002fe40007f7e0ff */
[----:B------:R-:W-:-:S03]  /*39d0*/  @!P2 ISETP.NE.AND.EX P0, PT, R42, RZ, PT, P0 ;  /* 0x000000ff2a00a20c */ /* 0x000fc60003f05300 */
[----:B0-----:R-:W-:Y:S02]  /*39e0*/  @!P2 IMAD.MOV.U32 R41, RZ, RZ, R30 ;  /* 0x000000ffff29a224 */ /* 0x001fe400078e001e */
[----:B--2---:R-:W-:Y:S01]  /*39f0*/  @!P2 IMAD.X R30, R31, 0x1, R42, P3 ;  /* 0x000000011f1ea824 */ /* 0x004fe200018e062a */
[----:B---3--:R-:W-:Y:S01]  /*3a00*/  @!P2 SEL R31, R6, RZ, !P0 ;  /* 0x000000ff061fa207 */ /* 0x008fe20004000000 */
[----:B------:R-:W-:Y:S06]  /*3a10*/  BRA.DIV UR5, `(.L_x_948) ;  /* 0x0000008e05747947 */ /* 0x000fec000b800000 */
.L_x_1098:
[----:B------:R-:W-:Y:S01]  /*3a20*/  UMOV UR5, 0xffffffff ;  /* 0xffffffff00057882 */ /* 0x000fe20000000000 */
[----:B------:R-:W-:Y:S02]  /*3a30*/  @!P2 IMAD.MOV.U32 R42, RZ, RZ, R30 ;  /* 0x000000ffff2aa224 */ /* 0x000fe400078e001e */
[----:B------:R-:W-:Y:S01]  /*3a40*/  @!P2 IMAD.IADD R40, R40, 0x1, R31 ;  /* 0x000000012828a824 */ /* 0x000fe200078e021f */
[----:B------:R-:W-:Y:S06]  /*3a50*/  BRA.DIV UR5, `(.L_x_949) ;  /* 0x0000008e05847947 */ /* 0x000fec000b800000 */
[----:B------:R0:W1:Y:S04]  /*3a60*/  SHFL.DOWN PT, R30, R41, 0x2, R33 ;  /* 0x08400000291e7989 */ /* 0x00006800000e0021 */
[----:B------:R0:W2:Y:S04]  /*3a70*/  SHFL.DOWN PT, R31, R42, 0x2, R33 ;  /* 0x084000002a1f7989 */ /* 0x0000a800000e0021 */
[----:B------:R0:W3:Y:S02]  /*3a80*/  SHFL.DOWN PT, R6, R40, 0x2, R33 ;  /* 0x0840000028067989 */ /* 0x0000e400000e0021 */
.L_x_1103:
[----:B------:R-:W-:Y:S01]  /*3a90*/  VIADD R46, R38, 0x2 ;  /* 0x00000002262e7836 */ /* 0x000fe20000000000 */
[----:B------:R-:W-:-:S04]  /*3aa0*/  UMOV UR5, 0xffffffff ;  /* 0xffffffff00057882 */ /* 0x000fc80000000000 */
[----:B------:R-:W-:-:S13]  /*3ab0*/  ISETP.GT.AND P2, PT, R46, R33, PT ;  /* 0x000000212e00720c */ /* 0x000fda0003f44270 */
[----:B------:R-:W-:Y:S02]  /*3ac0*/  @!P2 ISETP.NE.U32.AND P0, PT, R41, RZ, PT ;  /* 0x000000ff2900a20c */ /* 0x000fe40003f05070 */
[----:B-1----:R-:W-:Y:S02]  /*3ad0*/  @!P2 IADD3 R30, P3, PT, R30, R41, RZ ;  /* 0x000000291e1ea210 */ /* 0x002fe40007f7e0ff */
[----:B------:R-:W-:-:S03]  /*3ae0*/  @!P2 ISETP.NE.AND.EX P0, PT, R42, RZ, PT, P0 ;  /* 0x000000ff2a00a20c */ /* 0x000fc60003f05300 */
[----:B--2---:R-:W-:Y:S01]  /*3af0*/  @!P2 IMAD.X R43, R31, 0x1, R42, P3 ;  /* 0x000000011f2ba824 */ /* 0x004fe200018e062a */
[----:B---3--:R-:W-:Y:S01]  /*3b00*/  @!P2 SEL R31, R6, RZ, !P0 ;  /* 0x000000ff061fa207 */ /* 0x008fe20004000000 */
[----:B------:R-:W-:Y:S08]  /*3b10*/  BRA.DIV UR5, `(.L_x_950) ;  /* 0x0000008e05a87947 */ /* 0x000ff0000b800000 */
.L_x_1106:
[----:B------:R-:W-:Y:S01]  /*3b20*/  UMOV UR5, 0xffffffff ;  /* 0xffffffff00057882 */ /* 0x000fe20000000000 */
[----:B0-----:R-:W-:Y:S02]  /*3b30*/  @!P2 IMAD.MOV.U32 R41, RZ, RZ, R30 ;  /* 0x000000ffff29a224 */ /* 0x001fe400078e001e */
[----:B------:R-:W-:Y:S02]  /*3b40*/  @!P2 IMAD.MOV.U32 R42, RZ, RZ, R43 ;  /* 0x000000ffff2aa224 */ /* 0x000fe400078e002b */
[----:B------:R-:W-:Y:S01]  /*3b50*/  @!P2 IMAD.IADD R40, R40, 0x1, R31 ;  /* 0x000000012828a824 */ /* 0x000fe200078e021f */
[----:B------:R-:W-:Y:S06]  /*3b60*/  BRA.DIV UR5, `(.L_x_951) ;  /* 0x0000008e05b47947 */ /* 0x000fec000b800000 */
[----:B------:R0:W1:Y:S04]  /*3b70*/  SHFL.DOWN PT, R30, R41, 0x4, R33 ;  /* 0x08800000291e7989 */ /* 0x00006800000e0021 */
[----:B------:R0:W2:Y:S04]  /*3b80*/  SHFL.DOWN PT, R31, R42, 0x4, R33 ;  /* 0x088000002a1f7989 */ /* 0x0000a800000e0021 */
[----:B------:R0:W3:Y:S02]  /*3b90*/  SHFL.DOWN PT, R6, R40, 0x4, R33 ;  /* 0x0880000028067989 */ /* 0x0000e400000e0021 */
.L_x_1111:
        /* <DEDUP_REMOVED lines=9> */
.L_x_1114:
        /* <DEDUP_REMOVED lines=8> */
.L_x_1119:
        /* <DEDUP_REMOVED lines=9> */
.L_x_1122:
        /* <DEDUP_REMOVED lines=8> */
.L_x_1127:
[----:B------:R-:W-:Y:S01]  /*3dc0*/  VIADD R43, R38, 0x10 ;  /* 0x00000010262b7836 */ /* 0x000fe20000000000 */
[----:B------:R-:W4:Y:S01]  /*3dd0*/  LDC.64 R30, c[0x0][0x3b0] ;  /* 0x0000ec00ff1e7b82 */ /* 0x000f220000000a00 */
[----:B------:R-:W-:Y:S01]  /*3de0*/  UMOV UR5, 0xffffffff ;  /* 0xffffffff00057882 */ /* 0x000fe20000000000 */
[----:B------:R-:W-:Y:S02]  /*3df0*/  ISETP.NE.AND P0, PT, R5, 0x65, PT ;  /* 0x000000650500780c */ /* 0x000fe40003f05270 */
[----:B------:R-:W-:-:S13]  /*3e00*/  ISETP.GT.AND P3, PT, R43, R33, PT ;  /* 0x000000212b00720c */ /* 0x000fda0003f64270 */
[----:B------:R-:W-:Y:S02]  /*3e10*/  @!P3 ISETP.NE.U32.AND P2, PT, R41, RZ, PT ;  /* 0x000000ff2900b20c */ /* 0x000fe40003f45070 */
[----:B-1----:R-:W-:Y:S02]  /*3e20*/  @!P3 IADD3 R48, P4, PT, R48, R41, RZ ;  /* 0x000000293030b210 */ /* 0x002fe40007f9e0ff */
[----:B------:R-:W-:Y:S02]  /*3e30*/  @!P3 ISETP.NE.AND.EX P2, PT, R42, RZ, PT, P2 ;  /* 0x000000ff2a00b20c */ /* 0x000fe40003f45320 */
[----:B----4-:R-:W-:Y:S01]  /*3e40*/  IADD3 R30, P5, PT, R30, 0x200, RZ ;  /* 0x000002001e1e7810 */ /* 0x010fe20007fbe0ff */
[----:B--2---:R-:W-:Y:S01]  /*3e50*/  @!P3 IMAD.X R49, R49, 0x1, R42, P4 ;  /* 0x000000013131b824 */ /* 0x004fe200020e062a */
[----:B---3--:R-:W-:Y:S01]  /*3e60*/  @!P3 SEL R5, R6, RZ, !P2 ;  /* 0x000000ff0605b207 */ /* 0x008fe20005000000 */
[----:B------:R-:W-:Y:S10]  /*3e70*/  BRA.DIV UR5, `(.L_x_956) ;  /* 0x00000092052c7947 */ /* 0x000ff4000b800000 */
.L_x_1130:
[----:B------:R-:W-:Y:S01]  /*3e80*/  UMOV UR5, 0xffffffff ;  /* 0xffffffff00057882 */ /* 0x000fe20000000000 */
[----:B0-----:R-:W-:Y:S02]  /*3e90*/  @!P3 IMAD.MOV.U32 R42, RZ, RZ, R49 ;  /* 0x000000ffff2ab224 */ /* 0x001fe400078e0031 */
[----:B------:R-:W-:Y:S02]  /*3ea0*/  @!P3 IMAD.MOV.U32 R41, RZ, RZ, R48 ;  /* 0x000000ffff29b224 */ /* 0x000fe400078e0030 */
[----:B------:R-:W-:Y:S02]  /*3eb0*/  @!P3 IMAD.IADD R40, R40, 0x1, R5 ;  /* 0x000000012828b824 */ /* 0x000fe400078e0205 */
[----:B------:R-:W-:Y:S02]  /*3ec0*/  IMAD.X R31, RZ, RZ, R31, P5 ;  /* 0x000000ffff1f7224 */ /* 0x000fe400028e061f */
[----:B------:R-:W-:Y:S01]  /*3ed0*/  IMAD.IADD R49, R32, 0x1, R39 ;  /* 0x0000000120317824 */ /* 0x000fe200078e0227 */
[----:B------:R-:W-:Y:S06]  /*3ee0*/  BRA.DIV UR5, `(.L_x_957) ;  /* 0x0000009205307947 */ /* 0x000fec000b800000 */
[----:B------:R-:W-:-:S13]  /*3ef0*/  VOTE.ALL P0, P0 ;  /* 0x0000000000ff7806 */ /* 0x000fda0000000000 */
.L_x_1133:
[----:B------:R-:W-:Y:S05]  /*3f00*/  @!P0 BRA `(.L_x_958) ;  /* 0x0000000400b48947 */ /* 0x000fea0003800000 */
.L_x_972:
[----:B------:R-:W-:-:S07]  /*3f10*/  IMAD.WIDE R32, R49, 0x10, R30 ;  /* 0x0000001031207825 */ /* 0x000fce00078e021e */
.L_x_960:
[----:B------:R-:W2:Y:S01]  /*3f20*/  LD.E.128.STRONG.GPU R4, desc[UR8][R32.64+-0x200] ;  /* 0xfffe000820047980 */ /* 0x000ea2000c10fd00 */
[----:B------:R-:W-:Y:S05]  /*3f30*/  YIELD ;  /* 0x0000000000007946 */ /* 0x000fea0003800000 */
[----:B------:R-:W-:Y:S01]  /*3f40*/  UMOV UR5, 0xffffffff ;  /* 0xffffffff00057882 */ /* 0x000fe20000000000 */
[----:B--2---:R-:W-:Y:S02]  /*3f50*/  ISETP.NE.AND P0, PT, R5, 0x63, PT ;  /* 0x000000630500780c */ /* 0x004fe40003f05270 */
[----:B------:R-:W-:Y:S11]  /*3f60*/  BRA.DIV UR5, `(.L_x_959) ;  /* 0x0000009205347947 */ /* 0x000ff6000b800000 */
[----:B------:R-:W-:-:S13]  /*3f70*/  VOTE.ANY P0, !P0 ;  /* 0x0000000000ff7806 */ /* 0x000fda0004000100 */
.L_x_1136:
[----:B------:R-:W-:Y:S05]  /*3f80*/  @P0 BRA `(.L_x_960) ;  /* 0xfffffffc00e40947 */ /* 0x000fea000383ffff */
[----:B------:R-:W-:Y:S01]  /*3f90*/  UMOV UR5, 0xffffffff ;  /* 0xffffffff00057882 */ /* 0x000fe20000000000 */
[----:B------:R-:W-:Y:S01]  /*3fa0*/  ISETP.NE.AND P0, PT, R5, 0x65, PT ;  /* 0x000000650500780c */ /* 0x000fe20003f05270 */
[----:B------:R-:W-:Y:S02]  /*3fb0*/  IMAD.MOV.U32 R32, RZ, RZ, R6 ;  /* 0x000000ffff207224 */ /* 0x000fe400078e0006 */
[----:B------:R-:W-:Y:S02]  /*3fc0*/  IMAD.MOV.U32 R51, RZ, RZ, R7 ;  /* 0x000000ffff337224 */ /* 0x000fe400078e0007 */
[----:B------:R-:W-:Y:S01]  /*3fd0*/  IMAD.MOV.U32 R48, RZ, RZ, R4 ;  /* 0x000000ffff307224 */ /* 0x000fe200078e0004 */
[----:B------:R-:W-:Y:S07]  /*3fe0*/  BRA.DIV UR5, `(.L_x_961) ;  /* 0x0000009205387947 */ /* 0x000fee000b800000 */
[----:B------:R-:W-:-:S04]  /*3ff0*/  VOTE.ANY R34, PT, !P0 ;  /* 0x0000000000227806 */ /* 0x000fc800040e0100 */
[----:B------:R-:W-:-:S05]  /*4000*/  LOP3.LUT R34, R34, 0x80000000, R47, 0xec, !PT ;  /* 0x8000000022227812 */ /* 0x000fca00078eec2f */
[----:B------:R-:W-:-:S05]  /*4010*/  VIADD R7, R34, 0xffffffff ;  /* 0xffffffff22077836 */ /* 0x000fca0000000000 */
[----:B------:R-:W-:-:S04]  /*4020*/  LOP3.LUT R7, R34, R7, RZ, 0xc, !PT ;  /* 0x0000000722077212 */ /* 0x000fc800078e0cff */
[----:B------:R-:W0:Y:S02]  /*4030*/  POPC R33, R7 ;  /* 0x0000000700217309 */ /* 0x000e240000000000 */
[----:B0-----:R0:W1:Y:S04]  /*4040*/  SHFL.DOWN PT, R53, R32, 0x1, R33 ;  /* 0x0820000020357989 */ /* 0x00106800000e0021 */
[----:B------:R0:W2:Y:S04]  /*4050*/  SHFL.DOWN PT, R50, R51, 0x1, R33 ;  /* 0x0820000033327989 */ /* 0x0000a800000e0021 */
[----:B------:R0:W3:Y:S02]  /*4060*/  SHFL.DOWN PT, R52, R48, 0x1, R33 ;  /* 0x0820000030347989 */ /* 0x0000e400000e0021 */
.L_x_1142:
[----:B------:R-:W-:Y:S01]  /*4070*/  ISETP.GE.AND P2, PT, R38, R33, PT ;  /* 0x000000212600720c */ /* 0x000fe20003f46270 */
[----:B------:R-:W-:-:S12]  /*4080*/  UMOV UR5, 0xffffffff ;  /* 0xffffffff00057882 */ /* 0x000fd80000000000 */
[----:B-1----:R-:W-:Y:S02]  /*4090*/  @!P2 IADD3 R53, P3, PT, R53, R32, RZ ;  /* 0x000000203535a210 */ /* 0x002fe40007f7e0ff */
[----:B------:R-:W-:-:S03]  /*40a0*/  @!P2 ISETP.NE.U32.AND P0, PT, R32, RZ, PT ;  /* 0x000000ff2000a20c */ /* 0x000fc60003f05070 */
[----:B0-----:R-:W-:Y:S01]  /*40b0*/  @!P2 IMAD.MOV.U32 R32, RZ, RZ, R53 ;  /* 0x000000ffff20a224 */ /* 0x001fe200078e0035 */
[----:B------:R-:W-:Y:S09]  /*40c0*/  BRA.DIV UR5, `(.L_x_962) ;  /* 0x0000009205747947 */ /* 0x000ff2000b800000 */
.L_x_1145:
[----:B------:R-:W-:Y:S01]  /*40d0*/  @!P2 ISETP.NE.AND.EX P0, PT, R51, RZ, PT, P0 ;  /* 0x000000ff3300a20c */ /* 0x000fe20003f05300 */
[----:B------:R-:W-:Y:S01]  /*40e0*/  UMOV UR5, 0xffffffff ;  /* 0xffffffff00057882 */ /* 0x000fe20000000000 */
[----:B--2---:R-:W-:Y:S02]  /*40f0*/  @!P2 IMAD.X R50, R50, 0x1, R51, P3 ;  /* 0x000000013232a824 */ /* 0x004fe400018e0633 */
[----:B---3--:R-:W-:Y:S02]  /*4100*/  @!P2 SEL R7, R52, RZ, !P0 ;  /* 0x000000ff3407a207 */ /* 0x008fe40004000000 */
[----:B------:R-:W-:-:S03]  /*4110*/  @!P2 IMAD.MOV.U32 R51, RZ, RZ, R50 ;  /* 0x000000ffff33a224 */ /* 0x000fc600078e0032 */
[----:B------:R-:W-:Y:S01]  /*4120*/  @!P2 IMAD.IADD R48, R48, 0x1, R7 ;  /* 0x000000013030a824 */ /* 0x000fe200078e0207 */
[----:B------:R-:W-:Y:S06]  /*4130*/  BRA.DIV UR5, `(.L_x_963) ;  /* 0x0000009205787947 */ /* 0x000fec000b800000 */
[----:B------:R0:W1:Y:S04]  /*4140*/  SHFL.DOWN PT, R53, R32, 0x2, R33 ;  /* 0x0840000020357989 */ /* 0x00006800000e0021 */
[----:B------:R0:W2:Y:S04]  /*4150*/  SHFL.DOWN PT, R50, R51, 0x2, R33 ;  /* 0x0840000033327989 */ /* 0x0000a800000e0021 */
[----:B------:R0:W3:Y:S02]  /*4160*/  SHFL.DOWN PT, R52, R48, 0x2, R33 ;  /* 0x0840000030347989 */ /* 0x0000e400000e0021 */
.L_x_1150:
[----:B------:R-:W-:Y:S01]  /*4170*/  ISETP.GT.AND P2, PT, R46, R33, PT ;  /* 0x000000212e00720c */ /* 0x000fe20003f44270 */
[----:B------:R-:W-:-:S12]  /*4180*/  UMOV UR5, 0xffffffff ;  /* 0xffffffff00057882 */ /* 0x000fd80000000000 */
[----:B-1----:R-:W-:Y:S02]  /*4190*/  @!P2 IADD3 R53, P3, PT, R53, R32, RZ ;  /* 0x000000203535a210 */ /* 0x002fe40007f7e0ff */
[----:B------:R-:W-:-:S03]  /*41a0*/  @!P2 ISETP.NE.U32.AND P0, PT, R32, RZ, PT ;  /* 0x000000ff2000a20c */ /* 0x000fc60003f05070 */
[----:B0-----:R-:W-:Y:S01]  /*41b0*/  @!P2 IMAD.MOV.U32 R32, RZ, RZ, R53 ;  /* 0x000000ffff20a224 */ /* 0x001fe200078e0035 */
[----:B------:R-:W-:Y:S09]  /*41c0*/  BRA.DIV UR5, `(.L_x_964) ;  /* 0x0000009205ac7947 */ /* 0x000ff2000b800000 */
.L_x_1153:
        /* <DEDUP_REMOVED lines=10> */
.L_x_1158:
[----:B------:R-:W-:Y:S01]  /*4270*/  ISETP.GT.AND P2, PT, R45, R33, PT ;  /* 0x000000212d00720c */ /* 0x000fe20003f44270 */
[----:B------:R-:W-:-:S12]  /*4280*/  UMOV UR5, 0xffffffff ;  /* 0xffffffff00057882 */ /* 0x000fd80000000000 */
[----:B-1----:R-:W-:Y:S02]  /*4290*/  @!P2 IADD3 R53, P3, PT, R53, R32, RZ ;  /* 0x000000203535a210 */ /* 0x002fe40007f7e0ff */
[----:B------:R-:W-:-:S03]  /*42a0*/  @!P2 ISETP.NE.U32.AND P0, PT, R32, RZ, PT ;  /* 0x000000ff2000a20c */ /* 0x000fc60003f05070 */
[----:B0-----:R-:W-:Y:S01]  /*42b0*/  @!P2 IMAD.MOV.U32 R32, RZ, RZ, R53 ;  /* 0x000000ffff20a224 */ /* 0x001fe200078e0035 */
[----:B------:R-:W-:Y:S09]  /*42c0*/  BRA.DIV UR5, `(.L_x_966) ;  /* 0x0000009205e47947 */ /* 0x000ff2000b800000 */
.L_x_1161:
        /* <DEDUP_REMOVED lines=10> */
.L_x_1166:
[----:B------:R-:W-:Y:S01]  /*4370*/  ISETP.GT.AND P2, PT, R44, R33, PT ;  /* 0x000000212c00720c */ /* 0x000fe20003f44270 */
[----:B------:R-:W-:-:S12]  /*4380*/  UMOV UR5, 0xffffffff ;  /* 0xffffffff00057882 */ /* 0x000fd80000000000 */
[----:B-1----:R-:W-:Y:S02]  /*4390*/  @!P2 IADD3 R53, P3, PT, R53, R32, RZ ;  /* 0x000000203535a210 */ /* 0x002fe40007f7e0ff */
[----:B------:R-:W-:-:S03]  /*43a0*/  @!P2 ISETP.NE.U32.AND P0, PT, R32, RZ, PT ;  /* 0x000000ff2000a20c */ /* 0x000fc60003f05070 */
[----:B0-----:R-:W-:Y:S01]  /*43b0*/  @!P2 IMAD.MOV.U32 R32, RZ, RZ, R53 ;  /* 0x000000ffff20a224 */ /* 0x001fe200078e0035 */
[----:B------:R-:W-:Y:S09]  /*43c0*/  BRA.DIV UR5, `(.L_x_968) ;  /* 0x00000096051c7947 */ /* 0x000ff2000b800000 */
.L_x_1169:
        /* <DEDUP_REMOVED lines=10> */
.L_x_1174:
[----:B------:R-:W-:Y:S01]  /*4470*/  ISETP.GT.AND P4, PT, R43, R33, PT ;  /* 0x000000212b00720c */ /* 0x000fe20003f84270 */
[----:B------:R-:W-:Y:S01]  /*4480*/  UMOV UR5, 0xffffffff ;  /* 0xffffffff00057882 */ /* 0x000fe20000000000 */
[----:B------:R-:W-:-:S11]  /*4490*/  ISETP.NE.AND P0, PT, R5, 0x65, PT ;  /* 0x000000650500780c */ /* 0x000fd60003f05270 */
[----:B------:R-:W-:Y:S02]  /*44a0*/  @!P4 ISETP.NE.U32.AND P2, PT, R32, RZ, PT ;  /* 0x000000ff2000c20c */ /* 0x000fe40003f45070 */
[----:B-1----:R-:W-:Y:S02]  /*44b0*/  @!P4 IADD3 R53, P5, PT, R53, R32, RZ ;  /* 0x000000203535c210 */ /* 0x002fe40007fbe0ff */
[----:B------:R-:W-:-:S03]  /*44c0*/  @!P4 ISETP.NE.AND.EX P2, PT, R51, RZ, PT, P2 ;  /* 0x000000ff3300c20c */ /* 0x000fc60003f45320 */
[----:B0-----:R-:W-:Y:S01]  /*44d0*/  @!P4 IMAD.MOV.U32 R32, RZ, RZ, R53 ;  /* 0x000000ffff20c224 */ /* 0x001fe200078e0035 */
[----:B---3--:R-:W-:Y:S01]  /*44e0*/  @!P4 SEL R5, R6, RZ, !P2 ;  /* 0x000000ff0605c207 */ /* 0x008fe20005000000 */
[----:B--2---:R-:W-:Y:S01]  /*44f0*/  @!P4 IMAD.X R50, R50, 0x1, R51, P5 ;  /* 0x000000013232c824 */ /* 0x004fe200028e0633 */
[C---:B------:R-:W-:Y:S02]  /*4500*/  ISETP.NE.U32.AND P2, PT, R41.reuse, RZ, PT ;  /* 0x000000ff2900720c */ /* 0x040fe40003f45070 */
[----:B------:R-:W-:Y:S01]  /*4510*/  IADD3 R41, P3, PT, R41, R32, RZ ;  /* 0x0000002029297210 */ /* 0x000fe20007f7e0ff */
[----:B------:R-:W-:Y:S01]  /*4520*/  @!P4 IMAD.IADD R48, R48, 0x1, R5 ;  /* 0x000000013030c824 */ /* 0x000fe200078e0205 */
[----:B------:R-:W-:Y:S01]  /*4530*/  ISETP.NE.AND.EX P2, PT, R42, RZ, PT, P2 ;  /* 0x000000ff2a00720c */ /* 0x000fe20003f45320 */
[----:B------:R-:W-:-:S03]  /*4540*/  @!P4 IMAD.MOV.U32 R51, RZ, RZ, R50 ;  /* 0x000000ffff33c224 */ /* 0x000fc600078e0032 */
[----:B------:R-:W-:Y:S01]  /*4550*/  SEL R5, R48, RZ, !P2 ;  /* 0x000000ff30057207 */ /* 0x000fe20005000000 */
[----:B------:R-:W-:Y:S08]  /*4560*/  BRA.DIV UR5, `(.L_x_970) ;  /* 0x0000009605287947 */ /* 0x000ff0000b800000 */
.L_x_1177:
[----:B------:R-:W-:Y:S01]  /*4570*/  UMOV UR5, 0xffffffff ;  /* 0xffffffff00057882 */ /* 0x000fe20000000000 */
[----:B------:R-:W-:Y:S02]  /*4580*/  IMAD.X R42, R42, 0x1, R51, P3 ;  /* 0x000000012a2a7824 */ /* 0x000fe400018e0633 */
[----:B------:R-:W-:Y:S02]  /*4590*/  IMAD.IADD R40, R5, 0x1, R40 ;  /* 0x0000000105287824 */ /* 0x000fe400078e0228 */
[----:B------:R-:W-:Y:S01]  /*45a0*/  VIADD R49, R49, 0xffffffe0 ;  /* 0xffffffe031317836 */ /* 0x000fe20000000000 */
[----:B------:R-:W-:Y:S06]  /*45b0*/  BRA.DIV UR5, `(.L_x_971) ;  /* 0x0000009605347947 */ /* 0x000fec000b800000 */
[----:B------:R-:W-:-:S13]  /*45c0*/  VOTE.ALL P0, P0 ;  /* 0x0000000000ff7806 */ /* 0x000fda0000000000 */
.L_x_1180:
[----:B------:R-:W-:Y:S05]  /*45d0*/  @P0 BRA `(.L_x_972) ;  /* 0xfffffff8004c0947 */ /* 0x000fea000383ffff */
.L_x_958:
[----:B------:R-:W-:Y:S01]  /*45e0*/  ISETP.NE.AND P2, PT, R38, RZ, PT ;  /* 0x000000ff2600720c */ /* 0x000fe20003f45270 */
[----:B------:R-:W-:Y:S01]  /*45f0*/  BSSY.RECONVERGENT B0, `(.L_x_973) ;  /* 0x000001a000007945 */ /* 0x000fe20003800200 */
[----:B------:R-:W-:Y:S02]  /*4600*/  IMAD.MOV.U32 R30, RZ, RZ, R41 ;  /* 0x000000ffff1e7224 */ /* 0x000fe400078e0029 */
[----:B------:R-:W-:-:S09]  /*4610*/  IMAD.MOV.U32 R31, RZ, RZ, R42 ;  /* 0x000000ffff1f7224 */ /* 0x000fd200078e002a */
[----:B------:R-:W0:Y:S01]  /*4620*/  @!P2 S2R R5, SR_CgaCtaId ;  /* 0x000000000005a919 */ /* 0x000e220000008800 */
[----:B------:R-:W-:-:S04]  /*4630*/  @!P2 MOV R4, 0x400 ;  /* 0x000004000004a802 */ /* 0x000fc80000000f00 */
[----:B0-----:R-:W-:Y:S01]  /*4640*/  @!P2 LEA R43, R5, R4, 0x18 ;  /* 0x00000004052ba211 */ /* 0x001fe200078ec0ff */
[----:B------:R-:W-:Y:S06]  /*4650*/  @P1 BRA `(.L_x_974) ;  /* 0x00000000004c1947 */ /* 0x000fec0003800000 */
[----:B------:R-:W0:Y:S01]  /*4660*/  S2UR UR6, SR_CgaCtaId ;  /* 0x00000000000679c3 */ /* 0x000e220000008800 */
[----:B------:R-:W-:Y:S01]  /*4670*/  ISETP.NE.U32.AND P0, PT, R35, RZ, PT ;  /* 0x000000ff2300720c */ /* 0x000fe20003f05070 */
[----:B------:R-:W-:Y:S01]  /*4680*/  UMOV UR5, 0x400 ;  /* 0x0000040000057882 */ /* 0x000fe20000000000 */
[----:B------:R-:W-:Y:S02]  /*4690*/  IADD3 R35, P1, PT, R30, R35, RZ ;  /* 0x000000231e237210 */ /* 0x000fe40007f3e0ff */
[----:B------:R-:W-:-:S03]  /*46a0*/  ISETP.NE.AND.EX P0, PT, R36, RZ, PT, P0 ;  /* 0x000000ff2400720c */ /* 0x000fc60003f05300 */
[----:B------:R-:W1:Y:S01]  /*46b0*/  LDC.64 R4, c[0x0][0x3b0] ;  /* 0x0000ec00ff047b82 */ /* 0x000e620000000a00 */
[----:B------:R-:W-:Y:S01]  /*46c0*/  SEL R6, R40, RZ, !P0 ;  /* 0x000000ff28067207 */ /* 0x000fe20004000000 */
[----:B------:R-:W-:-:S04]  /*46d0*/  IMAD.X R7, R31, 0x1, R36, P1 ;  /* 0x000000011f077824 */ /* 0x000fc800008e0624 */
[----:B------:R-:W-:Y:S02]  /*46e0*/  IMAD.IADD R37, R37, 0x1, R6 ;  /* 0x0000000125257824 */ /* 0x000fe400078e0206 */
[----:B------:R-:W-:Y:S01]  /*46f0*/  IMAD.MOV.U32 R6, RZ, RZ, R35 ;  /* 0x000000ffff067224 */ /* 0x000fe200078e0023 */
[----:B0-----:R-:W-:Y:S01]  /*4700*/  ULEA UR5, UR6, UR5, 0x18 ;  /* 0x0000000506057291 */ /* 0x001fe2000f8ec0ff */
[----:B-1----:R-:W-:-:S04]  /*4710*/  IMAD.WIDE.U32 R32, R39, 0x10, R4 ;  /* 0x0000001027207825 */ /* 0x002fc800078e0004 */
[----:B------:R-:W-:Y:S02]  /*4720*/  IMAD.MOV.U32 R4, RZ, RZ, R37 ;  /* 0x000000ffff047224 */ /* 0x000fe400078e0025 */
[----:B------:R-:W-:-:S05]  /*4730*/  IMAD.MOV.U32 R5, RZ, RZ, 0x65 ;  /* 0x00000065ff057424 */ /* 0x000fca00078e00ff */
[----:B------:R0:W-:Y:S04]  /*4740*/  ST.E.128.STRONG.GPU desc[UR8][R32.64+0x200], R4 ;  /* 0x0002000420007985 */ /* 0x0001e8000c10fd08 */
[----:B------:R0:W-:Y:S04]  /*4750*/  STS.64 [UR5+0xb8], R6 ;  /* 0x0000b806ff007988 */ /* 0x0001e80008000a05 */
[----:B------:R0:W-:Y:S04]  /*4760*/  STS [UR5+0xc0], R37 ;  /* 0x0000c025ff007988 */ /* 0x0001e80008000805 */
[----:B------:R0:W-:Y:S04]  /*4770*/  STS.64 [UR5+0xa8], R30 ;  /* 0x0000a81eff007988 */ /* 0x0001e80008000a05 */
[----:B------:R0:W-:Y:S02]  /*4780*/  STS [UR5+0xb0], R40 ;  /* 0x0000b028ff007988 */ /* 0x0001e40008000805 */
.L_x_974:
[----:B------:R-:W-:Y:S05]  /*4790*/  BSYNC.RECONVERGENT B0 ;  /* 0x0000000000007941 */ /* 0x000fea0003800200 */
.L_x_973:
[----:B------:R1:W-:Y:S01]  /*47a0*/  @!P2 STS.64 [R43+0x88], R30 ;  /* 0x0000881e2b00a388 */ /* 0x0003e20000000a00 */
[----:B------:R-:W-:Y:S02]  /*47b0*/  @!P2 IMAD.MOV.U32 R29, RZ, RZ, R30 ;  /* 0x000000ffff1da224 */ /* 0x000fe400078e001e */
[----:B------:R-:W-:Y:S01]  /*47c0*/  @!P2 IMAD.MOV.U32 R28, RZ, RZ, R31 ;  /* 0x000000ffff1ca224 */ /* 0x000fe200078e001f */
[----:B------:R1:W-:Y:S01]  /*47d0*/  @!P2 STS [R43+0x90], R40 ;  /* 0x000090282b00a388 */ /* 0x0003e20000000800 */
[----:B------:R-:W-:-:S07]  /*47e0*/  @!P2 IMAD.MOV.U32 R3, RZ, RZ, R40 ;  /* 0x000000ffff03a224 */ /* 0x000fce00078e0028 */
.L_x_942:
[----:B0-----:R-:W0:Y:S01]  /*47f0*/  S2R R33, SR_TID.X ;  /* 0x0000000000217919 */ /* 0x001e220000002100 */
[----:B------:R-:W-:Y:S05]  /*4800*/  WARPSYNC.ALL ;  /* 0x0000000000007948 */ /* 0x000fea0003800000 */
[----:B------:R-:W-:Y:S01]  /*4810*/  BAR.SYNC.DEFER_BLOCKING 0x0 ;  /* 0x0000000000007b1d */ /* 0x000fe20000010000 */
[----:B------:R-:W-:-:S05]  /*4820*/  ISETP.NE.AND P1, PT, R2, R8, PT ;  /* 0x000000080200720c */ /* 0x000fca0003f25270 */
[----:B------:R-:W-:Y:S01]  /*4830*/  BSSY.RECONVERGENT B0, `(.L_x_975) ;  /* 0x000000e000007945 */ /* 0x000fe20003800200 */
[----:B0-----:R-:W-:-:S13]  /*4840*/  ISETP.NE.AND P0, PT, R33, RZ, PT ;  /* 0x000000ff2100720c */ /* 0x001fda0003f05270 */
[----:B------:R-:W-:Y:S05]  /*4850*/  @!P0 BRA `(.L_x_976) ;  /* 0x00000000002c8947 */ /* 0x000fea0003800000 */
[----:B------:R-:W0:Y:S01]  /*4860*/  S2UR UR6, SR_CgaCtaId ;  /* 0x00000000000679c3 */ /* 0x000e220000008800 */
[----:B------:R-:W-:Y:S01]  /*4870*/  UMOV UR5, 0x400 ;  /* 0x0000040000057882 */ /* 0x000fe20000000000 */
[----:B------:R-:W-:-:S04]  /*4880*/  ISETP.NE.U32.AND P0, PT, R29, RZ, PT ;  /* 0x000000ff1d00720c */ /* 0x000fc80003f05070 */
[----:B------:R-:W-:Y:S01]  /*4890*/  ISETP.NE.AND.EX P0, PT, R28, RZ, PT, P0 ;  /* 0x000000ff1c00720c */ /* 0x000fe20003f05300 */
[----:B0-----:R-:W-:-:S09]  /*48a0*/  ULEA UR5, UR6, UR5, 0x18 ;  /* 0x0000000506057291 */ /* 0x001fd2000f8ec0ff */
[----:B------:R-:W0:Y:S04]  /*48b0*/  LDS.64 R4, [UR5+0x88] ;  /* 0x00008805ff047984 */ /* 0x000e280008000a00 */
[----:B------:R-:W2:Y:S01]  /*48c0*/  LDS R6, [UR5+0x90] ;  /* 0x00009005ff067984 */ /* 0x000ea20008000800 */
[----:B0-----:R-:W-:Y:S02]  /*48d0*/  IADD3 R29, P2, PT, R4, R29, RZ ;  /* 0x0000001d041d7210 */ /* 0x001fe40007f5e0ff */
[----:B--2---:R-:W-:-:S03]  /*48e0*/  SEL R6, R6, RZ, !P0 ;  /* 0x000000ff06067207 */ /* 0x004fc60004000000 */
[----:B------:R-:W-:Y:S02]  /*48f0*/  IMAD.X R28, R5, 0x1, R28, P2 ;  /* 0x00000001051c7824 */ /* 0x000fe400010e061c */
[----:B------:R-:W-:-:S07]  /*4900*/  IMAD.IADD R3, R3, 0x1, R6 ;  /* 0x0000000103037824 */ /* 0x000fce00078e0206 */
.L_x_976:
[----:B------:R-:W-:Y:S05]  /*4910*/  BSYNC.RECONVERGENT B0 ;  /* 0x0000000000007941 */ /* 0x000fea0003800200 */
.L_x_975:
[----:B------:R-:W-:Y:S01]  /*4920*/  SEL R4, R3, RZ, !P1 ;  /* 0x000000ff03047207 */ /* 0x000fe20004800000 */
[----:B------:R-:W0:Y:S01]  /*4930*/  S2UR UR5, SR_CgaCtaId ;  /* 0x00000000000579c3 */ /* 0x000e220000008800 */
[----:B------:R-:W-:Y:S01]  /*4940*/  ISETP.NE.AND P6, PT, R8, R10, PT ;  /* 0x0000000a0800720c */ /* 0x000fe20003fc5270 */
[----:B------:R-:W-:Y:S01]  /*4950*/  UMOV UR4, 0x400 ;  /* 0x0000040000047882 */ /* 0x000fe20000000000 */
[----:B------:R-:W-:Y:S01]  /*4960*/  ISETP.NE.AND P2, PT, R10, R12, PT ;  /* 0x0000000c0a00720c */ /* 0x000fe20003f45270 */
[----:B------:R-:W-:Y:S01]  /*4970*/  IMAD.IADD R9, R9, 0x1, R4 ;  /* 0x0000000109097824 */ /* 0x000fe200078e0204 */
[----:B------:R-:W-:Y:S02]  /*4980*/  ISETP.NE.AND P0, PT, R12, R14, PT ;  /* 0x0000000e0c00720c */ /* 0x000fe40003f05270 */
[----:B------:R-:W-:Y:S02]  /*4990*/  ISETP.NE.AND P3, PT, R8, R10, PT ;  /* 0x0000000a0800720c */ /* 0x000fe40003f65270 */
[----:B------:R-:W-:-:S02]  /*49a0*/  SEL R4, R9, RZ, !P6 ;  /* 0x000000ff09047207 */ /* 0x000fc40007000000 */
[----:B------:R-:W-:Y:S02]  /*49b0*/  ISETP.NE.AND P4, PT, R10, R12, PT ;  /* 0x0000000c0a00720c */ /* 0x000fe40003f85270 */
[----:B------:R-:W-:Y:S01]  /*49c0*/  SEL R7, RZ, 0x1, !P3 ;  /* 0x00000001ff077807 */ /* 0x000fe20005800000 */
[----:B------:R-:W-:Y:S01]  /*49d0*/  IMAD.IADD R11, R11, 0x1, R4 ;  /* 0x000000010b0b7824 */ /* 0x000fe200078e0204 */
[----:B-1----:R-:W-:Y:S02]  /*49e0*/  SEL R30, RZ, 0x1, !P4 ;  /* 0x00000001ff1e7807 */ /* 0x002fe40006000000 */
[----:B------:R-:W-:Y:S02]  /*49f0*/  ISETP.NE.AND P3, PT, R12, R14, PT ;  /* 0x0000000e0c00720c */ /* 0x000fe40003f65270 */
[----:B------:R-:W-:Y:S02]  /*4a00*/  SEL R4, R11, RZ, !P2 ;  /* 0x000000ff0b047207 */ /* 0x000fe40005000000 */
[----:B------:R-:W-:-:S02]  /*4a10*/  SEL R41, RZ, 0x1, !P6 ;  /* 0x00000001ff297807 */ /* 0x000fc40007000000 */
[----:B------:R-:W-:Y:S01]  /*4a20*/  ISETP.NE.AND P6, PT, R18, R20, PT ;  /* 0x000000141200720c */ /* 0x000fe20003fc5270 */
[----:B------:R-:W-:Y:S01]  /*4a30*/  IMAD.IADD R13, R13, 0x1, R4 ;  /* 0x000000010d0d7824 */ /* 0x000fe200078e0204 */
[----:B0-----:R-:W-:Y:S02]  /*4a40*/  ULEA UR4, UR5, UR4, 0x18 ;  /* 0x0000000405047291 */ /* 0x001fe4000f8ec0ff */
[----:B------:R-:W-:Y:S02]  /*4a50*/  SEL R34, RZ, 0x1, !P6 ;  /* 0x00000001ff227807 */ /* 0x000fe40007000000 */
[----:B------:R-:W-:Y:S02]  /*4a60*/  SEL R4, R13, RZ, !P0 ;  /* 0x000000ff0d047207 */ /* 0x000fe40004000000 */
[----:B------:R-:W-:-:S03]  /*4a70*/  ISETP.NE.AND P0, PT, R14, R16, PT ;  /* 0x000000100e00720c */ /* 0x000fc60003f05270 */
[----:B------:R-:W-:-:S05]  /*4a80*/  IMAD.IADD R15, R15, 0x1, R4 ;  /* 0x000000010f0f7824 */ /* 0x000fca00078e0204 */
[----:B------:R-:W-:Y:S02]  /*4a90*/  SEL R4, R15, RZ, !P0 ;  /* 0x000000ff0f047207 */ /* 0x000fe40004000000 */
[----:B------:R-:W-:-:S03]  /*4aa0*/  ISETP.NE.AND P0, PT, R16, R18, PT ;  /* 0x000000121000720c */ /* 0x000fc60003f05270 */
[----:B------:R-:W-:-:S05]  /*4ab0*/  IMAD.IADD R17, R17, 0x1, R4 ;  /* 0x0000000111117824 */ /* 0x000fca00078e0204 */
[----:B------:R-:W-:Y:S02]  /*4ac0*/  SEL R4, R17, RZ, !P0 ;  /* 0x000000ff11047207 */ /* 0x000fe40004000000 */
[----:B------:R-:W-:-:S03]  /*4ad0*/  ISETP.NE.AND P0, PT, R18, R20, PT ;  /* 0x000000141200720c */ /* 0x000fc60003f05270 */
[----:B------:R-:W-:Y:S02]  /*4ae0*/  IMAD.IADD R19, R19, 0x1, R4 ;  /* 0x0000000113137824 */ /* 0x000fe400078e0204 */
[----:B------:R-:W0:Y:S03]  /*4af0*/  LDS.64 R4, [UR4+0xc8] ;  /* 0x0000c804ff047984 */ /* 0x000e260008000a00 */
[----:B------:R-:W-:Y:S02]  /*4b00*/  SEL R6, R19, RZ, !P0 ;  /* 0x000000ff13067207 */ /* 0x000fe40004000000 */
[----:B------:R-:W-:-:S03]  /*4b10*/  ISETP.NE.AND P0, PT, R2, R8, PT ;  /* 0x000000080200720c */ /* 0x000fc60003f05270 */
[----:B------:R-:W-:Y:S01]  /*4b20*/  IMAD.IADD R21, R21, 0x1, R6 ;  /* 0x0000000115157824 */ /* 0x000fe200078e0206 */
[----:B------:R-:W-:Y:S02]  /*4b30*/  SEL R6, RZ, 0x1, !P0 ;  /* 0x00000001ff067807 */ /* 0x000fe40004000000 */
[----:B------:R-:W-:Y:S02]  /*4b40*/  ISETP.NE.AND P0, PT, R20, R22, PT ;  /* 0x000000161400720c */ /* 0x000fe40003f05270 */
[----:B------:R-:W-:Y:S02]  /*4b50*/  IADD3 R30, P4, P5, R30, R7, R6 ;  /* 0x000000071e1e7210 */ /* 0x000fe40007d9e006 */
[----:B------:R-:W-:Y:S02]  /*4b60*/  SEL R7, RZ, 0x1, !P3 ;  /* 0x00000001ff077807 */ /* 0x000fe40005800000 */
[----:B------:R-:W-:Y:S02]  /*4b70*/  SEL R6, R21, RZ, !P0 ;  /* 0x000000ff15067207 */ /* 0x000fe40004000000 */
[----:B------:R-:W-:-:S02]  /*4b80*/  IADD3 R32, P0, PT, R30, R7, RZ ;  /* 0x000000071e207210 */ /* 0x000fc40007f1e0ff */
[----:B------:R-:W-:Y:S01]  /*4b90*/  IADD3.X R35, PT, PT, RZ, RZ, RZ, P4, P5 ;  /* 0x000000ffff237210 */ /* 0x000fe200027ea4ff */
[----:B------:R-:W-:Y:S01]  /*4ba0*/  IMAD.IADD R23, R23, 0x1, R6 ;  /* 0x0000000117177824 */ /* 0x000fe200078e0206 */
[----:B------:R-:W-:Y:S02]  /*4bb0*/  ISETP.NE.AND P3, PT, R14, R16, PT ;  /* 0x000000100e00720c */ /* 0x000fe40003f65270 */
[----:B------:R-:W-:Y:S01]  /*4bc0*/  SEL R6, RZ, 0x1, !P1 ;  /* 0x00000001ff067807 */ /* 0x000fe20004800000 */
[----:B------:R-:W-:Y:S01]  /*4bd0*/  IMAD.X R37, RZ, RZ, R35, P0 ;  /* 0x000000ffff257224 */ /* 0x000fe200000e0623 */
[----:B------:R-:W-:Y:S02]  /*4be0*/  SEL R7, RZ, 0x1, !P3 ;  /* 0x00000001ff077807 */ /* 0x000fe40005800000 */
[----:B------:R-:W-:Y:S02]  /*4bf0*/  IADD3 R35, P0, PT, R29, R32, RZ ;  /* 0x000000201d237210 */ /* 0x000fe40007f1e0ff */
[----:B------:R-:W-:-:S02]  /*4c00*/  ISETP.NE.AND P1, PT, R16, R18, PT ;  /* 0x000000121000720c */ /* 0x000fc40003f25270 */
[----:B------:R-:W-:Y:S02]  /*4c10*/  SEL R30, RZ, 0x1, !P2 ;  /* 0x00000001ff1e7807 */ /* 0x000fe40005000000 */
[----:B------:R-:W-:Y:S01]  /*4c20*/  IADD3 R36, P2, PT, R32, R7, RZ ;  /* 0x0000000720247210 */ /* 0x000fe20007f5e0ff */
[--C-:B------:R-:W-:Y:S01]  /*4c30*/  IMAD.X R32, R28, 0x1, R37.reuse, P0 ;  /* 0x000000011c207824 */ /* 0x100fe200000e0625 */
[----:B------:R-:W-:Y:S02]  /*4c40*/  SEL R31, RZ, 0x1, !P1 ;  /* 0x00000001ff1f7807 */ /* 0x000fe40004800000 */
[----:B------:R-:W-:Y:S01]  /*4c50*/  IADD3 R41, P3, P1, R29, R41, R6 ;  /* 0x000000291d297210 */ /* 0x000fe2000797e006 */
[----:B------:R-:W-:Y:S01]  /*4c60*/  IMAD.X R45, RZ, RZ, R37, P2 ;  /* 0x000000ffff2d7224 */ /* 0x000fe200010e0625 */
[----:B0-----:R-:W-:Y:S01]  /*4c70*/  ISETP.GE.U32.AND P0, PT, R4, 0x101, PT ;  /* 0x000001010400780c */ /* 0x001fe20003f06070 */
[----:B------:R-:W-:Y:S01]  /*4c80*/  IMAD.IADD R31, R36, 0x1, R31 ;  /* 0x00000001241f7824 */ /* 0x000fe200078e021f */
[----:B------:R-:W-:-:S02]  /*4c90*/  IADD3 R39, P2, PT, R41, R30, RZ ;  /* 0x0000001e29277210 */ /* 0x000fc40007f5e0ff */
[----:B------:R-:W-:Y:S01]  /*4ca0*/  ISETP.GE.AND.EX P0, PT, R5, RZ, PT, P0 ;  /* 0x000000ff0500720c */ /* 0x000fe20003f06300 */
[----:B------:R-:W-:Y:S01]  /*4cb0*/  IMAD.IADD R30, R31, 0x1, R34 ;  /* 0x000000011f1e7824 */ /* 0x000fe200078e0222 */
[C---:B------:R-:W-:Y:S02]  /*4cc0*/  IADD3 R43, P4, PT, R29.reuse, R6, RZ ;  /* 0x000000061d2b7210 */ /* 0x040fe40007f9e0ff */
[C---:B------:R-:W-:Y:S02]  /*4cd0*/  IADD3 R6, P6, PT, R29.reuse, R36, RZ ;  /* 0x000000241d067210 */ /* 0x040fe40007fde0ff */
[C---:B------:R-:W-:Y:S01]  /*4ce0*/  IADD3.X R36, PT, PT, R28.reuse, RZ, RZ, P3, P1 ;  /* 0x000000ff1c247210 */ /* 0x040fe20001fe24ff */
[----:B------:R-:W-:Y:S01]  /*4cf0*/  IMAD.X R34, RZ, RZ, R28, P4 ;  /* 0x000000ffff227224 */ /* 0x000fe200020e061c */
[C---:B------:R-:W-:Y:S01]  /*4d00*/  IADD3 R24, P5, PT, R29.reuse, R24, RZ ;  /* 0x000000181d187210 */ /* 0x040fe20007fbe0ff */
[C---:B------:R-:W-:Y:S01]  /*4d10*/  IMAD.X R37, R28.reuse, 0x1, R45, P6 ;  /* 0x000000011c257824 */ /* 0x040fe200030e062d */
[C---:B------:R-:W-:Y:S01]  /*4d20*/  IADD3 R7, P3, PT, R29.reuse, R31, RZ ;  /* 0x0000001f1d077210 */ /* 0x040fe20007f7e0ff */
[----:B------:R-:W-:Y:S01]  /*4d30*/  IMAD.X R38, RZ, RZ, R36, P2 ;  /* 0x000000ffff267224 */ /* 0x000fe200010e0624 */
[----:B------:R-:W-:Y:S01]  /*4d40*/  IADD3 R30, P1, PT, R29, R30, RZ ;  /* 0x0000001e1d1e7210 */ /* 0x000fe20007f3e0ff */
[----:B------:R-:W-:-:S02]  /*4d50*/  IMAD.X R27, R28, 0x1, R27, P5 ;  /* 0x000000011c1b7824 */ /* 0x000fc400028e061b */
[C---:B------:R-:W-:Y:S02]  /*4d60*/  IMAD.X R0, R28.reuse, 0x1, R0, P3 ;  /* 0x000000011c007824 */ /* 0x040fe400018e0600 */
[----:B------:R-:W-:Y:S01]  /*4d70*/  IMAD.X R31, R28, 0x1, R26, P1 ;  /* 0x000000011c1f7824 */ /* 0x000fe200008e061a */
[----:B------:R-:W-:Y:S07]  /*4d80*/  @!P0 BRA `(.L_x_977) ;  /* 0x0000000400f88947 */ /* 0x000fee0003800000 */
[----:B------:R-:W0:Y:S01]  /*4d90*/  LDS.64 R26, [UR4+0xa8] ;  /* 0x0000a804ff1a7984 */ /* 0x000e220008000a00 */
[----:B------:R-:W-:Y:S01]  /*4da0*/  BAR.SYNC.DEFER_BLOCKING 0x0 ;  /* 0x0000000000007b1d */ /* 0x000fe20000010000 */
[----:B------:R-:W-:Y:S02]  /*4db0*/  ISETP.NE.AND P1, PT, R2, R8, PT ;  /* 0x000000080200720c */ /* 0x000fe40003f25270 */
[----:B------:R-:W-:Y:S02]  /*4dc0*/  ISETP.NE.AND P2, PT, R8, R10, PT ;  /* 0x0000000a0800720c */ /* 0x000fe40003f45270 */
[----:B------:R-:W-:Y:S02]  /*4dd0*/  ISETP.NE.AND P0, PT, R10, R12, PT ;  /* 0x0000000c0a00720c */ /* 0x000fe40003f05270 */
[----:B------:R-:W-:Y:S02]  /*4de0*/  ISETP.NE.AND P6, PT, R12, R14, PT ;  /* 0x0000000e0c00720c */ /* 0x000fe40003fc5270 */
[----:B------:R-:W-:-:S02]  /*4df0*/  ISETP.NE.AND P3, PT, R18, R20, PT ;  /* 0x000000141200720c */ /* 0x000fc40003f65270 */
[----:B------:R-:W-:Y:S02]  /*4e00*/  ISETP.NE.AND P4, PT, R20, R22, PT ;  /* 0x000000161400720c */ /* 0x000fe40003f85270 */
[----:B------:R-:W-:Y:S01]  /*4e10*/  ISETP.NE.AND P5, PT, R22, R25, PT ;  /* 0x000000191600720c */ /* 0x000fe20003fa5270 */
[--C-:B0-----:R-:W-:Y:S02]  /*4e20*/  @P1 IMAD.IADD R29, R29, 0x1, -R26.reuse ;  /* 0x000000011d1d1824 */ /* 0x101fe400078e0a1a */
[--C-:B------:R-:W-:Y:S02]  /*4e30*/  @P2 IMAD.IADD R43, R43, 0x1, -R26.reuse ;  /* 0x000000012b2b2824 */ /* 0x100fe400078e0a1a */
[--C-:B------:R-:W-:Y:S01]  /*4e40*/  @P0 IMAD.IADD R41, R41, 0x1, -R26.reuse ;  /* 0x0000000129290824 */ /* 0x100fe200078e0a1a */
[----:B------:R-:W-:Y:S01]  /*4e50*/  @P1 LEA R29, R29, UR4, 0x3 ;  /* 0x000000041d1d1c11 */ /* 0x000fe2000f8e18ff */
[--C-:B------:R-:W-:Y:S01]  /*4e60*/  @P6 IMAD.IADD R39, R39, 0x1, -R26.reuse ;  /* 0x0000000127276824 */ /* 0x100fe200078e0a1a */
[----:B------:R-:W-:Y:S01]  /*4e70*/  @P2 LEA R43, R43, UR4, 0x3 ;  /* 0x000000042b2b2c11 */ /* 0x000fe2000f8e18ff */
[--C-:B------:R-:W-:Y:S01]  /*4e80*/  @P3 IMAD.IADD R7, R7, 0x1, -R26.reuse ;  /* 0x0000000107073824 */ /* 0x100fe200078e0a1a */
[----:B------:R-:W-:Y:S01]  /*4e90*/  @P0 LEA R41, R41, UR4, 0x3 ;  /* 0x0000000429290c11 */ /* 0x000fe2000f8e18ff */
[----:B------:R0:W-:Y:S01]  /*4ea0*/  @P1 STS.64 [R29], R2 ;  /* 0x000000021d001388 */ /* 0x0001e20000000a00 */
[----:B------:R-:W-:Y:S01]  /*4eb0*/  ISETP.NE.AND P1, PT, R14, R16, PT ;  /* 0x000000100e00720c */ /* 0x000fe20003f25270 */
[--C-:B------:R-:W-:Y:S01]  /*4ec0*/  @P4 IMAD.IADD R30, R30, 0x1, -R26.reuse ;  /* 0x000000011e1e4824 */ /* 0x100fe200078e0a1a */
[----:B------:R-:W-:Y:S01]  /*4ed0*/  @P6 LEA R39, R39, UR4, 0x3 ;  /* 0x0000000427276c11 */ /* 0x000fe2000f8e18ff */
[----:B------:R0:W-:Y:S01]  /*4ee0*/  @P2 STS.64 [R43], R8 ;  /* 0x000000082b002388 */ /* 0x0001e20000000a00 */
[----:B------:R-:W-:Y:S01]  /*4ef0*/  ISETP.NE.AND P2, PT, R16, R18, PT ;  /* 0x000000121000720c */ /* 0x000fe20003f45270 */
[----:B------:R-:W-:Y:S01]  /*4f00*/  @P5 IMAD.IADD R24, R24, 0x1, -R26 ;  /* 0x0000000118185824 */ /* 0x000fe200078e0a1a */
[----:B------:R-:W-:Y:S01]  /*4f10*/  @P3 LEA R7, R7, UR4, 0x3 ;  /* 0x0000000407073c11 */ /* 0x000fe2000f8e18ff */
[----:B------:R0:W-:Y:S01]  /*4f20*/  @P0 STS.64 [R41], R10 ;  /* 0x0000000a29000388 */ /* 0x0001e20000000a00 */
[----:B------:R-:W-:-:S02]  /*4f30*/  @P4 LEA R30, R30, UR4, 0x3 ;  /* 0x000000041e1e4c11 */ /* 0x000fc4000f8e18ff */
[----:B------:R-:W-:Y:S01]  /*4f40*/  @P5 LEA R24, R24, UR4, 0x3 ;  /* 0x0000000418185c11 */ /* 0x000fe2000f8e18ff */
[----:B------:R0:W-:Y:S01]  /*4f50*/  @P6 STS.64 [R39], R12 ;  /* 0x0000000c27006388 */ /* 0x0001e20000000a00 */
[----:B------:R-:W-:Y:S01]  /*4f60*/  ISETP.GT.U32.AND P0, PT, R4, R33, PT ;  /* 0x000000210400720c */ /* 0x000fe20003f04070 */
[----:B------:R-:W-:-:S03]  /*4f70*/  @P1 IMAD.IADD R35, R35, 0x1, -R26 ;  /* 0x0000000123231824 */ /* 0x000fc600078e0a1a */
[----:B------:R-:W-:Y:S01]  /*4f80*/  ISETP.GT.U32.AND.EX P0, PT, R5, RZ, PT, P0 ;  /* 0x000000ff0500720c */ /* 0x000fe20003f04100 */
[----:B------:R-:W-:Y:S01]  /*4f90*/  @P2 IMAD.IADD R6, R6, 0x1, -R26 ;  /* 0x0000000106062824 */ /* 0x000fe200078e0a1a */
[----:B------:R-:W-:-:S04]  /*4fa0*/  @P1 LEA R35, R35, UR4, 0x3 ;  /* 0x0000000423231c11 */ /* 0x000fc8000f8e18ff */
[----:B------:R-:W-:Y:S01]  /*4fb0*/  @P2 LEA R6, R6, UR4, 0x3 ;  /* 0x0000000406062c11 */ /* 0x000fe2000f8e18ff */
        /* <DEDUP_REMOVED lines=12> */
[----:B------:R-:W1:Y:S03]  /*5080*/  LDCU.64 UR14, c[0x0][0x3a0] ;  /* 0x00007400ff0e77ac */ /* 0x000e660008000a00 */
[----:B------:R-:W-:Y:S02]  /*5090*/  IADD3 R14, P0, PT, R4, R3, RZ ;  /* 0x00000003040e7210 */ /* 0x000fe40007f1e0ff */
[----:B------:R-:W-:-:S02]  /*50a0*/  LOP3.LUT R3, RZ, R23, RZ, 0x33, !PT ;  /* 0x00000017ff037212 */ /* 0x000fc400078e33ff */
[----:B------:R-:W-:-:S03]  /*50b0*/  LOP3.LUT R0, R14, 0x300, RZ, 0xc0, !PT ;  /* 0x000003000e007812 */ /* 0x000fc600078ec0ff */
[----:B------:R-:W-:Y:S01]  /*50c0*/  IMAD.X R3, R5, 0x1, R3, P0 ;  /* 0x0000000105037824 */ /* 0x000fe200000e0603 */
[----:B------:R-:W-:Y:S02]  /*50d0*/  ISETP.NE.U32.AND P1, PT, R0, 0x300, PT ;  /* 0x000003000000780c */ /* 0x000fe40003f25070 */
[----:B------:R-:W-:Y:S02]  /*50e0*/  ISETP.GE.U32.AND P0, PT, R14, 0x300, PT ;  /* 0x000003000e00780c */ /* 0x000fe40003f06070 */
[----:B------:R-:W-:Y:S02]  /*50f0*/  ISETP.NE.AND.EX P1, PT, RZ, RZ, PT, P1 ;  /* 0x000000ffff00720c */ /* 0x000fe40003f25310 */
[----:B------:R-:W-:-:S11]  /*5100*/  ISETP.GE.U32.AND.EX P0, PT, R3, RZ, PT, P0 ;  /* 0x000000ff0300720c */ /* 0x000fd60003f06100 */
[----:B01----:R-:W-:Y:S05]  /*5110*/  @!P1 BRA `(.L_x_979) ;  /* 0x0000000000889947 */ /* 0x003fea0003800000 */
[----:B------:R-:W0:Y:S01]  /*5120*/  LDCU.64 UR6, c[0x0][0x3a0] ;  /* 0x00007400ff0677ac */ /* 0x000e220008000a00 */
[----:B------:R-:W-:Y:S01]  /*5130*/  SHF.R.U64 R14, R14, 0x8, R3 ;  /* 0x000000080e0e7819 */ /* 0x000fe20000001203 */
[----:B------:R-:W-:Y:S01]  /*5140*/  IMAD.MOV.U32 R15, RZ, RZ, RZ ;  /* 0x000000ffff0f7224 */ /* 0x000fe200078e00ff */
[----:B------:R-:W-:Y:S01]  /*5150*/  IADD3 R11, P1, PT, R26, R21, RZ ;  /* 0x000000151a0b7210 */ /* 0x000fe20007f3e0ff */
[----:B------:R-:W1:Y:S02]  /*5160*/  LDCU.64 UR10, c[0x0][0x398] ;  /* 0x00007300ff0a77ac */ /* 0x000e640008000a00 */
[----:B------:R-:W-:Y:S02]  /*5170*/  VIADD R14, R14, 0x1 ;  /* 0x000000010e0e7836 */ /* 0x000fe40000000000 */
[----:B------:R-:W-:Y:S02]  /*5180*/  IMAD.X R0, R27, 0x1, R23, P1 ;  /* 0x000000011b007824 */ /* 0x000fe400008e0617 */
[----:B------:R-:W-:Y:S01]  /*5190*/  IMAD.SHL.U32 R10, R11, 0x4, RZ ;  /* 0x000000040b0a7824 */ /* 0x000fe200078e00ff */
[----:B------:R-:W-:-:S02]  /*51a0*/  LOP3.LUT R14, R14, 0x3, RZ, 0xc0, !PT ;  /* 0x000000030e0e7812 */ /* 0x000fc400078ec0ff */
[----:B------:R-:W-:Y:S02]  /*51b0*/  SHF.L.U64.HI R11, R11, 0x2, R0 ;  /* 0x000000020b0b7819 */ /* 0x000fe40000010200 */
[----:B------:R-:W-:Y:S02]  /*51c0*/  LEA R21, P3, R14, R21, 0x8 ;  /* 0x000000150e157211 */ /* 0x000fe400078640ff */
[----:B------:R-:W-:Y:S02]  /*51d0*/  LEA R0, R33, UR4, 0x3 ;  /* 0x0000000421007c11 */ /* 0x000fe4000f8e18ff */
[----:B0-----:R-:W-:Y:S02]  /*51e0*/  IADD3 R12, P1, PT, R10, UR6, RZ ;  /* 0x000000060a0c7c10 */ /* 0x001fe4000ff3e0ff */
[----:B------:R-:W-:Y:S02]  /*51f0*/  LEA.HI.X R23, R14, R23, R15, 0x8, P3 ;  /* 0x000000170e177211 */ /* 0x000fe400018f440f */
[----:B-1----:R-:W-:-:S02]  /*5200*/  IADD3 R10, P2, PT, R10, UR10, RZ ;  /* 0x0000000a0a0a7c10 */ /* 0x002fc4000ff5e0ff */
[C---:B------:R-:W-:Y:S02]  /*5210*/  IADD3.X R13, PT, PT, R11.reuse, UR7, RZ, P1, !PT ;  /* 0x000000070b0d7c10 */ /* 0x040fe40008ffe4ff */
[----:B------:R-:W-:-:S09]  /*5220*/  IADD3.X R11, PT, PT, R11, UR11, RZ, P2, !PT ;  /* 0x0000000b0b0b7c10 */ /* 0x000fd200097fe4ff */
.L_x_980:
        /* <DEDUP_REMOVED lines=17> */
.L_x_979:
[----:B------:R-:W-:Y:S05]  /*5340*/  BSYNC.RECONVERGENT B0 ;  /* 0x0000000000007941 */ /* 0x000fea0003800200 */
.L_x_978:
[----:B------:R-:W-:Y:S05]  /*5350*/  @!P0 EXIT ;  /* 0x000000000000894d */ /* 0x000fea0003800000 */
.L_x_981:
[C---:B------:R-:W-:Y:S02]  /*5360*/  LEA R0, R21.reuse, UR4, 0x3 ;  /* 0x0000000415007c11 */ /* 0x040fe4000f8e18ff */
[----:B0---4-:R-:W-:Y:S01]  /*5370*/  IADD3 R3, P0, PT, R26, R21, RZ ;  /* 0x000000151a037210 */ /* 0x011fe20007f1e0ff */
[----:B------:R-:W-:Y:S02]  /*5380*/  VIADD R21, R21, 0x400 ;  /* 0x0000040015157836 */ /* 0x000fe40000000000 */
[----:B------:R-:W0:Y:S02]  /*5390*/  LDS.64 R12, [R0] ;  /* 0x00000000000c7984 */ /* 0x000e240000000a00 */
[----:B------:R-:W-:Y:S02]  /*53a0*/  IMAD.X R2, R27, 0x1, R23, P0 ;  /* 0x000000011b027824 */ /* 0x000fe400000e0617 */
[----:B------:R-:W1:Y:S01]  /*53b0*/  LDS.64 R14, [R0+0x800] ;  /* 0x00080000000e7984 */ /* 0x000e620000000a00 */
[----:B------:R-:W-:-:S02]  /*53c0*/  IMAD.SHL.U32 R10, R3, 0x4, RZ ;  /* 0x00000004030a7824 */ /* 0x000fc400078e00ff */
[----:B------:R-:W-:Y:S01]  /*53d0*/  IMAD.X R6, RZ, RZ, R27, P0 ;  /* 0x000000ffff067224 */ /* 0x000fe200000e061b */
[----:B------:R-:W2:Y:S01]  /*53e0*/  LDS.64 R16, [R0+0x1000] ;  /* 0x0010000000107984 */ /* 0x000ea20000000a00 */
[C---:B------:R-:W-:Y:S01]  /*53f0*/  SHF.L.U64.HI R2, R3.reuse, 0x2, R2 ;  /* 0x0000000203027819 */ /* 0x040fe20000010202 */
[----:B------:R-:W-:Y:S01]  /*5400*/  IMAD.MOV.U32 R23, RZ, RZ, RZ ;  /* 0x000000ffff177224 */ /* 0x000fe200078e00ff */
[C---:B------:R-:W-:Y:S01]  /*5410*/  IADD3 R8, P0, PT, R10.reuse, UR12, RZ ;  /* 0x0000000c0a087c10 */ /* 0x040fe2000ff1e0ff */
[----:B------:R-:W3:Y:S01]  /*5420*/  LDS.64 R18, [R0+0x1800] ;  /* 0x0018000000127984 */ /* 0x000ee20000000a00 */
[----:B------:R-:W-:Y:S02]  /*5430*/  IADD3 R10, P1, PT, R10, UR14, RZ ;  /* 0x0000000e0a0a7c10 */ /* 0x000fe4000ff3e0ff */
[----:B------:R-:W-:Y:S02]  /*5440*/  SHF.L.U64.HI R6, R3, 0x2, R6 ;  /* 0x0000000203067819 */ /* 0x000fe40000010206 */
[----:B------:R-:W-:-:S02]  /*5450*/  IADD3.X R9, PT, PT, R2, UR13, RZ, P0, !PT ;  /* 0x0000000d02097c10 */ /* 0x000fc400087fe4ff */
[----:B------:R-:W-:Y:S01]  /*5460*/  IADD3.X R11, PT, PT, R2, UR15, RZ, P1, !PT ;  /* 0x0000000f020b7c10 */ /* 0x000fe20008ffe4ff */
[----:B------:R-:W-:Y:S01]  /*5470*/  IMAD.MOV.U32 R2, RZ, RZ, R8 ;  /* 0x000000ffff027224 */ /* 0x000fe200078e0008 */
[C---:B------:R-:W-:Y:S02]  /*5480*/  IADD3.X R3, PT, PT, R6.reuse, UR13, RZ, P0, !PT ;  /* 0x0000000d06037c10 */ /* 0x040fe400087fe4ff */
[----:B------:R-:W-:Y:S01]  /*5490*/  IADD3.X R7, PT, PT, R6, UR15, RZ, P1, !PT ;  /* 0x0000000f06077c10 */ /* 0x000fe20008ffe4ff */
[----:B------:R-:W-:Y:S01]  /*54a0*/  IMAD.MOV.U32 R6, RZ, RZ, R10 ;  /* 0x000000ffff067224 */ /* 0x000fe200078e000a */
        /* <DEDUP_REMOVED lines=12> */
.L_x_977:
[----:B------:R-:W-:Y:S01]  /*5570*/  ISETP.NE.AND P2, PT, R2, R8, PT ;  /* 0x000000080200720c */ /* 0x000fe20003f45270 */
[----:B------:R-:W-:Y:S01]  /*5580*/  BSSY.RECONVERGENT B0, `(.L_x_982) ;  /* 0x000000f000007945 */ /* 0x000fe20003800200 */
[----:B------:R-:W-:Y:S02]  /*5590*/  ISETP.NE.AND P0, PT, R22, R25, PT ;  /* 0x000000191600720c */ /* 0x000fe40003f05270 */
[----:B------:R-:W-:Y:S02]  /*55a0*/  ISETP.NE.AND P4, PT, R8, R10, PT ;  /* 0x0000000a0800720c */ /* 0x000fe40003f85270 */
[----:B------:R-:W-:-:S07]  /*55b0*/  ISETP.NE.AND P1, PT, R10, R12, PT ;  /* 0x0000000c0a00720c */ /* 0x000fce0003f25270 */
[----:B------:R-:W-:Y:S06]  /*55c0*/  @!P2 BRA `(.L_x_983) ;  /* 0x000000000028a947 */ /* 0x000fec0003800000 */
        /* <DEDUP_REMOVED lines=10> */
.L_x_983:
[----:B------:R-:W-:Y:S05]  /*5670*/  BSYNC.RECONVERGENT B0 ;  /* 0x0000000000007941 */ /* 0x000fea0003800200 */
.L_x_982:
        /* <DEDUP_REMOVED lines=12> */
.L_x_985:
[----:B------:R-:W-:Y:S05]  /*5740*/  BSYNC.RECONVERGENT B0 ;  /* 0x0000000000007941 */ /* 0x000fea0003800200 */
.L_x_984:
        /* <DEDUP_REMOVED lines=17> */
.L_x_987:
[----:B------:R-:W-:Y:S05]  /*5860*/  BSYNC.RECONVERGENT B0 ;  /* 0x0000000000007941 */ /* 0x000fea0003800200 */
.L_x_986:
[----:B------:R-:W-:Y:S04]  /*5870*/  BSSY.RECONVERGENT B0, `(.L_x_988) ;  /* 0x000000c000007945 */ /* 0x000fe80003800200 */
[----:B------:R-:W-:Y:S05]  /*5880*/  @!P2 BRA `(.L_x_989) ;  /* 0x000000000028a947 */ /* 0x000fea0003800000 */
[----:B------:R-:W3:Y:S01]  /*5890*/  LDCU.64 UR4, c[0x0][0x398] ;  /* 0x00007300ff0477ac */ /* 0x000ee20008000a00 */
[C---:B012---:R-:W-:Y:S01]  /*58a0*/  IMAD.SHL.U32 R4, R39.reuse, 0x4, RZ ;  /* 0x0000000427047824 */ /* 0x047fe200078e00ff */
[----:B------:R-:W-:Y:S01]  /*58b0*/  SHF.L.U64.HI R39, R39, 0x2, R38 ;  /* 0x0000000227277819 */ /* 0x000fe20000010226 */
[----:B------:R-:W0:Y:S03]  /*58c0*/  LDCU.64 UR6, c[0x0][0x3a0] ;  /* 0x00007400ff0677ac */ /* 0x000e260008000a00 */
[C---:B---3--:R-:W-:Y:S02]  /*58d0*/  IADD3 R2, P1, PT, R4.reuse, UR4, RZ ;  /* 0x0000000404027c10 */ /* 0x048fe4000ff3e0ff */
[----:B0-----:R-:W-:Y:S02]  /*58e0*/  IADD3 R4, P2, PT, R4, UR6, RZ ;  /* 0x0000000604047c10 */ /* 0x001fe4000ff5e0ff */
[----:B------:R-:W-:-:S02]  /*58f0*/  IADD3.X R3, PT, PT, R39, UR5, RZ, P1, !PT ;  /* 0x0000000527037c10 */ /* 0x000fc40008ffe4ff */
[----:B------:R-:W-:-:S03]  /*5900*/  IADD3.X R5, PT, PT, R39, UR7, RZ, P2, !PT ;  /* 0x0000000727057c10 */ /* 0x000fc600097fe4ff */
[----:B------:R3:W-:Y:S04]  /*5910*/  STG.E desc[UR8][R2.64], R12 ;  /* 0x0000000c02007986 */ /* 0x0007e8000c101908 */
[----:B------:R3:W-:Y:S02]  /*5920*/  STG.E desc[UR8][R4.64], R13 ;  /* 0x0000000d04007986 */ /* 0x0007e4000c101908 */
.L_x_989:
[----:B------:R-:W-:Y:S05]  /*5930*/  BSYNC.RECONVERGENT B0 ;  /* 0x0000000000007941 */ /* 0x000fea0003800200 */
.L_x_988:
[----:B------:R-:W-:Y:S04]  /*5940*/  BSSY.RECONVERGENT B0, `(.L_x_990) ;  /* 0x000000c000007945 */ /* 0x000fe80003800200 */
[----:B------:R-:W-:Y:S05]  /*5950*/  @!P3 BRA `(.L_x_991) ;  /* 0x000000000028b947 */ /* 0x000fea0003800000 */
[----:B------:R-:W4:Y:S01]  /*5960*/  LDCU.64 UR4, c[0x0][0x398] ;  /* 0x00007300ff0477ac */ /* 0x000f220008000a00 */
[C---:B0123--:R-:W-:Y:S01]  /*5970*/  IMAD.SHL.U32 R4, R35.reuse, 0x4, RZ ;  /* 0x0000000423047824 */ /* 0x04ffe200078e00ff */
[----:B------:R-:W-:Y:S01]  /*5980*/  SHF.L.U64.HI R32, R35, 0x2, R32 ;  /* 0x0000000223207819 */ /* 0x000fe20000010220 */
[----:B------:R-:W0:Y:S03]  /*5990*/  LDCU.64 UR6, c[0x0][0x3a0] ;  /* 0x00007400ff0677ac */ /* 0x000e260008000a00 */
[C---:B----4-:R-:W-:Y:S02]  /*59a0*/  IADD3 R2, P1, PT, R4.reuse, UR4, RZ ;  /* 0x0000000404027c10 */ /* 0x050fe4000ff3e0ff */
[----:B0-----:R-:W-:Y:S02]  /*59b0*/  IADD3 R4, P2, PT, R4, UR6, RZ ;  /* 0x0000000604047c10 */ /* 0x001fe4000ff5e0ff */
[----:B------:R-:W-:-:S02]  /*59c0*/  IADD3.X R3, PT, PT, R32, UR5, RZ, P1, !PT ;  /* 0x0000000520037c10 */ /* 0x000fc40008ffe4ff */
[----:B------:R-:W-:-:S03]  /*59d0*/  IADD3.X R5, PT, PT, R32, UR7, RZ, P2, !PT ;  /* 0x0000000720057c10 */ /* 0x000fc600097fe4ff */
[----:B------:R4:W-:Y:S04]  /*59e0*/  STG.E desc[UR8][R2.64], R14 ;  /* 0x0000000e02007986 */ /* 0x0009e8000c101908 */
[----:B------:R4:W-:Y:S02]  /*59f0*/  STG.E desc[UR8][R4.64], R15 ;  /* 0x0000000f04007986 */ /* 0x0009e4000c101908 */
.L_x_991:
[----:B------:R-:W-:Y:S05]  /*5a00*/  BSYNC.RECONVERGENT B0 ;  /* 0x0000000000007941 */ /* 0x000fea0003800200 */
.L_x_990:
[----:B------:R-:W-:Y:S04]  /*5a10*/  BSSY.RECONVERGENT B0, `(.L_x_992) ;  /* 0x000000c000007945 */ /* 0x000fe80003800200 */
[----:B------:R-:W-:Y:S05]  /*5a20*/  @!P4 BRA `(.L_x_993) ;  /* 0x000000000028c947 */ /* 0x000fea0003800000 */
[----:B------:R-:W5:Y:S01]  /*5a30*/  LDCU.64 UR4, c[0x0][0x398] ;  /* 0x00007300ff0477ac */ /* 0x000f620008000a00 */
[C---:B01234-:R-:W-:Y:S01]  /*5a40*/  IMAD.SHL.U32 R4, R6.reuse, 0x4, RZ ;  /* 0x0000000406047824 */ /* 0x05ffe200078e00ff */
[----:B------:R-:W-:Y:S01]  /*5a50*/  SHF.L.U64.HI R37, R6, 0x2, R37 ;  /* 0x0000000206257819 */ /* 0x000fe20000010225 */
[----:B------:R-:W0:Y:S03]  /*5a60*/  LDCU.64 UR6, c[0x0][0x3a0] ;  /* 0x00007400ff0677ac */ /* 0x000e260008000a00 */
[C---:B-----5:R-:W-:Y:S02]  /*5a70*/  IADD3 R2, P1, PT, R4.reuse, UR4, RZ ;  /* 0x0000000404027c10 */ /* 0x060fe4000ff3e0ff */
[----:B0-----:R-:W-:Y:S02]  /*5a80*/  IADD3 R4, P2, PT, R4, UR6, RZ ;  /* 0x0000000604047c10 */ /* 0x001fe4000ff5e0ff */
[----:B------:R-:W-:-:S02]  /*5a90*/  IADD3.X R3, PT, PT, R37, UR5, RZ, P1, !PT ;  /* 0x0000000525037c10 */ /* 0x000fc40008ffe4ff */
[----:B------:R-:W-:-:S03]  /*5aa0*/  IADD3.X R5, PT, PT, R37, UR7, RZ, P2, !PT ;  /* 0x0000000725057c10 */ /* 0x000fc600097fe4ff */
[----:B------:R0:W-:Y:S04]  /*5ab0*/  STG.E desc[UR8][R2.64], R16 ;  /* 0x0000001002007986 */ /* 0x0001e8000c101908 */
[----:B------:R0:W-:Y:S02]  /*5ac0*/  STG.E desc[UR8][R4.64], R17 ;  /* 0x0000001104007986 */ /* 0x0001e4000c101908 */
.L_x_993:
[----:B------:R-:W-:Y:S05]  /*5ad0*/  BSYNC.RECONVERGENT B0 ;  /* 0x0000000000007941 */ /* 0x000fea0003800200 */
.L_x_992:
        /* <DEDUP_REMOVED lines=12> */
.L_x_995:
[----:B------:R-:W-:Y:S05]  /*5ba0*/  BSYNC.RECONVERGENT B0 ;  /* 0x0000000000007941 */ /* 0x000fea0003800200 */
.L_x_994:
        /* <DEDUP_REMOVED lines=12> */
.L_x_997:
[----:B------:R-:W-:Y:S05]  /*5c70*/  BSYNC.RECONVERGENT B0 ;  /* 0x0000000000007941 */ /* 0x000fea0003800200 */
.L_x_996:
[----:B------:R-:W-:Y:S05]  /*5c80*/  @!P0 EXIT ;  /* 0x000000000000894d */ /* 0x000fea0003800000 */
        /* <DEDUP_REMOVED lines=8> */
[----:B------:R-:W-:Y:S04]  /*5d10*/  STG.E desc[UR8][R2.64], R22 ;  /* 0x0000001602007986 */ /* 0x000fe8000c101908 */
[----:B------:R-:W-:Y:S01]  /*5d20*/  STG.E desc[UR8][R4.64], R23 ;  /* 0x0000001704007986 */ /* 0x000fe2000c101908 */
[----:B------:R-:W-:Y:S05]  /*5d30*/  EXIT ;  /* 0x000000000000794d */ /* 0x000fea0003800000 */
.L_x_918:
[----:B------:R-:W-:-:S04]  /*5d40*/  ISETP.GE.U32.AND P0, PT, R26, 0x1, PT ;  /* 0x000000011a00780c */ /* 0x000fc80003f06070 */
[----:B------:R-:W-:-:S13]  /*5d50*/  ISETP.GE.AND.EX P0, PT, R30, RZ, PT, P0 ;  /* 0x000000ff1e00720c */ /* 0x000fda0003f06300 */
[----:B------:R-:W-:Y:S05]  /*5d60*/  @!P0 EXIT ;  /* 0x000000000000894d */ /* 0x000fea0003800000 */
[----:B------:R-:W-:-:S13]  /*5d70*/  ISETP.NE.AND P0, PT, R39, RZ, PT ;  /* 0x000000ff2700720c */ /* 0x000fda0003f05270 */
[----:B------:R-:W-:Y:S05]  /*5d80*/  @P0 BRA `(.L_x_998) ;  /* 0x00000028008c0947 */ /* 0x000fea0003800000 */
[----:B------:R-:W0:Y:S01]  /*5d90*/  LDC.64 R2, c[0x0][0x380] ;  /* 0x0000e000ff027b82 */ /* 0x000e220000000a00 */
[----:B------:R-:W1:Y:S01]  /*5da0*/  S2R R21, SR_TID.X ;  /* 0x0000000000157919 */ /* 0x000e620000002100 */
[----:B------:R-:W2:Y:S06]  /*5db0*/  S2R R10, SR_LANEID ;  /* 0x00000000000a7919 */ /* 0x000eac0000000000 */
[----:B------:R-:W3:Y:S08]  /*5dc0*/  S2UR UR5, SR_CgaCtaId ;  /* 0x00000000000579c3 */ /* 0x000ef00000008800 */
[----:B------:R-:W4:Y:S01]  /*5dd0*/  LDC R22, c[0x0][0x390] ;  /* 0x0000e400ff167b82 */ /* 0x000f220000000800 */
[----:B0-----:R-:W-:-:S05]  /*5de0*/  IMAD.WIDE.U32 R2, RZ, 0x2400, R2 ;  /* 0x00002400ff027825 */ /* 0x001fca00078e0002 */
[----:B------:R0:W5:Y:S01]  /*5df0*/  LDG.E.CONSTANT R4, desc[UR8][R2.64] ;  /* 0x0000000802047981 */ /* 0x000162000c1e9900 */
[C---:B-1----:R-:W-:Y:S02]  /*5e00*/  LOP3.LUT R0, R21.reuse, 0x1f, RZ, 0xc0, !PT ;  /* 0x0000001f15007812 */ /* 0x042fe400078ec0ff */
[----:B------:R-:W-:-:S05]  /*5e10*/  LOP3.LUT R5, R21, 0x3e0, RZ, 0xc0, !PT ;  /* 0x000003e015057812 */ /* 0x000fca00078ec0ff */
[----:B------:R-:W-:-:S04]  /*5e20*/  IMAD R7, R5, 0x9, R0 ;  /* 0x0000000905077824 */ /* 0x000fc800078e0200 */
[C---:B------:R-:W-:Y:S01]  /*5e30*/  VIADD R0, R7.reuse, 0x20 ;  /* 0x0000002007007836 */ /* 0x040fe20000000000 */
[C---:B------:R-:W-:Y:S01]  /*5e40*/  ISETP.GE.AND P6, PT, R7.reuse, UR4, PT ;  /* 0x0000000407007c0c */ /* 0x040fe2000bfc6270 */
[C---:B------:R-:W-:Y:S01]  /*5e50*/  VIADD R5, R7.reuse, 0x40 ;  /* 0x0000004007057836 */ /* 0x040fe20000000000 */
[C---:B0-----:R-:W-:Y:S01]  /*5e60*/  LEA R2, P5, R7.reuse, R2, 0x2 ;  /* 0x0000000207027211 */ /* 0x041fe200078a10ff */
[C---:B------:R-:W-:Y:S01]  /*5e70*/  VIADD R6, R7.reuse, 0x60 ;  /* 0x0000006007067836 */ /* 0x040fe20000000000 */
[----:B------:R-:W-:Y:S01]  /*5e80*/  ISETP.GE.AND P1, PT, R0, UR4, PT ;  /* 0x0000000400007c0c */ /* 0x000fe2000bf26270 */
[----:B------:R-:W-:Y:S01]  /*5e90*/  VIADD R0, R7, 0x80 ;  /* 0x0000008007007836 */ /* 0x000fe20000000000 */
[----:B------:R-:W-:Y:S01]  /*5ea0*/  ISETP.GE.AND P0, PT, R5, UR4, PT ;  /* 0x0000000405007c0c */ /* 0x000fe2000bf06270 */
[C---:B------:R-:W-:Y:S01]  /*5eb0*/  VIADD R5, R7.reuse, 0xa0 ;  /* 0x000000a007057836 */ /* 0x040fe20000000000 */
[----:B------:R-:W-:Y:S01]  /*5ec0*/  ISETP.GE.AND P2, PT, R6, UR4, PT ;  /* 0x0000000406007c0c */ /* 0x000fe2000bf46270 */
[----:B------:R-:W-:Y:S01]  /*5ed0*/  VIADD R6, R7, 0xc0 ;  /* 0x000000c007067836 */ /* 0x000fe20000000000 */
[----:B------:R-:W-:Y:S01]  /*5ee0*/  ISETP.GE.AND P3, PT, R0, UR4, PT ;  /* 0x0000000400007c0c */ /* 0x000fe2000bf66270 */
[----:B------:R-:W-:Y:S01]  /*5ef0*/  IMAD.X R3, RZ, RZ, R3, P5 ;  /* 0x000000ffff037224 */ /* 0x000fe200028e0603 */
[----:B------:R-:W-:Y:S01]  /*5f00*/  ISETP.GE.AND P4, PT, R5, UR4, PT ;  /* 0x0000000405007c0c */ /* 0x000fe2000bf86270 */
[C---:B------:R-:W-:Y:S01]  /*5f10*/  VIADD R8, R7.reuse, 0xe0 ;  /* 0x000000e007087836 */ /* 0x040fe20000000000 */
[----:B------:R-:W-:Y:S01]  /*5f20*/  ISETP.GE.AND P5, PT, R6, UR4, PT ;  /* 0x0000000406007c0c */ /* 0x000fe2000bfa6270 */
[----:B------:R-:W-:-:S02]  /*5f30*/  VIADD R6, R7, 0x100 ;  /* 0x0000010007067836 */ /* 0x000fc40000000000 */
[----:B-----5:R-:W-:Y:S02]  /*5f40*/  IMAD.MOV.U32 R0, RZ, RZ, R4 ;  /* 0x000000ffff007224 */ /* 0x020fe400078e0004 */
[----:B------:R-:W5:Y:S02]  /*5f50*/  @!P6 LDG.E.CONSTANT R4, desc[UR8][R2.64] ;  /* 0x000000080204e981 */ /* 0x000f64000c1e9900 */
[----:B------:R-:W-:Y:S01]  /*5f60*/  IMAD.MOV.U32 R5, RZ, RZ, R0 ;  /* 0x000000ffff057224 */ /* 0x000fe200078e0000 */
[----:B------:R-:W-:-:S05]  /*5f70*/  ISETP.GE.AND P6, PT, R8, UR4, PT ;  /* 0x0000000408007c0c */ /* 0x000fca000bfc6270 */
[----:B------:R-:W4:Y:S01]  /*5f80*/  @!P1 LDG.E.CONSTANT R5, desc[UR8][R2.64+0x80] ;  /* 0x0000800802059981 */ /* 0x000f22000c1e9900 */
[----:B------:R-:W-:Y:S01]  /*5f90*/  ISETP.GE.AND P1, PT, R6, UR4, PT ;  /* 0x0000000406007c0c */ /* 0x000fe2000bf26270 */
[--C-:B------:R-:W-:Y:S02]  /*5fa0*/  IMAD.MOV.U32 R6, RZ, RZ, R0.reuse ;  /* 0x000000ffff067224 */ /* 0x100fe400078e0000 */
[--C-:B------:R-:W-:Y:S02]  /*5fb0*/  IMAD.MOV.U32 R7, RZ, RZ, R0.reuse ;  /* 0x000000ffff077224 */ /* 0x100fe400078e0000 */
[--C-:B------:R-:W-:Y:S02]  /*5fc0*/  IMAD.MOV.U32 R8, RZ, RZ, R0.reuse ;  /* 0x000000ffff087224 */ /* 0x100fe400078e0000 */
[--C-:B------:R-:W-:Y:S01]  /*5fd0*/  IMAD.MOV.U32 R9, RZ, RZ, R0.reuse ;  /* 0x000000ffff097224 */ /* 0x100fe200078e0000 */
[----:B------:R-:W4:Y:S01]  /*5fe0*/  @!P0 LDG.E.CONSTANT R6, desc[UR8][R2.64+0x100] ;  /* 0x0001000802068981 */ /* 0x000f22000c1e9900 */
[----:B------:R-:W-:-:S02]  /*5ff0*/  IMAD.MOV.U32 R11, RZ, RZ, R0 ;  /* 0x000000ffff0b7224 */ /* 0x000fc400078e0000 */
[----:B------:R-:W-:Y:S01]  /*6000*/  IMAD.MOV.U32 R13, RZ, RZ, R0 ;  /* 0x000000ffff0d7224 */ /* 0x000fe200078e0000 */
[----:B------:R-:W4:Y:S04]  /*6010*/  @!P2 LDG.E.CONSTANT R7, desc[UR8][R2.64+0x180] ;  /* 0x000180080207a981 */ /* 0x000f28000c1e9900 */
[----:B------:R-:W4:Y:S04]  /*6020*/  @!P3 LDG.E.CONSTANT R8, desc[UR8][R2.64+0x200] ;  /* 0x000200080208b981 */ /* 0x000f28000c1e9900 */
[----:B------:R-:W4:Y:S04]  /*6030*/  @!P4 LDG.E.CONSTANT R9, desc[UR8][R2.64+0x280] ;  /* 0x000280080209c981 */ /* 0x000f28000c1e9900 */
[----:B------:R-:W4:Y:S04]  /*6040*/  @!P5 LDG.E.CONSTANT R11, desc[UR8][R2.64+0x300] ;  /* 0x00030008020bd981 */ /* 0x000f28000c1e9900 */
[----:B------:R-:W4:Y:S04]  /*6050*/  @!P6 LDG.E.CONSTANT R13, desc[UR8][R2.64+0x380] ;  /* 0x00038008020de981 */ /* 0x000f28000c1e9900 */
[----:B------:R-:W4:Y:S01]  /*6060*/  @!P1 LDG.E.CONSTANT R0, desc[UR8][R2.64+0x400] ;  /* 0x0004000802009981 */ /* 0x000f22000c1e9900 */
[----:B------:R-:W-:Y:S01]  /*6070*/  SHF.R.U32.HI R15, RZ, 0x5, R21 ;  /* 0x00000005ff0f7819 */ /* 0x000fe20000011615 */
[----:B------:R-:W-:-:S02]  /*6080*/  UMOV UR4, 0x400 ;  /* 0x0000040000047882 */ /* 0x000fc40000000000 */
[----:B---3--:R-:W-:Y:S02]  /*6090*/  ULEA UR4, UR5, UR4, 0x18 ;  /* 0x0000000405047291 */ /* 0x008fe4000f8ec0ff */
[----:B--2---:R-:W-:-:S05]  /*60a0*/  IMAD R15, R15, 0x120, R10 ;  /* 0x000001200f0f7824 */ /* 0x004fca00078e020a */
[----:B------:R-:W-:-:S05]  /*60b0*/  LEA R17, R15, UR4, 0x2 ;  /* 0x000000040f117c11 */ /* 0x000fca000f8e10ff */
[----:B------:R-:W-:Y:S01]  /*60c0*/  IMAD R20, R10, 0x20, R17 ;  /* 0x000000200a147824 */ /* 0x000fe200078e0211 */
[----:B------:R-:W-:Y:S01]  /*60d0*/  ISETP.NE.AND P5, PT, R21, RZ, PT ;  /* 0x000000ff1500720c */ /* 0x000fe20003fa5270 */
[----:B------:R-:W-:Y:S01]  /*60e0*/  IMAD.MOV.U32 R47, RZ, RZ, RZ ;  /* 0x000000ffff2f7224 */ /* 0x000fe200078e00ff */
[----:B-----5:R-:W-:Y:S04]  /*60f0*/  STS [R17], R4 ;  /* 0x0000000411007388 */ /* 0x020fe80000000800 */
[----:B----4-:R-:W-:Y:S04]  /*6100*/  STS [R17+0x80], R5 ;  /* 0x0000800511007388 */ /* 0x010fe80000000800 */
        /* <DEDUP_REMOVED lines=8> */
[----:B------:R-:W1:Y:S04]  /*6190*/  LDS R27, [R20+0x20] ;  /* 0x00002000141b7984 */ /* 0x000e680000000800 */
[----:B------:R-:W-:Y:S04]  /*61a0*/  LDS R2, [R20] ;  /* 0x0000000014027984 */ /* 0x000fe80000000800 */
[----:B------:R-:W2:Y:S04]  /*61b0*/  LDS R4, [R20+0x4] ;  /* 0x0000040014047984 */ /* 0x000ea80000000800 */
[----:B------:R-:W-:Y:S04]  /*61c0*/  LDS R6, [R20+0x8] ;  /* 0x0000080014067984 */ /* 0x000fe80000000800 */
[----:B------:R-:W-:Y:S04]  /*61d0*/  LDS R8, [R20+0xc] ;  /* 0x00000c0014087984 */ /* 0x000fe80000000800 */
[----:B------:R-:W-:Y:S04]  /*61e0*/  LDS R10, [R20+0x10] ;  /* 0x00001000140a7984 */ /* 0x000fe80000000800 */
[----:B------:R-:W-:Y:S04]  /*61f0*/  LDS R12, [R20+0x14] ;  /* 0x00001400140c7984 */ /* 0x000fe80000000800 */
[----:B------:R-:W-:Y:S04]  /*6200*/  LDS R14, [R20+0x18] ;  /* 0x00001800140e7984 */ /* 0x000fe80000000800 */
[----:B------:R-:W-:Y:S01]  /*6210*/  LDS R16, [R20+0x1c] ;  /* 0x00001c0014107984 */ /* 0x000fe20000000800 */
[----:B------:R-:W-:Y:S01]  /*6220*/  BAR.SYNC.DEFER_BLOCKING 0x0 ;  /* 0x0000000000007b1d */ /* 0x000fe20000010000 */
[----:B0-----:R-:W-:-:S05]  /*6230*/  LEA R0, R21, UR4, 0x2 ;  /* 0x0000000415007c11 */ /* 0x001fca000f8e10ff */
[----:B------:R-:W-:Y:S04]  /*6240*/  STS [R17], R22 ;  /* 0x0000001611007388 */ /* 0x000fe80000000800 */
        /* <DEDUP_REMOVED lines=8> */
[----:B------:R-:W-:-:S03]  /*62d0*/  NOP ;  /* 0x0000000000007918 */ /* 0x000fc60000000000 */
[----:B------:R-:W0:Y:S04]  /*62e0*/  LDS R3, [R20] ;  /* 0x0000000014037984 */ /* 0x000e280000000800 */
[----:B------:R-:W3:Y:S04]  /*62f0*/  LDS R5, [R20+0x4] ;  /* 0x0000040014057984 */ /* 0x000ee80000000800 */
[----:B------:R-:W4:Y:S04]  /*6300*/  LDS R7, [R20+0x8] ;  /* 0x0000080014077984 */ /* 0x000f280000000800 */
[----:B------:R-:W-:Y:S04]  /*6310*/  LDS R9, [R20+0xc] ;  /* 0x00000c0014097984 */ /* 0x000fe80000000800 */
[----:B------:R-:W-:Y:S04]  /*6320*/  LDS R11, [R20+0x10] ;  /* 0x00001000140b7984 */ /* 0x000fe80000000800 */
[----:B------:R-:W-:Y:S04]  /*6330*/  LDS R13, [R20+0x14] ;  /* 0x00001400140d7984 */ /* 0x000fe80000000800 */
[----:B------:R-:W-:Y:S04]  /*6340*/  LDS R15, [R20+0x18] ;  /* 0x00001800140f7984 */ /* 0x000fe80000000800 */
[----:B------:R-:W-:Y:S04]  /*6350*/  LDS R17, [R20+0x1c] ;  /* 0x00001c0014117984 */ /* 0x000fe80000000800 */
[----:B------:R0:W-:Y:S01]  /*6360*/  LDS R19, [R20+0x20] ;  /* 0x0000200014137984 */ /* 0x0001e20000000800 */
[----:B------:R-:W-:Y:S06]  /*6370*/  BAR.SYNC.DEFER_BLOCKING 0x0 ;  /* 0x0000000000007b1d */ /* 0x000fec0000010000 */
[----:B-1----:R-:W-:Y:S02]  /*6380*/  STS [R0+0x4d8], R27 ;  /* 0x0004d81b00007388 */ /* 0x002fe40000000800 */
[----:B------:R-:W-:Y:S01]  /*6390*/  BAR.SYNC.DEFER_BLOCKING 0x0 ;  /* 0x0000000000007b1d */ /* 0x000fe20000010000 */
[----:B------:R-:W-:-:S04]  /*63a0*/  IMAD R21, R21, 0x9, RZ ;  /* 0x0000000915157824 */ /* 0x000fc800078e02ff */
[C---:B------:R-:W-:Y:S01]  /*63b0*/  VIADD R23, R21.reuse, 0x1 ;  /* 0x0000000115177836 */ /* 0x040fe20000000000 */
[----:B------:R1:W5:Y:S04]  /*63c0*/  @P5 LDS R18, [R0+0x4d4] ;  /* 0x0004d40000125984 */ /* 0x0003680000000800 */
[----:B------:R-:W-:Y:S02]  /*63d0*/  ISETP.EQ.U32.AND P0, PT, R26, R23, PT ;  /* 0x000000171a00720c */ /* 0x000fe40003f02070 */
[----:B--2---:R-:W-:Y:S01]  /*63e0*/  ISETP.NE.AND P6, PT, R2, R4, PT ;  /* 0x000000040200720c */ /* 0x004fe20003fc5270 */
[----:B------:R-:W-:-:S03]  /*63f0*/  VIADD R25, R21, 0x2 ;  /* 0x0000000215197836 */ /* 0x000fc60000000000 */
[----:B------:R-:W-:Y:S02]  /*6400*/  ISETP.EQ.OR.EX P0, PT, R30, RZ, P6, P0 ;  /* 0x000000ff1e00720c */ /* 0x000fe40003702700 */
[----:B------:R-:W-:Y:S02]  /*6410*/  ISETP.EQ.U32.AND P1, PT, R26, R25, PT ;  /* 0x000000191a00720c */ /* 0x000fe40003f22070 */
[----:B0-----:R-:W-:Y:S02]  /*6420*/  SEL R20, R3, RZ, !P0 ;  /* 0x000000ff03147207 */ /* 0x001fe40004000000 */
[----:B------:R-:W-:Y:S01]  /*6430*/  ISETP.NE.AND P6, PT, R4, R6, PT ;  /* 0x000000060400720c */ /* 0x000fe20003fc5270 */
[----:B------:R-:W-:Y:S02]  /*6440*/  VIADD R29, R21, 0x3 ;  /* 0x00000003151d7836 */ /* 0x000fe40000000000 */
[----:B---3--:R-:W-:Y:S01]  /*6450*/  IMAD.IADD R20, R5, 0x1, R20 ;  /* 0x0000000105147824 */ /* 0x008fe200078e0214 */
[----:B------:R-:W-:-:S02]  /*6460*/  ISETP.EQ.OR.EX P1, PT, R30, RZ, P6, P1 ;  /* 0x000000ff1e00720c */ /* 0x000fc40003722710 */
[----:B------:R-:W-:Y:S01]  /*6470*/  ISETP.NE.U32.AND P4, PT, R26, R21, PT ;  /* 0x000000151a00720c */ /* 0x000fe20003f85070 */
[----:B------:R-:W-:Y:S01]  /*6480*/  VIADD R23, R21, 0x4 ;  /* 0x0000000415177836 */ /* 0x000fe20000000000 */
[----:B------:R-:W-:Y:S01]  /*6490*/  SEL R20, R20, RZ, !P1 ;  /* 0x000000ff14147207 */ /* 0x000fe20004800000 */
[----:B------:R-:W-:Y:S01]  /*64a0*/  IMAD.MOV.U32 R25, RZ, RZ, 0x1 ;  /* 0x00000001ff197424 */ /* 0x000fe200078e00ff */
[----:B------:R-:W-:Y:S02]  /*64b0*/  ISETP.NE.AND.EX P4, PT, R30, RZ, PT, P4 ;  /* 0x000000ff1e00720c */ /* 0x000fe40003f85340 */
[----:B------:R-:W-:Y:S02]  /*64c0*/  ISETP.EQ.U32.AND P2, PT, R26, R29, PT ;  /* 0x0000001d1a00720c */ /* 0x000fe40003f42070 */
[----:B------:R-:W-:Y:S01]  /*64d0*/  ISETP.NE.AND P6, PT, R6, R8, PT ;  /* 0x000000080600720c */ /* 0x000fe20003fc5270 */
[----:B----4-:R-:W-:Y:S01]  /*64e0*/  IMAD.IADD R20, R7, 0x1, R20 ;  /* 0x0000000107147824 */ /* 0x010fe200078e0214 */
[----:B-1----:R-:W-:-:S02]  /*64f0*/  SEL R0, RZ, 0x1, P4 ;  /* 0x00000001ff007807 */ /* 0x002fc40002000000 */
[----:B------:R-:W-:Y:S02]  /*6500*/  SEL R47, R47, RZ, P4 ;  /* 0x000000ff2f2f7207 */ /* 0x000fe40002000000 */
[----:B------:R-:W-:Y:S02]  /*6510*/  ISETP.EQ.OR.EX P2, PT, R30, RZ, P6, P2 ;  /* 0x000000ff1e00720c */ /* 0x000fe40003742720 */
[----:B-----5:R-:W-:-:S04]  /*6520*/  @P5 ISETP.NE.AND P3, PT, R18, R2, PT ;  /* 0x000000021200520c */ /* 0x020fc80003f65270 */
[----:B------:R-:W-:Y:S02]  /*6530*/  @P5 SEL R25, RZ, 0x1, !P3 ;  /* 0x00000001ff195807 */ /* 0x000fe40005800000 */
[----:B------:R-:W-:Y:S01]  /*6540*/  ISETP.EQ.U32.AND P3, PT, R26, R23, PT ;  /* 0x000000171a00720c */ /* 0x000fe20003f62070 */
[----:B------:R-:W-:Y:S01]  /*6550*/  VIADD R23, R21, 0x7 ;  /* 0x0000000715177836 */ /* 0x000fe20000000000 */
[----:B------:R-:W-:Y:S02]  /*6560*/  @P5 SEL R0, R0, R25, !P4 ;  /* 0x0000001900005207 */ /* 0x000fe40006000000 */
[----:B------:R-:W-:Y:S02]  /*6570*/  SEL R47, R47, RZ, P5 ;  /* 0x000000ff2f2f7207 */ /* 0x000fe40002800000 */
[----:B------:R-:W-:Y:S01]  /*6580*/  ISETP.EQ.U32.AND P4, PT, R26, R23, PT ;  /* 0x000000171a00720c */ /* 0x000fe20003f82070 */
[----:B------:R-:W-:Y:S01]  /*6590*/  VIADD R23, R21, 0x8 ;  /* 0x0000000815177836 */ /* 0x000fe20000000000 */
[----:B------:R-:W-:-:S02]  /*65a0*/  SEL R20, R20, RZ, !P2 ;  /* 0x000000ff14147207 */ /* 0x000fc40005000000 */
[----:B------:R-:W-:Y:S02]  /*65b0*/  ISETP.NE.AND P5, PT, R8, R10, PT ;  /* 0x0000000a0800720c */ /* 0x000fe40003fa5270 */
[----:B------:R-:W-:Y:S01]  /*65c0*/  ISETP.NE.AND P6, PT, R14, R16, PT ;  /* 0x000000100e00720c */ /* 0x000fe20003fc5270 */
[----:B------:R-:W-:Y:S01]  /*65d0*/  IMAD.IADD R20, R9, 0x1, R20 ;  /* 0x0000000109147824 */ /* 0x000fe200078e0214 */
[----:B------:R-:W-:Y:S02]  /*65e0*/  ISETP.EQ.OR.EX P3, PT, R30, RZ, P5, P3 ;  /* 0x000000ff1e00720c */ /* 0x000fe40002f62730 */
[----:B------:R-:W-:Y:S01]  /*65f0*/  ISETP.EQ.U32.AND P5, PT, R26, R23, PT ;  /* 0x000000171a00720c */ /* 0x000fe20003fa2070 */
[----:B------:R-:W-:Y:S01]  /*6600*/  VIADD R23, R21, 0x5 ;  /* 0x0000000515177836 */ /* 0x000fe20000000000 */
[----:B------:R-:W-:Y:S02]  /*6610*/  ISETP.EQ.OR.EX P4, PT, R30, RZ, P6, P4 ;  /* 0x000000ff1e00720c */ /* 0x000fe40003782740 */
[----:B------:R-:W-:-:S02]  /*6620*/  ISETP.NE.AND P6, PT, R16, R27, PT ;  /* 0x0000001b1000720c */ /* 0x000fc40003fc5270 */
[----:B------:R-:W-:Y:S02]  /*6630*/  SEL R20, R20, RZ, !P3 ;  /* 0x000000ff14147207 */ /* 0x000fe40005800000 */
[----:B------:R-:W-:Y:S02]  /*6640*/  P2R R22, PR, RZ, 0x4 ;  /* 0x00000004ff167803 */ /* 0x000fe40000000000 */
[----:B------:R-:W-:Y:S02]  /*6650*/  ISETP.EQ.OR.EX P5, PT, R30, RZ, P6, P5 ;  /* 0x000000ff1e00720c */ /* 0x000fe400037a2750 */
[----:B------:R-:W-:Y:S02]  /*6660*/  ISETP.EQ.U32.AND P6, PT, R26, R23, PT ;  /* 0x000000171a00720c */ /* 0x000fe40003fc2070 */
[----:B------:R-:W-:Y:S01]  /*6670*/  ISETP.NE.AND P2, PT, R10, R12, PT ;  /* 0x0000000c0a00720c */ /* 0x000fe20003f45270 */
[----:B------:R-:W-:Y:S01]  /*6680*/  IMAD.IADD R20, R11, 0x1, R20 ;  /* 0x000000010b147824 */ /* 0x000fe200078e0214 */
[----:B------:R-:W-:-:S02]  /*6690*/  SEL R25, RZ, 0x1, !P0 ;  /* 0x00000001ff197807 */ /* 0x000fc40004000000 */
[----:B------:R-:W-:-:S04]  /*66a0*/  ISETP.EQ.OR.EX P6, PT, R30, RZ, P2, P6 ;  /* 0x000000ff1e00720c */ /* 0x000fc800017c2760 */
[----:B------:R-:W-:Y:S02]  /*66b0*/  SEL R23, RZ, 0x1, !P6 ;  /* 0x00000001ff177807 */ /* 0x000fe40007000000 */
[----:B------:R-:W-:Y:S02]  /*66c0*/  SEL R20, R20, RZ, !P6 ;  /* 0x000000ff14147207 */ /* 0x000fe40007000000 */
[----:B------:R-:W-:Y:S02]  /*66d0*/  IADD3 R25, P6, PT, R25, R0, RZ ;  /* 0x0000000019197210 */ /* 0x000fe40007fde0ff */
[----:B------:R-:W-:Y:S01]  /*66e0*/  SEL R32, RZ, 0x1, !P1 ;  /* 0x00000001ff207807 */ /* 0x000fe20004800000 */
[----:B------:R-:W-:Y:S02]  /*66f0*/  VIADD R21, R21, 0x6 ;  /* 0x0000000615157836 */ /* 0x000fe40000000000 */
[----:B------:R-:W-:Y:S01]  /*6700*/  IMAD.X R31, RZ, RZ, R47, P6 ;  /* 0x000000ffff1f7224 */ /* 0x000fe200030e062f */
[----:B------:R-:W-:-:S02]  /*6710*/  IADD3 R32, P6, PT, R25, R32, RZ ;  /* 0x0000002019207210 */ /* 0x000fc40007fde0ff */
[----:B------:R-:W-:-:S03]  /*6720*/  ISETP.NE.AND P2, PT, R12, R14, PT ;  /* 0x0000000e0c00720c */ /* 0x000fc60003f45270 */
[----:B------:R-:W-:Y:S01]  /*6730*/  IMAD.X R33, RZ, RZ, R31, P6 ;  /* 0x000000ffff217224 */ /* 0x000fe200030e061f */
[----:B------:R-:W-:Y:S01]  /*6740*/  ISETP.EQ.U32.AND P6, PT, R26, R21, PT ;  /* 0x000000151a00720c */ /* 0x000fe20003fc2070 */
[----:B------:R-:W-:-:S03]  /*6750*/  IMAD.IADD R20, R13, 0x1, R20 ;  /* 0x000000010d147824 */ /* 0x000fc600078e0214 */
[----:B------:R-:W-:-:S04]  /*6760*/  ISETP.EQ.OR.EX P6, PT, R30, RZ, P2, P6 ;  /* 0x000000ff1e00720c */ /* 0x000fc800017c2760 */
[----:B------:R-:W-:Y:S02]  /*6770*/  SEL R20, R20, RZ, !P6 ;  /* 0x000000ff14147207 */ /* 0x000fe40007000000 */
[----:B------:R-:W-:-:S03]  /*6780*/  ISETP.NE.AND P2, PT, R22, RZ, PT ;  /* 0x000000ff1600720c */ /* 0x000fc60003f45270 */
[----:B------:R-:W-:Y:S01]  /*6790*/  IMAD.IADD R20, R15, 0x1, R20 ;  /* 0x000000010f147824 */ /* 0x000fe200078e0214 */
[----:B------:R-:W-:Y:S02]  /*67a0*/  SEL R25, RZ, 0x1, !P2 ;  /* 0x00000001ff197807 */ /* 0x000fe40005000000 */
[----:B------:R-:W-:Y:S02]  /*67b0*/  SEL R21, RZ, 0x1, !P6 ;  /* 0x00000001ff157807 */ /* 0x000fe40007000000 */
[----:B------:R-:W-:Y:S02]  /*67c0*/  SEL R20, R20, RZ, !P4 ;  /* 0x000000ff14147207 */ /* 0x000fe40006000000 */
[----:B------:R-:W-:Y:S02]  /*67d0*/  IADD3 R34, P6, PT, R32, R25, RZ ;  /* 0x0000001920227210 */ /* 0x000fe40007fde0ff */
[----:B------:R-:W-:Y:S01]  /*67e0*/  SEL R25, RZ, 0x1, !P3 ;  /* 0x00000001ff197807 */ /* 0x000fe20005800000 */
[----:B------:R-:W-:-:S02]  /*67f0*/  IMAD.IADD R20, R17, 0x1, R20 ;  /* 0x0000000111147824 */ /* 0x000fc400078e0214 */
[----:B------:R-:W-:Y:S01]  /*6800*/  IMAD.X R35, RZ, RZ, R33, P6 ;  /* 0x000000ffff237224 */ /* 0x000fe200030e0621 */
[----:B------:R-:W-:Y:S02]  /*6810*/  IADD3 R36, P6, PT, R34, R25, RZ ;  /* 0x0000001922247210 */ /* 0x000fe40007fde0ff */
[----:B------:R-:W-:-:S03]  /*6820*/  SEL R20, R20, RZ, !P5 ;  /* 0x000000ff14147207 */ /* 0x000fc60006800000 */
[----:B------:R-:W-:Y:S01]  /*6830*/  IMAD.X R37, RZ, RZ, R35, P6 ;  /* 0x000000ffff257224 */ /* 0x000fe200030e0623 */
[----:B------:R-:W-:Y:S01]  /*6840*/  IADD3 R38, P6, PT, R36, R23, RZ ;  /* 0x0000001724267210 */ /* 0x000fe20007fde0ff */
[----:B------:R-:W-:Y:S01]  /*6850*/  IMAD.IADD R20, R19, 0x1, R20 ;  /* 0x0000000113147824 */ /* 0x000fe200078e0214 */
[----:B------:R-:W-:-:S03]  /*6860*/  SEL R23, RZ, 0x1, !P4 ;  /* 0x00000001ff177807 */ /* 0x000fc60006000000 */
[----:B------:R-:W-:Y:S01]  /*6870*/  IMAD.X R39, RZ, RZ, R37, P6 ;  /* 0x000000ffff277224 */ /* 0x000fe200030e0625 */
[----:B------:R-:W-:Y:S01]  /*6880*/  IADD3 R40, P6, PT, R38, R21, RZ ;  /* 0x0000001526287210 */ /* 0x000fe20007fde0ff */
[----:B------:R-:W0:Y:S01]  /*6890*/  SHFL.UP PT, R19, R20, 0x1, RZ ;  /* 0x0420000014137989 */ /* 0x000e2200000e00ff */
[----:B------:R-:W-:Y:S02]  /*68a0*/  SEL R21, RZ, 0x1, !P5 ;  /* 0x00000001ff157807 */ /* 0x000fe40006800000 */
[----:B------:R-:W-:Y:S01]  /*68b0*/  IADD3 R42, P5, PT, R40, R23, RZ ;  /* 0x00000017282a7210 */ /* 0x000fe20007fbe0ff */
[----:B------:R-:W-:-:S04]  /*68c0*/  IMAD.X R41, RZ, RZ, R39, P6 ;  /* 0x000000ffff297224 */ /* 0x000fc800030e0627 */
[----:B------:R-:W-:Y:S01]  /*68d0*/  IMAD.X R43, RZ, RZ, R41, P5 ;  /* 0x000000ffff2b7224 */ /* 0x000fe200028e0629 */
[----:B------:R-:W-:-:S05]  /*68e0*/  IADD3 R24, P5, PT, R42, R21, RZ ;  /* 0x000000152a187210 */ /* 0x000fca0007fbe0ff */
[----:B------:R-:W-:Y:S01]  /*68f0*/  IMAD.X R25, RZ, RZ, R43, P5 ;  /* 0x000000ffff197224 */ /* 0x000fe200028e062b */
[----:B------:R-:W-:-:S04]  /*6900*/  ISETP.NE.U32.AND P5, PT, R24, RZ, PT ;  /* 0x000000ff1800720c */ /* 0x000fc80003fa5070 */
[----:B------:R-:W-:-:S04]  /*6910*/  ISETP.NE.AND.EX P5, PT, R25, RZ, PT, P5 ;  /* 0x000000ff1900720c */ /* 0x000fc80003fa5350 */
[----:B0-----:R-:W-:Y:S02]  /*6920*/  SEL R23, R19, RZ, !P5 ;  /* 0x000000ff13177207 */ /* 0x001fe40006800000 */
[----:B------:R-:W0:Y:S01]  /*6930*/  S2R R19, SR_LANEID ;  /* 0x0000000000137919 */ /* 0x000e220000000000 */
[----:B------:R-:W1:Y:S04]  /*6940*/  SHFL.UP PT, R21, R24, 0x1, RZ ;  /* 0x0420000018157989 */ /* 0x000e6800000e00ff */
[----:B------:R-:W2:Y:S01]  /*6950*/  SHFL.UP PT, R22, R25, 0x1, RZ ;  /* 0x0420000019167989 */ /* 0x000ea200000e00ff */
[----:B0-----:R-:W-:-:S04]  /*6960*/  ISETP.GE.AND P5, PT, R19, 0x1, PT ;  /* 0x000000011300780c */ /* 0x001fc80003fa6270 */
[----:B------:R-:W-:-:S05]  /*6970*/  SEL R23, R23, RZ, P5 ;  /* 0x000000ff17177207 */ /* 0x000fca0002800000 */
[----:B------:R-:W-:-:S05]  /*6980*/  IMAD.IADD R23, R20, 0x1, R23 ;  /* 0x0000000114177824 */ /* 0x000fca00078e0217 */
[----:B------:R-:W0:Y:S01]  /*6990*/  SHFL.UP PT, R20, R23, 0x2, RZ ;  /* 0x0440000017147989 */ /* 0x000e2200000e00ff */
[----:B-1----:R-:W-:Y:S02]  /*69a0*/  SEL R21, R21, RZ, P5 ;  /* 0x000000ff15157207 */ /* 0x002fe40002800000 */
[----:B--2---:R-:W-:Y:S02]  /*69b0*/  SEL R22, R22, RZ, P5 ;  /* 0x000000ff16167207 */ /* 0x004fe40002800000 */
[----:B------:R-:W-:-:S05]  /*69c0*/  IADD3 R29, P5, PT, R21, R24, RZ ;  /* 0x00000018151d7210 */ /* 0x000fca0007fbe0ff */
[----:B------:R-:W-:Y:S01]  /*69d0*/  IMAD.X R28, R22, 0x1, R25, P5 ;  /* 0x00000001161c7824 */ /* 0x000fe200028e0619 */
[----:B------:R-:W-:-:S04]  /*69e0*/  ISETP.NE.U32.AND P5, PT, R29, RZ, PT ;  /* 0x000000ff1d00720c */ /* 0x000fc80003fa5070 */
[----:B------:R-:W-:Y:S01]  /*69f0*/  ISETP.NE.AND.EX P5, PT, R28, RZ, PT, P5 ;  /* 0x000000ff1c00720c */ /* 0x000fe20003fa5350 */
[----:B------:R-:W1:Y:S03]  /*6a00*/  SHFL.UP PT, R21, R28, 0x2, RZ ;  /* 0x044000001c157989 */ /* 0x000e6600000e00ff */
[----:B0-----:R-:W-:Y:S02]  /*6a10*/  SEL R22, R20, RZ, !P5 ;  /* 0x000000ff14167207 */ /* 0x001fe40006800000 */
[----:B------:R-:W0:Y:S01]  /*6a20*/  SHFL.UP PT, R20, R29, 0x2, RZ ;  /* 0x044000001d147989 */ /* 0x000e2200000e00ff */
[----:B------:R-:W-:-:S04]  /*6a30*/  ISETP.GE.AND P5, PT, R19, 0x2, PT ;  /* 0x000000021300780c */ /* 0x000fc80003fa6270 */
[----:B------:R-:W-:-:S05]  /*6a40*/  SEL R22, R22, RZ, P5 ;  /* 0x000000ff16167207 */ /* 0x000fca0002800000 */
[----:B------:R-:W-:Y:S01]  /*6a50*/  IMAD.IADD R22, R23, 0x1, R22 ;  /* 0x0000000117167824 */ /* 0x000fe200078e0216 */
[----:B-1----:R-:W-:Y:S02]  /*6a60*/  SEL R21, R21, RZ, P5 ;  /* 0x000000ff15157207 */ /* 0x002fe40002800000 */
        /* <DEDUP_REMOVED lines=32> */
[----:B------:R-:W1:Y:S01]  /*6c70*/  SHFL.UP PT, R21, R24, 0x10, RZ ;  /* 0x0600000018157989 */ /* 0x000e6200000e00ff */
[----:B------:R-:W2:Y:S02]  /*6c80*/  S2R R44, SR_TID.X ;  /* 0x00000000002c7919 */ /* 0x000ea40000002100 */
[----:B0-----:R-:W-:Y:S02]  /*6c90*/  SEL R23, R20, RZ, !P5 ;  /* 0x000000ff14177207 */ /* 0x001fe40006800000 */
[----:B------:R-:W0:Y:S01]  /*6ca0*/  SHFL.UP PT, R20, R25, 0x10, RZ ;  /* 0x0600000019147989 */ /* 0x000e2200000e00ff */
[----:B------:R-:W-:-:S04]  /*6cb0*/  ISETP.GE.AND P5, PT, R19, 0x10, PT ;  /* 0x000000101300780c */ /* 0x000fc80003fa6270 */
[----:B------:R-:W-:Y:S02]  /*6cc0*/  SEL R23, R23, RZ, P5 ;  /* 0x000000ff17177207 */ /* 0x000fe40002800000 */
[----:B-1----:R-:W-:-:S03]  /*6cd0*/  SEL R21, R21, RZ, P5 ;  /* 0x000000ff15157207 */ /* 0x002fc60002800000 */
[----:B------:R-:W-:Y:S01]  /*6ce0*/  IMAD.IADD R45, R22, 0x1, R23 ;  /* 0x00000001162d7824 */ /* 0x000fe200078e0217 */
[----:B0-----:R-:W-:Y:S02]  /*6cf0*/  SEL R20, R20, RZ, P5 ;  /* 0x000000ff14147207 */ /* 0x001fe40002800000 */
[----:B------:R-:W-:Y:S02]  /*6d00*/  ISETP.NE.AND P5, PT, R19, 0x1f, PT ;  /* 0x0000001f1300780c */ /* 0x000fe40003fa5270 */
[----:B------:R-:W-:Y:S02]  /*6d10*/  IADD3 R20, P6, PT, R20, R25, RZ ;  /* 0x0000001914147210 */ /* 0x000fe40007fde0ff */
[----:B--2---:R-:W-:-:S03]  /*6d20*/  SHF.R.U32.HI R46, RZ, 0x5, R44 ;  /* 0x00000005ff2e7819 */ /* 0x004fc6000001162c */
[----:B------:R-:W-:-:S06]  /*6d30*/  IMAD.X R21, R21, 0x1, R24, P6 ;  /* 0x0000000115157824 */ /* 0x000fcc00030e0618 */
[----:B------:R-:W-:-:S05]  /*6d40*/  @!P5 LEA R48, R46, UR4, 0x4 ;  /* 0x000000042e30dc11 */ /* 0x000fca000f8e20ff */
[----:B------:R-:W-:Y:S04]  /*6d50*/  @!P5 STS.64 [R48], R20 ;  /* 0x000000143000d388 */ /* 0x000fe80000000a00 */
[----:B------:R-:W-:Y:S01]  /*6d60*/  @!P5 STS [R48+0x8], R45 ;  /* 0x0000082d3000d388 */ /* 0x000fe20000000800 */
[----:B------:R-:W-:Y:S06]  /*6d70*/  BAR.SYNC.DEFER_BLOCKING 0x0 ;  /* 0x0000000000007b1d */ /* 0x000fec0000010000 */
[----:B------:R-:W-:Y:S04]  /*6d80*/  LDS.64 R22, [UR4+0x10] ;  /* 0x00001004ff167984 */ /* 0x000fe80008000a00 */
[----:B------:R-:W0:Y:S04]  /*6d90*/  LDS.64 R24, [UR4] ;  /* 0x00000004ff187984 */ /* 0x000e280008000a00 */
[----:B------:R-:W1:Y:S01]  /*6da0*/  LDS.64 R28, [UR4+0x20] ;  /* 0x00002004ff1c7984 */ /* 0x000e620008000a00 */
[----:B0-----:R-:W-:-:S05]  /*6db0*/  IADD3 R53, P5, PT, R24, R22, RZ ;  /* 0x0000001618357210 */ /* 0x001fca0007fbe0ff */
[----:B------:R-:W-:Y:S01]  /*6dc0*/  IMAD.X R55, R25, 0x1, R23, P5 ;  /* 0x0000000119377824 */ /* 0x000fe200028e0617 */
[----:B------:R-:W-:Y:S02]  /*6dd0*/  ISETP.NE.U32.AND P5, PT, R22, RZ, PT ;  /* 0x000000ff1600720c */ /* 0x000fe40003fa5070 */
[----:B------:R-:W0:Y:S02]  /*6de0*/  LDS R22, [UR4+0x8] ;  /* 0x00000804ff167984 */ /* 0x000e240008000800 */
[----:B------:R-:W-:Y:S02]  /*6df0*/  ISETP.NE.AND.EX P5, PT, R23, RZ, PT, P5 ;  /* 0x000000ff1700720c */ /* 0x000fe40003fa5350 */
[----:B------:R-:W2:Y:S01]  /*6e00*/  LDS R23, [UR4+0x18] ;  /* 0x00001804ff177984 */ /* 0x000ea20008000800 */
[----:B-1----:R-:W-:-:S05]  /*6e10*/  IADD3 R51, P6, PT, R28, R53, RZ ;  /* 0x000000351c337210 */ /* 0x002fca0007fde0ff */
[----:B------:R-:W-:Y:S01]  /*6e20*/  IMAD.X R49, R29, 0x1, R55, P6 ;  /* 0x000000011d317824 */ /* 0x000fe200030e0637 */
[----:B------:R-:W-:-:S04]  /*6e30*/  ISETP.NE.AND P6, PT, R46, 0x2, PT ;  /* 0x000000022e00780c */ /* 0x000fc80003fc5270 */
[----:B------:R-:W-:Y:S02]  /*6e40*/  SEL R48, R53, R24, !P6 ;  /* 0x0000001835307207 */ /* 0x000fe40007000000 */
[----:B------:R-:W-:Y:S02]  /*6e50*/  SEL R50, R55, R25, !P6 ;  /* 0x0000001937327207 */ /* 0x000fe40007000000 */
[----:B------:R-:W1:Y:S01]  /*6e60*/  LDS R25, [UR4+0x28] ;  /* 0x00002804ff197984 */ /* 0x000e620008000800 */
[----:B0-----:R-:W-:Y:S02]  /*6e70*/  SEL R24, R22, RZ, !P5 ;  /* 0x000000ff16187207 */ /* 0x001fe40006800000 */
[----:B------:R-:W-:-:S03]  /*6e80*/  ISETP.NE.U32.AND P5, PT, R28, RZ, PT ;  /* 0x000000ff1c00720c */ /* 0x000fc60003fa5070 */
[----:B--2---:R-:W-:Y:S01]  /*6e90*/  IMAD.IADD R23, R23, 0x1, R24 ;  /* 0x0000000117177824 */ /* 0x004fe200078e0218 */
[----:B------:R-:W-:-:S04]  /*6ea0*/  ISETP.NE.AND.EX P5, PT, R29, RZ, PT, P5 ;  /* 0x000000ff1d00720c */ /* 0x000fc80003fa5350 */
[C---:B------:R-:W-:Y:S02]  /*6eb0*/  SEL R24, R23.reuse, R22, !P6 ;  /* 0x0000001617187207 */ /* 0x040fe40007000000 */
[----:B------:R-:W-:Y:S02]  /*6ec0*/  SEL R28, R23, RZ, !P5 ;  /* 0x000000ff171c7207 */ /* 0x000fe40006800000 */
[----:B------:R-:W0:Y:S01]  /*6ed0*/  LDS.64 R22, [UR4+0x30] ;  /* 0x00003004ff167984 */ /* 0x000e220008000a00 */
[----:B------:R-:W-:Y:S02]  /*6ee0*/  ISETP.NE.AND P5, PT, R46, 0x3, PT ;  /* 0x000000032e00780c */ /* 0x000fe40003fa5270 */
[----:B-1----:R-:W-:Y:S02]  /*6ef0*/  IMAD.IADD R25, R25, 0x1, R28 ;  /* 0x0000000119197824 */ /* 0x002fe400078e021c */
[----:B------:R-:W-:Y:S02]  /*6f00*/  SEL R48, R51, R48, !P5 ;  /* 0x0000003033307207 */ /* 0x000fe40006800000 */
[----:B------:R-:W-:-:S02]  /*6f10*/  SEL R50, R49, R50, !P5 ;  /* 0x0000003231327207 */ /* 0x000fc40006800000 */
[----:B------:R-:W-:Y:S02]  /*6f20*/  SEL R24, R25, R24, !P5 ;  /* 0x0000001819187207 */ /* 0x000fe40006800000 */
[----:B0-----:R-:W-:-:S04]  /*6f30*/  ISETP.NE.U32.AND P5, PT, R22, RZ, PT ;  /* 0x000000ff1600720c */ /* 0x001fc80003fa5070 */
[----:B------:R-:W-:Y:S02]  /*6f40*/  ISETP.NE.AND.EX P5, PT, R23, RZ, PT, P5 ;  /* 0x000000ff1700720c */ /* 0x000fe40003fa5350 */
[----:B------:R-:W-:Y:S02]  /*6f50*/  IADD3 R51, P6, PT, R22, R51, RZ ;  /* 0x0000003316337210 */ /* 0x000fe40007fde0ff */
[----:B------:R-:W-:Y:S02]  /*6f60*/  SEL R28, R25, RZ, !P5 ;  /* 0x000000ff191c7207 */ /* 0x000fe40006800000 */
[----:B------:R-:W0:Y:S01]  /*6f70*/  LDS R25, [UR4+0x38] ;  /* 0x00003804ff197984 */ /* 0x000e220008000800 */
[----:B------:R-:W-:-:S03]  /*6f80*/  IMAD.X R53, R23, 0x1, R49, P6 ;  /* 0x0000000117357824 */ /* 0x000fc600030e0631 */
[----:B------:R-:W1:Y:S01]  /*6f90*/  LDS.64 R22, [UR4+0x40] ;  /* 0x00004004ff167984 */ /* 0x000e620008000a00 */
[----:B------:R-:W-:-:S04]  /*6fa0*/  ISETP.NE.AND P5, PT, R46, 0x4, PT ;  /* 0x000000042e00780c */ /* 0x000fc80003fa5270 */
[----:B------:R-:W-:Y:S02]  /*6fb0*/  SEL R48, R51, R48, !P5 ;  /* 0x0000003033307207 */ /* 0x000fe40006800000 */
[----:B------:R-:W-:Y:S01]  /*6fc0*/  SEL R50, R53, R50, !P5 ;  /* 0x0000003235327207 */ /* 0x000fe20006800000 */
[----:B0-----:R-:W-:-:S05]  /*6fd0*/  IMAD.IADD R25, R25, 0x1, R28 ;  /* 0x0000000119197824 */ /* 0x001fca00078e021c */
[----:B------:R-:W-:Y:S02]  /*6fe0*/  SEL R24, R25, R24, !P5 ;  /* 0x0000001819187207 */ /* 0x000fe40006800000 */
[----:B-1----:R-:W-:-:S04]  /*6ff0*/  ISETP.NE.U32.AND P5, PT, R22, RZ, PT ;  /* 0x000000ff1600720c */ /* 0x002fc80003fa5070 */
        /* <DEDUP_REMOVED lines=12> */
[----:B------:R-:W-:-:S04]  /*70c0*/  ISETP.NE.AND.EX P5, PT, R23, RZ, PT, P5 ;  /* 0x000000ff1700720c */ /* 0x000fc80003fa5350 */
[----:B------:R-:W-:Y:S02]  /*70d0*/  SEL R28, R25, RZ, !P5 ;  /* 0x000000ff191c7207 */ /* 0x000fe40006800000 */
[----:B------:R-:W0:Y:S01]  /*70e0*/  LDS R25, [UR4+0x58] ;  /* 0x00005804ff197984 */ /* 0x000e220008000800 */
[----:B------:R-:W-:-:S05]  /*70f0*/  IADD3 R49, P6, PT, R22, R49, RZ ;  /* 0x0000003116317210 */ /* 0x000fca0007fde0ff */
[----:B------:R-:W-:Y:S02]  /*7100*/  IMAD.X R51, R23, 0x1, R29, P6 ;  /* 0x0000000117337824 */ /* 0x000fe400030e061d */
[----:B------:R-:W1:Y:S01]  /*7110*/  LDS.64 R22, [UR4+0x60] ;  /* 0x00006004ff167984 */ /* 0x000e620008000a00 */
[----:B------:R-:W-:-:S03]  /*7120*/  ISETP.NE.AND P5, PT, R46, 0x6, PT ;  /* 0x000000062e00780c */ /* 0x000fc60003fa5270 */
[----:B------:R-:W-:Y:S01]  /*7130*/  SHFL.UP PT, R20, R20, 0x1, RZ ;  /* 0x0420000014147989 */ /* 0x000fe200000e00ff */
[----:B------:R-:W-:Y:S01]  /*7140*/  SEL R50, R51, R50, !P5 ;  /* 0x0000003233327207 */ /* 0x000fe20006800000 */
[----:B0-----:R-:W-:Y:S01]  /*7150*/  IMAD.IADD R25, R25, 0x1, R28 ;  /* 0x0000000119197824 */ /* 0x001fe200078e021c */
[----:B------:R-:W-:Y:S02]  /*7160*/  SEL R28, R49, R48, !P5 ;  /* 0x00000030311c7207 */ /* 0x000fe40006800000 */
[----:B------:R-:W0:Y:S01]  /*7170*/  LDS R48, [UR4+0x68] ;  /* 0x00006804ff307984 */ /* 0x000e220008000800 */
[----:B-1----:R-:W-:-:S05]  /*7180*/  IADD3 R49, P6, PT, R22, R49, RZ ;  /* 0x0000003116317210 */ /* 0x002fca0007fde0ff */
[----:B------:R-:W-:Y:S01]  /*7190*/  IMAD.X R29, R23, 0x1, R51, P6 ;  /* 0x00000001171d7824 */ /* 0x000fe200030e0633 */
[----:B------:R-:W-:Y:S02]  /*71a0*/  SEL R51, R25, R24, !P5 ;  /* 0x0000001819337207 */ /* 0x000fe40006800000 */
[----:B------:R-:W-:Y:S01]  /*71b0*/  ISETP.NE.U32.AND P5, PT, R22, RZ, PT ;  /* 0x000000ff1600720c */ /* 0x000fe20003fa5070 */
[----:B------:R-:W1:Y:S03]  /*71c0*/  SHFL.UP PT, R21, R21, 0x1, RZ ;  /* 0x0420000015157989 */ /* 0x000e6600000e00ff */
[----:B------:R-:W-:-:S04]  /*71d0*/  ISETP.NE.AND.EX P5, PT, R23, RZ, PT, P5 ;  /* 0x000000ff1700720c */ /* 0x000fc80003fa5350 */
[----:B------:R-:W-:Y:S02]  /*71e0*/  SEL R25, R25, RZ, !P5 ;  /* 0x000000ff19197207 */ /* 0x000fe40006800000 */
[----:B------:R-:W-:Y:S02]  /*71f0*/  ISETP.NE.AND P5, PT, R46, 0x7, PT ;  /* 0x000000072e00780c */ /* 0x000fe40003fa5270 */
[----:B------:R-:W-:Y:S02]  /*7200*/  ISETP.GE.U32.AND P6, PT, R44, 0x20, PT ;  /* 0x000000202c00780c */ /* 0x000fe40003fc6070 */
[----:B------:R-:W-:Y:S02]  /*7210*/  SEL R22, R49, R28, !P5 ;  /* 0x0000001c31167207 */ /* 0x000fe40006800000 */
[----:B------:R-:W-:Y:S01]  /*7220*/  SEL R23, R29, R50, !P5 ;  /* 0x000000321d177207 */ /* 0x000fe20006800000 */
[----:B0-----:R-:W-:-:S05]  /*7230*/  IMAD.IADD R48, R48, 0x1, R25 ;  /* 0x0000000130307824 */ /* 0x001fca00078e0219 */
[----:B------:R-:W-:Y:S02]  /*7240*/  SEL R51, R48, R51, !P5 ;  /* 0x0000003330337207 */ /* 0x000fe40006800000 */
[----:B------:R-:W-:Y:S02]  /*7250*/  ISETP.NE.AND P5, PT, R19, RZ, PT ;  /* 0x000000ff1300720c */ /* 0x000fe40003fa5270 */
[----:B------:R-:W-:Y:S02]  /*7260*/  SEL R22, R22, RZ, P6 ;  /* 0x000000ff16167207 */ /* 0x000fe40003000000 */
[----:B------:R-:W-:Y:S02]  /*7270*/  SEL R25, R20, RZ, P5 ;  /* 0x000000ff14197207 */ /* 0x000fe40002800000 */
[----:B------:R-:W-:Y:S02]  /*7280*/  SEL R19, R23, RZ, P6 ;  /* 0x000000ff17137207 */ /* 0x000fe40003000000 */
[----:B-1----:R-:W-:-:S02]  /*7290*/  SEL R28, R21, RZ, P5 ;  /* 0x000000ff151c7207 */ /* 0x002fc40002800000 */
[----:B------:R-:W-:Y:S01]  /*72a0*/  IADD3 R25, P6, PT, R25, R22, RZ ;  /* 0x0000001619197210 */ /* 0x000fe20007fde0ff */
[----:B------:R-:W0:Y:S04]  /*72b0*/  SHFL.UP PT, R45, R45, 0x1, RZ ;  /* 0x042000002d2d7989 */ /* 0x000e2800000e00ff */
[----:B------:R-:W-:Y:S01]  /*72c0*/  IMAD.X R28, R28, 0x1, R19, P6 ;  /* 0x000000011c1c7824 */ /* 0x000fe200030e0613 */
[----:B------:R-:W-:-:S04]  /*72d0*/  ISETP.GE.U32.AND P6, PT, R44, 0x20, PT ;  /* 0x000000202c00780c */ /* 0x000fc80003fc6070 */
[----:B------:R-:W-:Y:S02]  /*72e0*/  SEL R19, R51, RZ, P6 ;  /* 0x000000ff33137207 */ /* 0x000fe40003000000 */
[----:B------:R-:W-:-:S05]  /*72f0*/  IADD3 R23, P6, PT, R25, R0, RZ ;  /* 0x0000000019177210 */ /* 0x000fca0007fde0ff */
[----:B------:R-:W-:Y:S01]  /*7300*/  IMAD.X R22, R28, 0x1, R47, P6 ;  /* 0x000000011c167824 */ /* 0x000fe200030e062f */
[----:B------:R-:W-:-:S04]  /*7310*/  ISETP.NE.U32.AND P6, PT, R20, RZ, PT ;  /* 0x000000ff1400720c */ /* 0x000fc80003fc5070 */
[----:B------:R-:W-:-:S04]  /*7320*/  ISETP.NE.AND.EX P6, PT, R21, RZ, PT, P6 ;  /* 0x000000ff1500720c */ /* 0x000fc80003fc5360 */
[----:B------:R-:W-:-:S05]  /*7330*/  SEL R20, R19, RZ, !P6 ;  /* 0x000000ff13147207 */ /* 0x000fca0007000000 */
[----:B0-----:R-:W-:Y:S01]  /*7340*/  @P5 IMAD.IADD R19, R45, 0x1, R20 ;  /* 0x000000012d135824 */ /* 0x001fe200078e0214 */
[----:B------:R-:W-:-:S04]  /*7350*/  ISETP.NE.U32.AND P5, PT, R0, RZ, PT ;  /* 0x000000ff0000720c */ /* 0x000fc80003fa5070 */
[----:B------:R-:W-:-:S04]  /*7360*/  ISETP.NE.AND.EX P5, PT, R47, RZ, PT, P5 ;  /* 0x000000ff2f00720c */ /* 0x000fc80003fa5350 */
[----:B------:R-:W-:-:S05]  /*7370*/  SEL R20, R19, RZ, !P5 ;  /* 0x000000ff13147207 */ /* 0x000fca0006800000 */
[----:B------:R-:W-:-:S05]  /*7380*/  IMAD.IADD R3, R3, 0x1, R20 ;  /* 0x0000000103037824 */ /* 0x000fca00078e0214 */
[----:B------:R-:W-:-:S05]  /*7390*/  SEL R20, R3, RZ, !P0 ;  /* 0x000000ff03147207 */ /* 0x000fca0004000000 */
[----:B------:R-:W-:-:S05]  /*73a0*/  IMAD.IADD R5, R5, 0x1, R20 ;  /* 0x0000000105057824 */ /* 0x000fca00078e0214 */
[----:B------:R-:W-:-:S05]  /*73b0*/  SEL R20, R5, RZ, !P1 ;  /* 0x000000ff05147207 */ /* 0x000fca0004800000 */
[----:B------:R-:W-:-:S05]  /*73c0*/  IMAD.IADD R7, R7, 0x1, R20 ;  /* 0x0000000107077824 */ /* 0x000fca00078e0214 */
[----:B------:R-:W-:-:S05]  /*73d0*/  SEL R20, R7, RZ, !P2 ;  /* 0x000000ff07147207 */ /* 0x000fca0005000000 */
[----:B------:R-:W-:Y:S02]  /*73e0*/  IMAD.IADD R9, R9, 0x1, R20 ;  /* 0x0000000109097824 */ /* 0x000fe400078e0214 */
[----:B------:R-:W-:-:S03]  /*73f0*/  IMAD R44, R44, 0x9, RZ ;  /* 0x000000092c2c7824 */ /* 0x000fc600078e02ff */
[----:B------:R-:W-:Y:S01]  /*7400*/  SEL R20, R9, RZ, !P3 ;  /* 0x000000ff09147207 */ /* 0x000fe20005800000 */
[----:B------:R-:W-:Y:S01]  /*7410*/  VIADD R21, R44, 0x5 ;  /* 0x000000052c157836 */ /* 0x000fe20000000000 */
[----:B------:R-:W-:-:S03]  /*7420*/  ISETP.NE.AND P6, PT, R10, R12, PT ;  /* 0x0000000c0a00720c */ /* 0x000fc60003fc5270 */
[----:B------:R-:W-:-:S05]  /*7430*/  IMAD.IADD R11, R11, 0x1, R20 ;  /* 0x000000010b0b7824 */ /* 0x000fca00078e0214 */
[----:B------:R-:W-:Y:S02]  /*7440*/  SEL R20, R11, RZ, !P6 ;  /* 0x000000ff0b147207 */ /* 0x000fe40007000000 */
[----:B------:R-:W-:-:S04]  /*7450*/  ISETP.NE.U32.AND P6, PT, R26, R21, PT ;  /* 0x000000151a00720c */ /* 0x000fc80003fc5070 */
[----:B------:R-:W-:-:S04]  /*7460*/  ISETP.NE.AND.EX P6, PT, R30, RZ, PT, P6 ;  /* 0x000000ff1e00720c */ /* 0x000fc80003fc5360 */
[----:B------:R-:W-:Y:S02]  /*7470*/  SEL R44, R20, RZ, P6 ;  /* 0x000000ff142c7207 */ /* 0x000fe40003000000 */
[----:B------:R-:W0:Y:S01]  /*7480*/  LDS.64 R20, [UR4+0x70] ;  /* 0x00007004ff147984 */ /* 0x000e220008000a00 */
[----:B------:R-:W1:Y:S02]  /*7490*/  S2R R24, SR_TID.X ;  /* 0x0000000000187919 */ /* 0x000e640000002100 */
[----:B------:R-:W-:Y:S01]  /*74a0*/  IMAD.IADD R13, R13, 0x1, R44 ;  /* 0x000000010d0d7824 */ /* 0x000fe200078e022c */
[----:B------:R-:W-:-:S04]  /*74b0*/  ISETP.NE.AND P6, PT, R12, R14, PT ;  /* 0x0000000e0c00720c */ /* 0x000fc80003fc5270 */
[----:B------:R-:W-:Y:S02]  /*74c0*/  SEL R45, R13, RZ, !P6 ;  /* 0x000000ff0d2d7207 */ /* 0x000fe40007000000 */
[----:B0-----:R-:W-:-:S05]  /*74d0*/  IADD3 R44, P6, PT, R20, R49, RZ ;  /* 0x00000031142c7210 */ /* 0x001fca0007fde0ff */
[----:B------:R-:W-:Y:S01]  /*74e0*/  IMAD.X R29, R21, 0x1, R29, P6 ;  /* 0x00000001151d7824 */ /* 0x000fe200030e061d */
[----:B------:R-:W-:Y:S01]  /*74f0*/  ISETP.NE.U32.AND P6, PT, R20, RZ, PT ;  /* 0x000000ff1400720c */ /* 0x000fe20003fc5070 */
[----:B-1----:R-:W-:-:S03]  /*7500*/  IMAD R20, R24, 0x9, RZ ;  /* 0x0000000918147824 */ /* 0x002fc600078e02ff */
[----:B------:R-:W-:Y:S01]  /*7510*/  ISETP.NE.AND.EX P6, PT, R21, RZ, PT, P6 ;  /* 0x000000ff1500720c */ /* 0x000fe20003fc5360 */
[----:B------:R-:W-:-:S03]  /*7520*/  VIADD R21, R20, 0x6 ;  /* 0x0000000614157836 */ /* 0x000fc60000000000 */
[----:B------:R-:W-:Y:S02]  /*7530*/  SEL R20, R48, RZ, !P6 ;  /* 0x000000ff30147207 */ /* 0x000fe40007000000 */
[----:B------:R-:W-:Y:S02]  /*7540*/  ISETP.NE.U32.AND P6, PT, R26, R21, PT ;  /* 0x000000151a00720c */ /* 0x000fe40003fc5070 */
[----:B------:R-:W-:Y:S02]  /*7550*/  SEL R21, RZ, 0x1, !P0 ;  /* 0x00000001ff157807 */ /* 0x000fe40004000000 */
[----:B------:R-:W-:-:S03]  /*7560*/  ISETP.NE.AND.EX P6, PT, R30, RZ, PT, P6 ;  /* 0x000000ff1e00720c */ /* 0x000fc60003fc5360 */
[----:B------:R-:W-:Y:S01]  /*7570*/  IMAD.IADD R0, R21, 0x1, R0 ;  /* 0x0000000115007824 */ /* 0x000fe200078e0200 */
[----:B------:R-:W-:Y:S01]  /*7580*/  SEL R50, R45, RZ, P6 ;  /* 0x000000ff2d327207 */ /* 0x000fe20003000000 */
[----:B------:R-:W0:Y:S03]  /*7590*/  LDS R21, [UR4+0x78] ;  /* 0x00007804ff157984 */ /* 0x000e260008000800 */
[----:B------:R-:W-:-:S05]  /*75a0*/  IADD3 R0, P6, PT, R25, R0, RZ ;  /* 0x0000000019007210 */ /* 0x000fca0007fde0ff */
[----:B------:R-:W-:Y:S01]  /*75b0*/  IMAD.X R31, R28, 0x1, R31, P6 ;  /* 0x000000011c1f7824 */ /* 0x000fe200030e061f */
        /* <DEDUP_REMOVED lines=12> */
[----:B------:R-:W-:-:S04]  /*7680*/  ISETP.GE.U32.AND P6, PT, R44, 0x101, PT ;  /* 0x000001012c00780c */ /* 0x000fc80003fc6070 */
[----:B------:R-:W-:Y:S01]  /*7690*/  ISETP.GE.AND.EX P6, PT, R29, RZ, PT, P6 ;  /* 0x000000ff1d00720c */ /* 0x000fe20003fc6360 */
[----:B------:R-:W-:Y:S01]  /*76a0*/  IMAD.IADD R15, R15, 0x1, R50 ;  /* 0x000000010f0f7824 */ /* 0x000fe200078e0232 */
[----:B------:R-:W-:Y:S04]  /*76b0*/  BSSY.RECONVERGENT B0, `(.L_x_999) ;  /* 0x00000fb000007945 */ /* 0x000fe80003800200 */
[----:B------:R-:W-:Y:S01]  /*76c0*/  SEL R32, R15, RZ, !P4 ;  /* 0x000000ff0f207207 */ /* 0x000fe20006000000 */
[----:B0-----:R-:W-:-:S04]  /*76d0*/  IMAD.IADD R36, R21, 0x1, R20 ;  /* 0x0000000115247824 */ /* 0x001fc800078e0214 */
[----:B------:R-:W-:Y:S02]  /*76e0*/  IMAD.IADD R17, R17, 0x1, R32 ;  /* 0x0000000111117824 */ /* 0x000fe400078e0220 */
[----:B------:R-:W-:Y:S05]  /*76f0*/  @!P6 BRA `(.L_x_1000) ;  /* 0x0000000400d8e947 */ /* 0x000fea0003800000 */
[----:B------:R-:W-:Y:S01]  /*7700*/  BAR.SYNC.DEFER_BLOCKING 0x0 ;  /* 0x0000000000007b1d */ /* 0x000fe20000010000 */
[----:B------:R-:W-:Y:S01]  /*7710*/  IMAD.MOV.U32 R33, RZ, RZ, 0x9 ;  /* 0x00000009ff217424 */ /* 0x000fe200078e00ff */
[----:B------:R-:W-:Y:S02]  /*7720*/  @P5 LEA R25, R25, UR4, 0x3 ;  /* 0x0000000419195c11 */ /* 0x000fe4000f8e18ff */
[----:B------:R-:W-:Y:S01]  /*7730*/  @P0 LEA R23, R23, UR4, 0x3 ;  /* 0x0000000417170c11 */ /* 0x000fe2000f8e18ff */
[-C--:B------:R-:W-:Y:S01]  /*7740*/  IMAD R21, R24, R33.reuse, 0x5 ;  /* 0x0000000518157424 */ /* 0x080fe200078e0221 */
[----:B------:R-:W-:Y:S01]  /*7750*/  @P1 LEA R0, R0, UR4, 0x3 ;  /* 0x0000000400001c11 */ /* 0x000fe2000f8e18ff */
[----:B------:R-:W-:Y:S01]  /*7760*/  IMAD R31, R24, R33, 0x6 ;  /* 0x00000006181f7424 */ /* 0x000fe200078e0221 */
[----:B------:R-:W-:Y:S01]  /*7770*/  @P2 LEA R45, R45, UR4, 0x3 ;  /* 0x000000042d2d2c11 */ /* 0x000fe2000f8e18ff */
[----:B------:R-:W0:Y:S01]  /*7780*/  LDCU.64 UR12, c[0x0][0x398] ;  /* 0x00007300ff0c77ac */ /* 0x000e220008000a00 */
[----:B------:R-:W-:Y:S01]  /*7790*/  ISETP.NE.U32.AND P6, PT, R26, R21, PT ;  /* 0x000000151a00720c */ /* 0x000fe20003fc5070 */
[----:B------:R-:W-:Y:S01]  /*77a0*/  IMAD R21, R24, R33, 0x8 ;  /* 0x0000000818157424 */ /* 0x000fe200078e0221 */
[----:B------:R-:W-:Y:S01]  /*77b0*/  @P3 LEA R34, R34, UR4, 0x3 ;  /* 0x0000000422223c11 */ /* 0x000fe2000f8e18ff */
[----:B------:R-:W1:Y:S01]  /*77c0*/  LDCU.64 UR14, c[0x0][0x3a0] ;  /* 0x00007400ff0e77ac */ /* 0x000e620008000a00 */
[----:B------:R-:W-:Y:S01]  /*77d0*/  @P4 LEA R40, R40, UR4, 0x3 ;  /* 0x0000000428284c11 */ /* 0x000fe2000f8e18ff */
[----:B------:R-:W-:Y:S01]  /*77e0*/  BSSY.RECONVERGENT B1, `(.L_x_1001) ;  /* 0x0000066000017945 */ /* 0x000fe20003800200 */
[----:B------:R2:W-:Y:S01]  /*77f0*/  @P5 STS.64 [R25], R18 ;  /* 0x0000001219005388 */ /* 0x0005e20000000a00 */
[----:B------:R-:W-:-:S03]  /*7800*/  ISETP.NE.AND P5, PT, R10, R12, PT ;  /* 0x0000000c0a00720c */ /* 0x000fc60003fa5270 */
[----:B------:R2:W-:Y:S01]  /*7810*/  @P0 STS.64 [R23], R2 ;  /* 0x0000000217000388 */ /* 0x0005e20000000a00 */
[----:B------:R-:W-:Y:S02]  /*7820*/  ISETP.NE.U32.AND P0, PT, R26, R31, PT ;  /* 0x0000001f1a00720c */ /* 0x000fe40003f05070 */
[----:B------:R-:W-:Y:S01]  /*7830*/  ISETP.NE.AND.EX P5, PT, R30, RZ, !P5, P6 ;  /* 0x000000ff1e00720c */ /* 0x000fe20006fa5360 */
[----:B------:R2:W-:Y:S01]  /*7840*/  @P1 STS.64 [R0], R4 ;  /* 0x0000000400001388 */ /* 0x0005e20000000a00 */
[----:B------:R-:W-:Y:S02]  /*7850*/  ISETP.NE.AND P1, PT, R12, R14, PT ;  /* 0x0000000e0c00720c */ /* 0x000fe40003f25270 */
[----:B------:R-:W-:Y:S01]  /*7860*/  ISETP.NE.U32.AND P6, PT, R26, R21, PT ;  /* 0x000000151a00720c */ /* 0x000fe20003fc5070 */
[----:B------:R2:W-:Y:S01]  /*7870*/  @P2 STS.64 [R45], R6 ;  /* 0x000000062d002388 */ /* 0x0005e20000000a00 */
[----:B------:R-:W-:Y:S02]  /*7880*/  ISETP.NE.AND.EX P0, PT, R30, RZ, !P1, P0 ;  /* 0x000000ff1e00720c */ /* 0x000fe40004f05300 */
[----:B------:R-:W-:Y:S01]  /*7890*/  ISETP.NE.AND P1, PT, R16, R27, PT ;  /* 0x0000001b1000720c */ /* 0x000fe20003f25270 */
[----:B------:R2:W-:Y:S03]  /*78a0*/  @P3 STS.64 [R34], R8 ;  /* 0x0000000822003388 */ /* 0x0005e60000000a00 */
[----:B------:R-:W-:-:S02]  /*78b0*/  ISETP.NE.AND.EX P6, PT, R30, RZ, !P1, P6 ;  /* 0x000000ff1e00720c */ /* 0x000fc40004fc5360 */
[----:B------:R-:W-:-:S05]  /*78c0*/  @!P5 LEA R47, R47, UR4, 0x3 ;  /* 0x000000042f2fdc11 */ /* 0x000fca000f8e18ff */
[----:B------:R-:W-:Y:S01]  /*78d0*/  @!P0 LEA R38, R38, UR4, 0x3 ;  /* 0x0000000426268c11 */ /* 0x000fe2000f8e18ff */
[----:B------:R2:W-:Y:S04]  /*78e0*/  @!P5 STS.64 [R47], R10 ;  /* 0x0000000a2f00d388 */ /* 0x0005e80000000a00 */
[----:B------:R2:W-:Y:S01]  /*78f0*/  @!P0 STS.64 [R38], R12 ;  /* 0x0000000c26008388 */ /* 0x0005e20000000a00 */
[----:B------:R-:W-:Y:S02]  /*7900*/  ISETP.GT.U32.AND P0, PT, R44, R24, PT ;  /* 0x000000182c00720c */ /* 0x000fe40003f04070 */
[----:B------:R-:W-:Y:S01]  /*7910*/  @!P6 LEA R42, R42, UR4, 0x3 ;  /* 0x000000042a2aec11 */ /* 0x000fe2000f8e18ff */
[----:B------:R2:W-:Y:S01]  /*7920*/  @P4 STS.64 [R40], R14 ;  /* 0x0000000e28004388 */ /* 0x0005e20000000a00 */
[----:B------:R-:W-:-:S03]  /*7930*/  ISETP.GT.U32.AND.EX P0, PT, R29, RZ, PT, P0 ;  /* 0x000000ff1d00720c */ /* 0x000fc60003f04100 */
[----:B------:R2:W-:Y:S01]  /*7940*/  @!P6 STS.64 [R42], R16 ;  /* 0x000000102a00e388 */ /* 0x0005e20000000a00 */
[----:B------:R-:W-:Y:S09]  /*7950*/  BAR.SYNC.DEFER_BLOCKING 0x0 ;  /* 0x0000000000007b1d */ /* 0x000ff20000010000 */
[----:B01----:R-:W-:Y:S05]  /*7960*/  @!P0 BRA `(.L_x_1002) ;  /* 0x0000000400348947 */ /* 0x003fea0003800000 */
[----:B--2---:R-:W-:Y:S01]  /*7970*/  IMAD.MOV.U32 R19, RZ, RZ, R24 ;  /* 0x000000ffff137224 */ /* 0x004fe200078e0018 */
[----:B------:R-:W-:Y:S01]  /*7980*/  BSSY.RECONVERGENT B2, `(.L_x_1003) ;  /* 0x000002c000027945 */ /* 0x000fe20003800200 */
[----:B------:R-:W-:-:S03]  /*7990*/  IMAD.MOV.U32 R18, RZ, RZ, RZ ;  /* 0x000000ffff127224 */ /* 0x000fc600078e00ff */
[----:B------:R-:W-:Y:S02]  /*79a0*/  LOP3.LUT R3, RZ, R19, RZ, 0x33, !PT ;  /* 0x00000013ff037212 */ /* 0x000fe400078e33ff */
        /* <DEDUP_REMOVED lines=8> */
[----:B------:R-:W-:Y:S05]  /*7a30*/  @!P1 BRA `(.L_x_1004) ;  /* 0x0000000000809947 */ /* 0x000fea0003800000 */
        /* <DEDUP_REMOVED lines=15> */
.L_x_1005:
        /* <DEDUP_REMOVED lines=17> */
.L_x_1004:
[----:B------:R-:W-:Y:S05]  /*7c40*/  BSYNC.RECONVERGENT B2 ;  /* 0x0000000000027941 */ /* 0x000fea0003800200 */
.L_x_1003:
[----:B------:R-:W-:Y:S05]  /*7c50*/  @!P0 BRA `(.L_x_1002) ;  /* 0x0000000000788947 */ /* 0x000fea0003800000 */
.L_x_1006:
        /* <DEDUP_REMOVED lines=30> */
.L_x_1002:
[----:B------:R-:W-:Y:S05]  /*7e40*/  BSYNC.RECONVERGENT B1 ;  /* 0x0000000000017941 */ /* 0x000fea0003800200 */
.L_x_1001:
[----:B------:R-:W-:Y:S05]  /*7e50*/  BRA `(.L_x_1007) ;  /* 0x0000000800007947 */ /* 0x000fea0003800000 */
.L_x_1000:
[----:B------:R-:W-:Y:S01]  /*7e60*/  IMAD.MOV.U32 R37, RZ, RZ, 0x9 ;  /* 0x00000009ff257424 */ /* 0x000fe200078e00ff */
[----:B------:R-:W-:Y:S03]  /*7e70*/  BSSY.RECONVERGENT B1, `(.L_x_1008) ;  /* 0x000000e000017945 */ /* 0x000fe60003800200 */
[CC--:B------:R-:W-:Y:S02]  /*7e80*/  IMAD R49, R24.reuse, R37.reuse, 0x5 ;  /* 0x0000000518317424 */ /* 0x0c0fe400078e0225 */
[----:B------:R-:W-:Y:S01]  /*7e90*/  IMAD R51, R24, R37, 0x6 ;  /* 0x0000000618337424 */ /* 0x000fe200078e0225 */
        /* <DEDUP_REMOVED lines=11> */
.L_x_1009:
[----:B------:R-:W-:Y:S05]  /*7f50*/  BSYNC.RECONVERGENT B1 ;  /* 0x0000000000017941 */ /* 0x000fea0003800200 */
.L_x_1008:
[----:B------:R-:W-:Y:S01]  /*7f60*/  BSSY.RECONVERGENT B1, `(.L_x_1010) ;  /* 0x000000f000017945 */ /* 0x000fe20003800200 */
[----:B------:R-:W-:Y:S01]  /*7f70*/  ISETP.NE.U32.AND P6, PT, R26, R49, PT ;  /* 0x000000311a00720c */ /* 0x000fe20003fc5070 */
[----:B------:R-:W-:Y:S01]  /*7f80*/  IMAD R37, R24, R37, 0x8 ;  /* 0x0000000818257424 */ /* 0x000fe200078e0225 */
[----:B------:R-:W-:Y:S01]  /*7f90*/  ISETP.NE.U32.AND P5, PT, R26, R51, PT ;  /* 0x000000331a00720c */ /* 0x000fe20003fa5070 */
[----:B------:R-:W-:-:S12]  /*7fa0*/  @!P0 BRA `(.L_x_1011) ;  /* 0x0000000000288947 */ /* 0x000fd80003800000 */
[----:B------:R-:W1:Y:S01]  /*7fb0*/  LDCU.64 UR6, c[0x0][0x398] ;  /* 0x00007300ff0677ac */ /* 0x000e620008000a00 */
[C---:B0-----:R-:W-:Y:S01]  /*7fc0*/  IMAD.SHL.U32 R20, R23.reuse, 0x4, RZ ;  /* 0x0000000417147824 */ /* 0x041fe200078e00ff */
[----:B------:R-:W-:Y:S01]  /*7fd0*/  SHF.L.U64.HI R22, R23, 0x2, R22 ;  /* 0x0000000217167819 */ /* 0x000fe20000010216 */
[----:B------:R-:W0:Y:S03]  /*7fe0*/  LDCU.64 UR10, c[0x0][0x3a0] ;  /* 0x00007400ff0a77ac */ /* 0x000e260008000a00 */
[----:B-1----:R-:W-:-:S04]  /*7ff0*/  IADD3 R18, P0, PT, R20, UR6, RZ ;  /* 0x0000000614127c10 */ /* 0x002fc8000ff1e0ff */
[----:B------:R-:W-:Y:S02]  /*8000*/  IADD3.X R19, PT, PT, R22, UR7, RZ, P0, !PT ;  /* 0x0000000716137c10 */ /* 0x000fe400087fe4ff */
[----:B0-----:R-:W-:-:S03]  /*8010*/  IADD3 R20, P0, PT, R20, UR10, RZ ;  /* 0x0000000a14147c10 */ /* 0x001fc6000ff1e0ff */
[----:B------:R1:W-:Y:S01]  /*8020*/  STG.E desc[UR8][R18.64], R2 ;  /* 0x0000000212007986 */ /* 0x0003e2000c101908 */
[----:B------:R-:W-:-:S05]  /*8030*/  IADD3.X R21, PT, PT, R22, UR11, RZ, P0, !PT ;  /* 0x0000000b16157c10 */ /* 0x000fca00087fe4ff */
[----:B------:R1:W-:Y:S04]  /*8040*/  STG.E desc[UR8][R20.64], R3 ;  /* 0x0000000314007986 */ /* 0x0003e8000c101908 */
.L_x_1011:
[----:B------:R-:W-:Y:S05]  /*8050*/  BSYNC.RECONVERGENT B1 ;  /* 0x0000000000017941 */ /* 0x000fea0003800200 */
.L_x_1010:
[----:B------:R-:W-:Y:S01]  /*8060*/  BSSY.RECONVERGENT B1, `(.L_x_1012) ;  /* 0x000000d000017945 */ /* 0x000fe20003800200 */
[----:B------:R-:W-:-:S03]  /*8070*/  ISETP.NE.U32.AND P0, PT, R26, R37, PT ;  /* 0x000000251a00720c */ /* 0x000fc60003f05070 */
[----:B------:R-:W-:Y:S10]  /*8080*/  @!P1 BRA `(.L_x_1013) ;  /* 0x0000000000289947 */ /* 0x000ff40003800000 */
        /* <DEDUP_REMOVED lines=10> */
.L_x_1013:
[----:B------:R-:W-:Y:S05]  /*8130*/  BSYNC.RECONVERGENT B1 ;  /* 0x0000000000017941 */ /* 0x000fea0003800200 */
.L_x_1012:
[----:B------:R-:W-:Y:S04]  /*8140*/  BSSY.RECONVERGENT B1, `(.L_x_1014) ;  /* 0x000000c000017945 */ /* 0x000fe80003800200 */
[----:B------:R-:W-:Y:S05]  /*8150*/  @!P2 BRA `(.L_x_1015) ;  /* 0x000000000028a947 */ /* 0x000fea0003800000 */
[----:B------:R-:W1:Y:S01]  /*8160*/  LDCU.64 UR6, c[0x0][0x398] ;  /* 0x00007300ff0677ac */ /* 0x000e620008000a00 */
[C---:B--2---:R-:W-:Y:S01]  /*8170*/  IMAD.SHL.U32 R4, R45.reuse, 0x4, RZ ;  /* 0x000000042d047824 */ /* 0x044fe200078e00ff */
[----:B------:R-:W-:Y:S01]  /*8180*/  SHF.L.U64.HI R46, R45, 0x2, R46 ;  /* 0x000000022d2e7819 */ /* 0x000fe2000001022e */
[----:B------:R-:W2:Y:S03]  /*8190*/  LDCU.64 UR10, c[0x0][0x3a0] ;  /* 0x00007400ff0a77ac */ /* 0x000ea60008000a00 */
[C---:B-1----:R-:W-:Y:S02]  /*81a0*/  IADD3 R2, P1, PT, R4.reuse, UR6, RZ ;  /* 0x0000000604027c10 */ /* 0x042fe4000ff3e0ff */
[----:B--2---:R-:W-:Y:S02]  /*81b0*/  IADD3 R4, P2, PT, R4, UR10, RZ ;  /* 0x0000000a04047c10 */ /* 0x004fe4000ff5e0ff */
[----:B------:R-:W-:-:S02]  /*81c0*/  IADD3.X R3, PT, PT, R46, UR7, RZ, P1, !PT ;  /* 0x000000072e037c10 */ /* 0x000fc40008ffe4ff */
[----:B------:R-:W-:-:S03]  /*81d0*/  IADD3.X R5, PT, PT, R46, UR11, RZ, P2, !PT ;  /* 0x0000000b2e057c10 */ /* 0x000fc600097fe4ff */
[----:B------:R3:W-:Y:S04]  /*81e0*/  STG.E desc[UR8][R2.64], R6 ;  /* 0x0000000602007986 */ /* 0x0007e8000c101908 */
[----:B------:R3:W-:Y:S02]  /*81f0*/  STG.E desc[UR8][R4.64], R7 ;  /* 0x0000000704007986 */ /* 0x0007e4000c101908 */
.L_x_1015:
[----:B------:R-:W-:Y:S05]  /*8200*/  BSYNC.RECONVERGENT B1 ;  /* 0x0000000000017941 */ /* 0x000fea0003800200 */
.L_x_1014:
[----:B------:R-:W-:Y:S04]  /*8210*/  BSSY.RECONVERGENT B1, `(.L_x_1016) ;  /* 0x000000c000017945 */ /* 0x000fe80003800200 */
[----:B------:R-:W-:Y:S05]  /*8220*/  @!P3 BRA `(.L_x_1017) ;  /* 0x000000000028b947 */ /* 0x000fea0003800000 */
[----:B------:R-:W1:Y:S01]  /*8230*/  LDCU.64 UR6, c[0x0][0x398] ;  /* 0x00007300ff0677ac */ /* 0x000e620008000a00 */
[C---:B--23--:R-:W-:Y:S01]  /*8240*/  IMAD.SHL.U32 R4, R34.reuse, 0x4, RZ ;  /* 0x0000000422047824 */ /* 0x04cfe200078e00ff */
        /* <DEDUP_REMOVED lines=8> */
.L_x_1017:
[----:B------:R-:W-:Y:S05]  /*82d0*/  BSYNC.RECONVERGENT B1 ;  /* 0x0000000000017941 */ /* 0x000fea0003800200 */
.L_x_1016:
[----:B------:R-:W-:Y:S01]  /*82e0*/  ISETP.NE.AND P3, PT, R10, R12, PT ;  /* 0x0000000c0a00720c */ /* 0x000fe20003f65270 */
[----:B------:R-:W-:Y:S01]  /*82f0*/  BSSY.RECONVERGENT B1, `(.L_x_1018) ;  /* 0x0000011000017945 */ /* 0x000fe20003800200 */
[----:B------:R-:W-:Y:S02]  /*8300*/  ISETP.NE.AND.EX P6, PT, R30, RZ, PT, P6 ;  /* 0x000000ff1e00720c */ /* 0x000fe40003fc5360 */
[----:B------:R-:W-:Y:S02]  /*8310*/  ISETP.NE.AND P1, PT, R12, R14, PT ;  /* 0x0000000e0c00720c */ /* 0x000fe40003f25270 */
[----:B------:R-:W-:Y:S02]  /*8320*/  ISETP.NE.AND P2, PT, R16, R27, PT ;  /* 0x0000001b1000720c */ /* 0x000fe40003f45270 */
[C---:B------:R-:W-:Y:S02]  /*8330*/  ISETP.NE.AND.EX P5, PT, R30.reuse, RZ, PT, P5 ;  /* 0x000000ff1e00720c */ /* 0x040fe40003fa5350 */
[----:B------:R-:W-:-:S05]  /*8340*/  ISETP.NE.AND.EX P0, PT, R30, RZ, PT, P0 ;  /* 0x000000ff1e00720c */ /* 0x000fca0003f05300 */
[----:B------:R-:W-:Y:S08]  /*8350*/  @!P3 BRA P6, `(.L_x_1019) ;  /* 0x000000000028b947 */ /* 0x000ff00003000000 */
[----:B------:R-:W1:Y:S01]  /*8360*/  LDCU.64 UR6, c[0x0][0x398] ;  /* 0x00007300ff0677ac */ /* 0x000e620008000a00 */
[C---:B--234-:R-:W-:Y:S01]  /*8370*/  IMAD.SHL.U32 R4, R47.reuse, 0x4, RZ ;  /* 0x000000042f047824 */ /* 0x05cfe200078e00ff */
        /* <DEDUP_REMOVED lines=8> */
.L_x_1019:
[----:B------:R-:W-:Y:S05]  /*8400*/  BSYNC.RECONVERGENT B1 ;  /* 0x0000000000017941 */ /* 0x000fea0003800200 */
.L_x_1018:
[----:B------:R-:W-:Y:S04]  /*8410*/  BSSY.RECONVERGENT B1, `(.L_x_1020) ;  /* 0x000000c000017945 */ /* 0x000fe80003800200 */
[----:B------:R-:W-:Y:S05]  /*8420*/  @!P1 BRA P5, `(.L_x_1021) ;  /* 0x0000000000289947 */ /* 0x000fea0002800000 */
[----:B------:R-:W5:Y:S01]  /*8430*/  LDCU.64 UR6, c[0x0][0x398] ;  /* 0x00007300ff0677ac */ /* 0x000f620008000a00 */
[C---:B-1234-:R-:W-:Y:S01]  /*8440*/  IMAD.SHL.U32 R4, R38.reuse, 0x4, RZ ;  /* 0x0000000426047824 */ /* 0x05efe200078e00ff */
[----:B------:R-:W-:Y:S01]  /*8450*/  SHF.L.U64.HI R39, R38, 0x2, R39 ;  /* 0x0000000226277819 */ /* 0x000fe20000010227 */
[----:B------:R-:W1:Y:S03]  /*8460*/  LDCU.64 UR10, c[0x0][0x3a0] ;  /* 0x00007400ff0a77ac */ /* 0x000e660008000a00 */
[C---:B-----5:R-:W-:Y:S02]  /*8470*/  IADD3 R2, P1, PT, R4.reuse, UR6, RZ ;  /* 0x0000000604027c10 */ /* 0x060fe4000ff3e0ff */
[----:B-1----:R-:W-:Y:S02]  /*8480*/  IADD3 R4, P3, PT, R4, UR10, RZ ;  /* 0x0000000a04047c10 */ /* 0x002fe4000ff7e0ff */
[----:B------:R-:W-:-:S02]  /*8490*/  IADD3.X R3, PT, PT, R39, UR7, RZ, P1, !PT ;  /* 0x0000000727037c10 */ /* 0x000fc40008ffe4ff */
[----:B------:R-:W-:-:S03]  /*84a0*/  IADD3.X R5, PT, PT, R39, UR11, RZ, P3, !PT ;  /* 0x0000000b27057c10 */ /* 0x000fc60009ffe4ff */
[----:B------:R1:W-:Y:S04]  /*84b0*/  STG.E desc[UR8][R2.64], R12 ;  /* 0x0000000c02007986 */ /* 0x0003e8000c101908 */
[----:B------:R1:W-:Y:S02]  /*84c0*/  STG.E desc[UR8][R4.64], R13 ;  /* 0x0000000d04007986 */ /* 0x0003e4000c101908 */
.L_x_1021:
[----:B------:R-:W-:Y:S05]  /*84d0*/  BSYNC.RECONVERGENT B1 ;  /* 0x0000000000017941 */ /* 0x000fea0003800200 */
.L_x_1020:
[----:B------:R-:W-:Y:S04]  /*84e0*/  BSSY.RECONVERGENT B1, `(.L_x_1022) ;  /* 0x000000c000017945 */ /* 0x000fe80003800200 */
[----:B------:R-:W-:Y:S05]  /*84f0*/  @!P4 BRA `(.L_x_1023) ;  /* 0x000000000028c947 */ /* 0x000fea0003800000 */
        /* <DEDUP_REMOVED lines=10> */
.L_x_1023:
[----:B------:R-:W-:Y:S05]  /*85a0*/  BSYNC.RECONVERGENT B1 ;  /* 0x0000000000017941 */ /* 0x000fea0003800200 */
.L_x_1022:
        /* <DEDUP_REMOVED lines=11> */
.L_x_1007:
[----:B------:R-:W-:Y:S05]  /*8660*/  BSYNC.RECONVERGENT B0 ;  /* 0x0000000000007941 */ /* 0x000fea0003800200 */
.L_x_999:
[----:B------:R-:W-:-:S13]  /*8670*/  ISETP.NE.AND P0, PT, R24, 0xff, PT ;  /* 0x000000ff1800780c */ /* 0x000fda0003f05270 */
[----:B------:R-:W-:Y:S05]  /*8680*/  @P0 EXIT ;  /* 0x000000000000094d */ /* 0x000fea0003800000 */
[----:B01234-:R-:W0:Y:S01]  /*8690*/  LDC.64 R2, c[0x0][0x3a8] ;  /* 0x0000ea00ff027b82 */ /* 0x01fe220000000a00 */
[----:B------:R-:W-:-:S04]  /*86a0*/  ISETP.NE.U32.AND P0, PT, R26, 0x900, PT ;  /* 0x000009001a00780c */ /* 0x000fc80003f05070 */
[----:B------:R-:W-:-:S13]  /*86b0*/  ISETP.NE.AND.EX P0, PT, R30, RZ, PT, P0 ;  /* 0x000000ff1e00720c */ /* 0x000fda0003f05300 */
[----:B------:R-:W-:Y:S05]  /*86c0*/  @P0 BRA `(.L_x_1024) ;  /* 0x0000000000300947 */ /* 0x000fea0003800000 */
[----:B------:R-:W1:Y:S01]  /*86d0*/  LDCU.64 UR4, c[0x0][0x398] ;  /* 0x00007300ff0477ac */ /* 0x000e620008000a00 */
[C---:B------:R-:W-:Y:S01]  /*86e0*/  IMAD.SHL.U32 R6, R44.reuse, 0x4, RZ ;  /* 0x000000042c067824 */ /* 0x040fe200078e00ff */
[----:B------:R-:W-:Y:S01]  /*86f0*/  SHF.L.U64.HI R0, R44, 0x2, R29 ;  /* 0x000000022c007819 */ /* 0x000fe2000001021d */
[----:B------:R-:W2:Y:S03]  /*8700*/  LDCU.64 UR6, c[0x0][0x3a0] ;  /* 0x00007400ff0677ac */ /* 0x000ea60008000a00 */
[C---:B-1----:R-:W-:Y:S02]  /*8710*/  IADD3 R4, P0, PT, R6.reuse, UR4, RZ ;  /* 0x0000000406047c10 */ /* 0x042fe4000ff1e0ff */
[----:B--2---:R-:W-:Y:S02]  /*8720*/  IADD3 R6, P1, PT, R6, UR6, RZ ;  /* 0x0000000606067c10 */ /* 0x004fe4000ff3e0ff */
[----:B------:R-:W-:-:S02]  /*8730*/  IADD3.X R5, PT, PT, R0, UR5, RZ, P0, !PT ;  /* 0x0000000500057c10 */ /* 0x000fc400087fe4ff */
[----:B------:R-:W-:Y:S02]  /*8740*/  IADD3.X R7, PT, PT, R0, UR7, RZ, P1, !PT ;  /* 0x0000000700077c10 */ /* 0x000fe40008ffe4ff */
[----:B------:R-:W-:Y:S01]  /*8750*/  IADD3 R44, P0, PT, R44, 0x1, RZ ;  /* 0x000000012c2c7810 */ /* 0x000fe20007f1e0ff */
[----:B------:R1:W-:Y:S04]  /*8760*/  STG.E desc[UR8][R4.64], R27 ;  /* 0x0000001b04007986 */ /* 0x0003e8000c101908 */
[----:B------:R1:W-:Y:S01]  /*8770*/  STG.E desc[UR8][R6.64], R36 ;  /* 0x0000002406007986 */ /* 0x0003e2000c101908 */
[----:B------:R-:W-:-:S07]  /*8780*/  IMAD.X R29, RZ, RZ, R29, P0 ;  /* 0x000000ffff1d7224 */ /* 0x000fce00000e061d */
.L_x_1024:
[----:B------:R-:W-:-:S05]  /*8790*/  IMAD.MOV.U32 R45, RZ, RZ, R29 ;  /* 0x000000ffff2d7224 */ /* 0x000fca00078e001d */
[----:B0-----:R-:W-:Y:S01]  /*87a0*/  STG.E.64 desc[UR8][R2.64], R44 ;  /* 0x0000002c02007986 */ /* 0x001fe2000c101b08 */
[----:B------:R-:W-:Y:S05]  /*87b0*/  EXIT ;  /* 0x000000000000794d */ /* 0x000fea0003800000 */
.L_x_998:
[----:B------:R-:W0:Y:S02]  /*87c0*/  LDC.64 R2, c[0x0][0x380] ;  /* 0x0000e000ff027b82 */ /* 0x000e240000000a00 */
[----:B0-----:R-:W-:-:S05]  /*87d0*/  IMAD.WIDE.U32 R4, R39, 0x2400, R2 ;  /* 0x0000240027047825 */ /* 0x001fca00078e0002 */
[----:B------:R-:W2:Y:S01]  /*87e0*/  LDG.E.CONSTANT R6, desc[UR8][R4.64] ;  /* 0x0000000804067981 */ /* 0x000ea2000c1e9900 */
[----:B------:R-:W0:Y:S02]  /*87f0*/  S2R R32, SR_TID.X ;  /* 0x0000000000207919 */ /* 0x000e240000002100 */
[C---:B0-----:R-:W-:Y:S02]  /*8800*/  LOP3.LUT R0, R32.reuse, 0x1f, RZ, 0xc0, !PT ;  /* 0x0000001f20007812 */ /* 0x041fe400078ec0ff */
[----:B------:R-:W-:-:S05]  /*8810*/  LOP3.LUT R3, R32, 0x3e0, RZ, 0xc0, !PT ;  /* 0x000003e020037812 */ /* 0x000fca00078ec0ff */
[----:B------:R-:W-:-:S04]  /*8820*/  IMAD R9, R3, 0x9, R0 ;  /* 0x0000000903097824 */ /* 0x000fc800078e0200 */
[C---:B------:R-:W-:Y:S01]  /*8830*/  VIADD R3, R9.reuse, 0x20 ;  /* 0x0000002009037836 */ /* 0x040fe20000000000 */
[C---:B------:R-:W-:Y:S01]  /*8840*/  ISETP.GE.U32.AND P6, PT, R9.reuse, R26, PT ;  /* 0x0000001a0900720c */ /* 0x040fe20003fc6070 */
[C---:B------:R-:W-:Y:S01]  /*8850*/  VIADD R7, R9.reuse, 0x40 ;  /* 0x0000004009077836 */ /* 0x040fe20000000000 */
[C---:B------:R-:W-:Y:S01]  /*8860*/  LEA R2, P5, R9.reuse, R4, 0x2 ;  /* 0x0000000409027211 */ /* 0x040fe200078a10ff */
[----:B------:R-:W-:Y:S01]  /*8870*/  VIADD R11, R9, 0x60 ;  /* 0x00000060090b7836 */ /* 0x000fe20000000000 */
[-C--:B------:R-:W-:Y:S01]  /*8880*/  ISETP.GE.U32.AND P1, PT, R3, R26.reuse, PT ;  /* 0x0000001a0300720c */ /* 0x080fe20003f26070 */
[----:B------:R-:W-:Y:S01]  /*8890*/  VIADD R3, R9, 0x80 ;  /* 0x0000008009037836 */ /* 0x000fe20000000000 */
[-C--:B------:R-:W-:Y:S01]  /*88a0*/  ISETP.GE.U32.AND P0, PT, R7, R26.reuse, PT ;  /* 0x0000001a0700720c */ /* 0x080fe20003f06070 */
[----:B------:R-:W-:Y:S01]  /*88b0*/  VIADD R7, R9, 0xa0 ;  /* 0x000000a009077836 */ /* 0x000fe20000000000 */
[-C--:B------:R-:W-:Y:S01]  /*88c0*/  ISETP.GE.U32.AND P2, PT, R11, R26.reuse, PT ;  /* 0x0000001a0b00720c */ /* 0x080fe20003f46070 */
[----:B------:R-:W-:Y:S01]  /*88d0*/  VIADD R11, R9, 0xc0 ;  /* 0x000000c0090b7836 */ /* 0x000fe20000000000 */
[-C--:B------:R-:W-:Y:S01]  /*88e0*/  ISETP.GE.U32.AND P3, PT, R3, R26.reuse, PT ;  /* 0x0000001a0300720c */ /* 0x080fe20003f66070 */
[----:B------:R-:W-:Y:S01]  /*88f0*/  IMAD.X R3, RZ, RZ, R5, P5 ;  /* 0x000000ffff037224 */ /* 0x000fe200028e0605 */
[----:B------:R-:W-:-:S02]  /*8900*/  ISETP.GE.U32.AND P4, PT, R7, R26, PT ;  /* 0x0000001a0700720c */ /* 0x000fc40003f86070 */
[-C--:B------:R-:W-:Y:S01]  /*8910*/  ISETP.GE.U32.AND P5, PT, R11, R26.reuse, PT ;  /* 0x0000001a0b00720c */ /* 0x080fe20003fa6070 */
[C---:B------:R-:W-:Y:S02]  /*8920*/  VIADD R11, R9.reuse, 0xe0 ;  /* 0x000000e0090b7836 */ /* 0x040fe40000000000 */
[----:B------:R-:W-:Y:S02]  /*8930*/  VIADD R9, R9, 0x100 ;  /* 0x0000010009097836 */ /* 0x000fe40000000000 */
[----:B------:R-:W-:Y:S02]  /*8940*/  IMAD.MOV.U32 R8, RZ, RZ, RZ ;  /* 0x000000ffff087224 */ /* 0x000fe400078e00ff */
[----:B--2---:R-:W-:Y:S02]  /*8950*/  IMAD.MOV.U32 R0, RZ, RZ, R6 ;  /* 0x000000ffff007224 */ /* 0x004fe400078e0006 */
[----:B------:R-:W2:Y:S02]  /*8960*/  @!P6 LDG.E.CONSTANT R6, desc[UR8][R2.64] ;  /* 0x000000080206e981 */ /* 0x000ea4000c1e9900 */
[----:B------:R-:W-:Y:S01]  /*8970*/  IMAD.MOV.U32 R7, RZ, RZ, R0 ;  /* 0x000000ffff077224 */ /* 0x000fe200078e0000 */
[----:B------:R-:W-:-:S05]  /*8980*/  ISETP.GE.U32.AND P6, PT, R11, R26, PT ;  /* 0x0000001a0b00720c */ /* 0x000fca0003fc6070 */
[----:B------:R-:W3:Y:S01]  /*8990*/  @!P1 LDG.E.CONSTANT R7, desc[UR8][R2.64+0x80] ;  /* 0x0000800802079981 */ /* 0x000ee2000c1e9900 */
[----:B------:R-:W-:Y:S01]  /*89a0*/  ISETP.GE.U32.AND P1, PT, R9, R26, PT ;  /* 0x0000001a0900720c */ /* 0x000fe20003f26070 */
[--C-:B------:R-:W-:Y:S02]  /*89b0*/  IMAD.MOV.U32 R10, RZ, RZ, R0.reuse ;  /* 0x000000ffff0a7224 */ /* 0x100fe400078e0000 */
[--C-:B------:R-:W-:Y:S02]  /*89c0*/  IMAD.MOV.U32 R11, RZ, RZ, R0.reuse ;  /* 0x000000ffff0b7224 */ /* 0x100fe400078e0000 */
[--C-:B------:R-:W-:Y:S02]  /*89d0*/  IMAD.MOV.U32 R13, RZ, RZ, R0.reuse ;  /* 0x000000ffff0d7224 */ /* 0x100fe400078e0000 */
[--C-:B------:R-:W-:Y:S01]  /*89e0*/  IMAD.MOV.U32 R15, RZ, RZ, R0.reuse ;  /* 0x000000ffff0f7224 */ /* 0x100fe200078e0000 */
[----:B------:R-:W4:Y:S01]  /*89f0*/  @!P0 LDG.E.CONSTANT R10, desc[UR8][R2.64+0x100] ;  /* 0x00010008020a8981 */ /* 0x000f22000c1e9900 */
[----:B------:R-:W-:-:S02]  /*8a00*/  IMAD.MOV.U32 R17, RZ, RZ, R0 ;  /* 0x000000ffff117224 */ /* 0x000fc400078e0000 */
[----:B------:R-:W-:Y:S01]  /*8a10*/  IMAD.MOV.U32 R19, RZ, RZ, R0 ;  /* 0x000000ffff137224 */ /* 0x000fe200078e0000 */
[----:B------:R-:W5:Y:S04]  /*8a20*/  @!P2 LDG.E.CONSTANT R11, desc[UR8][R2.64+0x180] ;  /* 0x00018008020ba981 */ /* 0x000f68000c1e9900 */
[----:B------:R-:W5:Y:S04]  /*8a30*/  @!P3 LDG.E.CONSTANT R13, desc[UR8][R2.64+0x200] ;  /* 0x00020008020db981 */ /* 0x000f68000c1e9900 */
[----:B------:R-:W5:Y:S04]  /*8a40*/  @!P4 LDG.E.CONSTANT R15, desc[UR8][R2.64+0x280] ;  /* 0x00028008020fc981 */ /* 0x000f68000c1e9900 */
[----:B------:R-:W5:Y:S04]  /*8a50*/  @!P5 LDG.E.CONSTANT R17, desc[UR8][R2.64+0x300] ;  /* 0x000300080211d981 */ /* 0x000f68000c1e9900 */
[----:B------:R-:W5:Y:S04]  /*8a60*/  @!P6 LDG.E.CONSTANT R19, desc[UR8][R2.64+0x380] ;  /* 0x000380080213e981 */ /* 0x000f68000c1e9900 */
[----:B------:R0:W5:Y:S01]  /*8a70*/  @!P1 LDG.E.CONSTANT R0, desc[UR8][R2.64+0x400] ;  /* 0x0004000802009981 */ /* 0x000162000c1e9900 */
[----:B------:R-:W-:Y:S01]  /*8a80*/  ISETP.NE.AND P0, PT, R32, RZ, PT ;  /* 0x000000ff2000720c */ /* 0x000fe20003f05270 */
[----:B------:R-:W1:Y:S01]  /*8a90*/  S2R R28, SR_LANEID ;  /* 0x00000000001c7919 */ /* 0x000e620000000000 */
[----:B------:R-:W1:Y:S01]  /*8aa0*/  S2UR UR5, SR_CgaCtaId ;  /* 0x00000000000579c3 */ /* 0x000e620000008800 */
[----:B------:R-:W-:Y:S01]  /*8ab0*/  SHF.R.U32.HI R9, RZ, 0x5, R32 ;  /* 0x00000005ff097819 */ /* 0x000fe20000011620 */
[----:B------:R-:W-:-:S06]  /*8ac0*/  UMOV UR4, 0x400 ;  /* 0x0000040000047882 */ /* 0x000fcc0000000000 */
[----:B0-----:R-:W0:Y:S03]  /*8ad0*/  LDC R3, c[0x0][0x390] ;  /* 0x0000e400ff037b82 */ /* 0x001e260000000800 */
[----:B------:R1:W5:Y:S01]  /*8ae0*/  @!P0 LDG.E.CONSTANT R8, desc[UR8][R4.64+-0x4] ;  /* 0xfffffc0804088981 */ /* 0x000362000c1e9900 */
[----:B------:R-:W-:Y:S01]  /*8af0*/  P2R R2, PR, RZ, 0x1 ;  /* 0x00000001ff027803 */ /* 0x000fe20000000000 */
[----:B-1----:R-:W-:Y:S01]  /*8b00*/  ULEA UR4, UR5, UR4, 0x18 ;  /* 0x0000000405047291 */ /* 0x002fe2000f8ec0ff */
[----:B------:R-:W-:-:S05]  /*8b10*/  IMAD R12, R9, 0x120, R28 ;  /* 0x00000120090c7824 */ /* 0x000fca00078e021c */
[----:B------:R-:W-:-:S05]  /*8b20*/  LEA R24, R12, UR4, 0x2 ;  /* 0x000000040c187c11 */ /* 0x000fca000f8e10ff */
[----:B------:R-:W-:Y:S01]  /*8b30*/  IMAD R4, R28, 0x20, R24 ;  /* 0x000000201c047824 */ /* 0x000fe200078e0218 */
[----:B------:R-:W-:Y:S01]  /*8b40*/  ISETP.NE.AND P0, PT, R32, RZ, PT ;  /* 0x000000ff2000720c */ /* 0x000fe20003f05270 */
[----:B--2---:R1:W-:Y:S04]  /*8b50*/  STS [R24], R6 ;  /* 0x0000000618007388 */ /* 0x0043e80000000800 */
        /* <DEDUP_REMOVED lines=9> */
[----:B------:R-:W2:Y:S04]  /*8bf0*/  LDS R29, [R4+0x20] ;  /* 0x00002000041d7984 */ /* 0x000ea80000000800 */
[----:B------:R-:W-:Y:S04]  /*8c00*/  LDS R10, [R4] ;  /* 0x00000000040a7984 */ /* 0x000fe80000000800 */
[----:B------:R-:W3:Y:S04]  /*8c10*/  LDS R12, [R4+0x4] ;  /* 0x00000400040c7984 */ /* 0x000ee80000000800 */
[----:B------:R-:W-:Y:S04]  /*8c20*/  LDS R14, [R4+0x8] ;  /* 0x00000800040e7984 */ /* 0x000fe80000000800 */
[----:B------:R-:W-:Y:S04]  /*8c30*/  LDS R16, [R4+0xc] ;  /* 0x00000c0004107984 */ /* 0x000fe80000000800 */
[----:B------:R-:W-:Y:S04]  /*8c40*/  LDS R18, [R4+0x10] ;  /* 0x0000100004127984 */ /* 0x000fe80000000800 */
[----:B------:R-:W-:Y:S04]  /*8c50*/  LDS R20, [R4+0x14] ;  /* 0x0000140004147984 */ /* 0x000fe80000000800 */
[----:B------:R-:W-:Y:S04]  /*8c60*/  LDS R22, [R4+0x18] ;  /* 0x0000180004167984 */ /* 0x000fe80000000800 */
[----:B------:R-:W-:Y:S01]  /*8c70*/  LDS R2, [R4+0x1c] ;  /* 0x00001c0004027984 */ /* 0x000fe20000000800 */
[----:B------:R-:W-:Y:S01]  /*8c80*/  BAR.SYNC.DEFER_BLOCKING 0x0 ;  /* 0x0000000000007b1d */ /* 0x000fe20000010000 */
[----:B-1----:R-:W-:-:S05]  /*8c90*/  LEA R6, R32, UR4, 0x2 ;  /* 0x0000000420067c11 */ /* 0x002fca000f8e10ff */
[----:B0-----:R-:W-:Y:S04]  /*8ca0*/  STS [R24], R3 ;  /* 0x0000000318007388 */ /* 0x001fe80000000800 */
        /* <DEDUP_REMOVED lines=9> */
[----:B------:R-:W-:Y:S04]  /*8d40*/  LDS R11, [R4] ;  /* 0x00000000040b7984 */ /* 0x000fe80000000800 */
[----:B------:R-:W-:Y:S04]  /*8d50*/  LDS R13, [R4+0x4] ;  /* 0x00000400040d7984 */ /* 0x000fe80000000800 */
[----:B------:R-:W-:Y:S04]  /*8d60*/  LDS R15, [R4+0x8] ;  /* 0x00000800040f7984 */ /* 0x000fe80000000800 */
[----:B------:R-:W-:Y:S04]  /*8d70*/  LDS R17, [R4+0xc] ;  /* 0x00000c0004117984 */ /* 0x000fe80000000800 */
[----:B------:R-:W-:Y:S04]  /*8d80*/  LDS R19, [R4+0x10] ;  /* 0x0000100004137984 */ /* 0x000fe80000000800 */
[----:B------:R-:W-:Y:S04]  /*8d90*/  LDS R21, [R4+0x14] ;  /* 0x0000140004157984 */ /* 0x000fe80000000800 */
[----:B------:R-:W-:Y:S04]  /*8da0*/  LDS R23, [R4+0x18] ;  /* 0x0000180004177984 */ /* 0x000fe80000000800 */
[----:B------:R-:W-:Y:S04]  /*8db0*/  LDS R3, [R4+0x1c] ;  /* 0x00001c0004037984 */ /* 0x000fe80000000800 */
[----:B------:R0:W-:Y:S01]  /*8dc0*/  LDS R0, [R4+0x20] ;  /* 0x0000200004007984 */ /* 0x0001e20000000800 */
[----:B------:R-:W-:Y:S06]  /*8dd0*/  BAR.SYNC.DEFER_BLOCKING 0x0 ;  /* 0x0000000000007b1d */ /* 0x000fec0000010000 */
[----:B--2---:R-:W-:Y:S02]  /*8de0*/  STS [R6+0x4d8], R29 ;  /* 0x0004d81d06007388 */ /* 0x004fe40000000800 */
[----:B------:R-:W-:Y:S06]  /*8df0*/  BAR.SYNC.DEFER_BLOCKING 0x0 ;  /* 0x0000000000007b1d */ /* 0x000fec0000010000 */
[----:B------:R-:W1:Y:S01]  /*8e00*/  @P0 LDS R8, [R6+0x4d4] ;  /* 0x0004d40006080984 */ /* 0x000e620000000800 */
[----:B------:R-:W-:-:S04]  /*8e10*/  IMAD R7, R32, 0x9, RZ ;  /* 0x0000000920077824 */ /* 0x000fc800078e02ff */
[C---:B------:R-:W-:Y:S01]  /*8e20*/  VIADD R5, R7.reuse, 0x1 ;  /* 0x0000000107057836 */ /* 0x040fe20000000000 */
[----:B------:R-:W-:Y:S01]  /*8e30*/  ISETP.EQ.U32.AND P4, PT, R26, R7, PT ;  /* 0x000000071a00720c */ /* 0x000fe20003f82070 */
[C---:B------:R-:W-:Y:S01]  /*8e40*/  VIADD R25, R7.reuse, 0x2 ;  /* 0x0000000207197836 */ /* 0x040fe20000000000 */
[----:B---3--:R-:W-:Y:S01]  /*8e50*/  ISETP.NE.AND P5, PT, R10, R12, PT ;  /* 0x0000000c0a00720c */ /* 0x008fe20003fa5270 */
[C---:B------:R-:W-:Y:S01]  /*8e60*/  VIADD R27, R7.reuse, 0x3 ;  /* 0x00000003071b7836 */ /* 0x040fe20000000000 */
[C---:B------:R-:W-:Y:S01]  /*8e70*/  ISETP.EQ.U32.AND P2, PT, R26.reuse, R5, PT ;  /* 0x000000051a00720c */ /* 0x040fe20003f42070 */
[----:B------:R-:W-:Y:S01]  /*8e80*/  VIADD R5, R7, 0x4 ;  /* 0x0000000407057836 */ /* 0x000fe20000000000 */
[----:B------:R-:W-:Y:S02]  /*8e90*/  ISETP.EQ.U32.AND P3, PT, R26, R25, PT ;  /* 0x000000191a00720c */ /* 0x000fe40003f62070 */
[----:B------:R-:W-:Y:S02]  /*8ea0*/  ISETP.EQ.OR.EX P5, PT, R30, RZ, P5, P2 ;  /* 0x000000ff1e00720c */ /* 0x000fe40002fa2720 */
[----:B------:R-:W-:-:S02]  /*8eb0*/  ISETP.EQ.U32.AND P1, PT, R26, R27, PT ;  /* 0x0000001b1a00720c */ /* 0x000fc40003f22070 */
[----:B------:R-:W-:Y:S02]  /*8ec0*/  ISETP.EQ.U32.AND P2, PT, R26, R5, PT ;  /* 0x000000051a00720c */ /* 0x000fe40003f42070 */
[----:B0-----:R-:W-:Y:S02]  /*8ed0*/  SEL R4, RZ, 0x1, !P5 ;  /* 0x00000001ff047807 */ /* 0x001fe40006800000 */
[----:B-1----:R-:W-:-:S04]  /*8ee0*/  ISETP.NE.AND P0, PT, R8, R10, PT ;  /* 0x0000000a0800720c */ /* 0x002fc80003f05270 */
[----:B------:R-:W-:Y:S02]  /*8ef0*/  ISETP.EQ.OR.EX P4, PT, R30, RZ, P0, P4 ;  /* 0x000000ff1e00720c */ /* 0x000fe40000782740 */
[----:B------:R-:W-:Y:S02]  /*8f00*/  ISETP.NE.AND P0, PT, R12, R14, PT ;  /* 0x0000000e0c00720c */ /* 0x000fe40003f05270 */
[----:B------:R-:W-:Y:S02]  /*8f10*/  SEL R6, RZ, 0x1, !P4 ;  /* 0x00000001ff067807 */ /* 0x000fe40006000000 */
[----:B------:R-:W-:Y:S02]  /*8f20*/  ISETP.EQ.OR.EX P3, PT, R30, RZ, P0, P3 ;  /* 0x000000ff1e00720c */ /* 0x000fe40000762730 */
[----:B------:R-:W-:Y:S02]  /*8f30*/  ISETP.NE.AND P4, PT, R14, R16, PT ;  /* 0x000000100e00720c */ /* 0x000fe40003f85270 */
[----:B------:R-:W-:-:S02]  /*8f40*/  ISETP.NE.AND P0, PT, R16, R18, PT ;  /* 0x000000121000720c */ /* 0x000fc40003f05270 */
[----:B------:R-:W-:Y:S02]  /*8f50*/  SEL R27, RZ, 0x1, !P3 ;  /* 0x00000001ff1b7807 */ /* 0x000fe40005800000 */
[C---:B------:R-:W-:Y:S02]  /*8f60*/  ISETP.EQ.OR.EX P6, PT, R30.reuse, RZ, P4, P1 ;  /* 0x000000ff1e00720c */ /* 0x040fe400027c2710 */
[----:B------:R-:W-:Y:S02]  /*8f70*/  ISETP.EQ.OR.EX P2, PT, R30, RZ, P0, P2 ;  /* 0x000000ff1e00720c */ /* 0x000fe40000742720 */
[----:B------:R-:W-:Y:S02]  /*8f80*/  IADD3 R27, P0, P1, R27, R4, R6 ;  /* 0x000000041b1b7210 */ /* 0x000fe4000791e006 */
[----:B------:R-:W-:Y:S02]  /*8f90*/  SEL R5, RZ, 0x1, !P6 ;  /* 0x00000001ff057807 */ /* 0x000fe40007000000 */
[----:B------:R-:W-:-:S02]  /*8fa0*/  SEL R4, RZ, 0x1, !P2 ;  /* 0x00000001ff047807 */ /* 0x000fc40005000000 */
[----:B------:R-:W-:Y:S02]  /*8fb0*/  IADD3.X R24, PT, PT, RZ, RZ, RZ, P0, P1 ;  /* 0x000000ffff187210 */ /* 0x000fe400007e24ff */
[----:B------:R-:W-:Y:S01]  /*8fc0*/  IADD3 R27, P0, P1, R4, R27, R5 ;  /* 0x0000001b041b7210 */ /* 0x000fe2000791e005 */
[----:B------:R-:W-:-:S03]  /*8fd0*/  VIADD R5, R7, 0x5 ;  /* 0x0000000507057836 */ /* 0x000fc60000000000 */
[----:B------:R-:W-:Y:S02]  /*8fe0*/  IADD3.X R24, PT, PT, RZ, R24, RZ, P0, P1 ;  /* 0x00000018ff187210 */ /* 0x000fe400007e24ff */
[----:B------:R-:W-:Y:S01]  /*8ff0*/  ISETP.EQ.U32.AND P0, PT, R26, R5, PT ;  /* 0x000000051a00720c */ /* 0x000fe20003f02070 */
[----:B------:R-:W-:Y:S01]  /*9000*/  VIADD R5, R7, 0x6 ;  /* 0x0000000607057836 */ /* 0x000fe20000000000 */
[----:B------:R-:W-:Y:S02]  /*9010*/  ISETP.NE.AND P1, PT, R18, R20, PT ;  /* 0x000000141200720c */ /* 0x000fe40003f25270 */
[----:B------:R-:W-:Y:S02]  /*9020*/  ISETP.NE.AND P4, PT, R20, R22, PT ;  /* 0x000000161400720c */ /* 0x000fe40003f85270 */
[----:B------:R-:W-:Y:S02]  /*9030*/  ISETP.EQ.OR.EX P1, PT, R30, RZ, P1, P0 ;  /* 0x000000ff1e00720c */ /* 0x000fe40000f22700 */
[----:B------:R-:W-:-:S04]  /*9040*/  ISETP.EQ.U32.AND P0, PT, R26, R5, PT ;  /* 0x000000051a00720c */ /* 0x000fc80003f02070 */
[----:B------:R-:W-:Y:S02]  /*9050*/  ISETP.EQ.OR.EX P0, PT, R30, RZ, P4, P0 ;  /* 0x000000ff1e00720c */ /* 0x000fe40002702700 */
[----:B------:R-:W-:Y:S02]  /*9060*/  SEL R5, RZ, 0x1, !P1 ;  /* 0x00000001ff057807 */ /* 0x000fe40004800000 */
[----:B------:R-:W-:Y:S02]  /*9070*/  SEL R4, RZ, 0x1, !P0 ;  /* 0x00000001ff047807 */ /* 0x000fe40004000000 */
[----:B------:R-:W-:Y:S02]  /*9080*/  P2R R31, PR, RZ, 0x20 ;  /* 0x00000020ff1f7803 */ /* 0x000fe40000000000 */
[----:B------:R-:W-:Y:S01]  /*9090*/  IADD3 R27, P4, P5, R4, R27, R5 ;  /* 0x0000001b041b7210 */ /* 0x000fe20007d9e005 */
[C---:B------:R-:W-:Y:S02]  /*90a0*/  VIADD R5, R7.reuse, 0x7 ;  /* 0x0000000707057836 */ /* 0x040fe40000000000 */
[----:B------:R-:W-:Y:S01]  /*90b0*/  VIADD R7, R7, 0x8 ;  /* 0x0000000807077836 */ /* 0x000fe20000000000 */
[----:B------:R-:W-:-:S02]  /*90c0*/  IADD3.X R24, PT, PT, RZ, R24, RZ, P4, P5 ;  /* 0x00000018ff187210 */ /* 0x000fc400027ea4ff */
[----:B------:R-:W-:Y:S02]  /*90d0*/  ISETP.EQ.U32.AND P5, PT, R26, R5, PT ;  /* 0x000000051a00720c */ /* 0x000fe40003fa2070 */
[----:B------:R-:W-:Y:S02]  /*90e0*/  ISETP.NE.AND P4, PT, R22, R2, PT ;  /* 0x000000021600720c */ /* 0x000fe40003f85270 */
[----:B------:R-:W-:Y:S02]  /*90f0*/  P2R R34, PR, RZ, 0x40 ;  /* 0x00000040ff227803 */ /* 0x000fe40000000000 */
[----:B------:R-:W-:Y:S02]  /*9100*/  ISETP.EQ.OR.EX P5, PT, R30, RZ, P4, P5 ;  /* 0x000000ff1e00720c */ /* 0x000fe400027a2750 */
[----:B------:R-:W-:Y:S02]  /*9110*/  ISETP.EQ.U32.AND P4, PT, R26, R7, PT ;  /* 0x000000071a00720c */ /* 0x000fe40003f82070 */
[----:B------:R-:W-:-:S02]  /*9120*/  ISETP.NE.AND P6, PT, R2, R29, PT ;  /* 0x0000001d0200720c */ /* 0x000fc40003fc5270 */
[----:B------:R-:W-:Y:S02]  /*9130*/  P2R R33, PR, RZ, 0x8 ;  /* 0x00000008ff217803 */ /* 0x000fe40000000000 */
[----:B------:R-:W-:Y:S02]  /*9140*/  ISETP.EQ.OR.EX P4, PT, R30, RZ, P6, P4 ;  /* 0x000000ff1e00720c */ /* 0x000fe40003782740 */
[----:B------:R-:W-:Y:S02]  /*9150*/  ISETP.NE.AND P3, PT, R31, RZ, PT ;  /* 0x000000ff1f00720c */ /* 0x000fe40003f65270 */
[----:B------:R-:W-:Y:S02]  /*9160*/  SEL R5, RZ, 0x1, !P5 ;  /* 0x00000001ff057807 */ /* 0x000fe40006800000 */
[----:B------:R-:W-:Y:S02]  /*9170*/  SEL R4, RZ, 0x1, !P4 ;  /* 0x00000001ff047807 */ /* 0x000fe40006000000 */
[----:B------:R-:W-:-:S02]  /*9180*/  P2R R25, PR, RZ, 0x8 ;  /* 0x00000008ff197803 */ /* 0x000fc40000000000 */
[----:B------:R-:W-:-:S04]  /*9190*/  IADD3 R27, P3, P6, R4, R27, R5 ;  /* 0x0000001b041b7210 */ /* 0x000fc80007e7e005 */
[----:B------:R-:W-:Y:S02]  /*91a0*/  IADD3.X R24, PT, PT, RZ, R24, RZ, P3, P6 ;  /* 0x00000018ff187210 */ /* 0x000fe40001fec4ff */
[----:B------:R-:W-:-:S04]  /*91b0*/  ISETP.NE.AND P3, PT, R25, RZ, PT ;  /* 0x000000ff1900720c */ /* 0x000fc80003f65270 */
[----:B------:R-:W-:Y:S02]  /*91c0*/  SEL R4, R11, RZ, !P3 ;  /* 0x000000ff0b047207 */ /* 0x000fe40005800000 */
[----:B------:R-:W-:-:S03]  /*91d0*/  ISETP.NE.AND P3, PT, R33, RZ, PT ;  /* 0x000000ff2100720c */ /* 0x000fc60003f65270 */
[----:B------:R-:W-:-:S05]  /*91e0*/  IMAD.IADD R4, R13, 0x1, R4 ;  /* 0x000000010d047824 */ /* 0x000fca00078e0204 */
[----:B------:R-:W-:Y:S02]  /*91f0*/  SEL R4, R4, RZ, !P3 ;  /* 0x000000ff04047207 */ /* 0x000fe40005800000 */
[----:B------:R-:W-:-:S03]  /*9200*/  ISETP.NE.AND P6, PT, R34, RZ, PT ;  /* 0x000000ff2200720c */ /* 0x000fc60003fc5270 */
        /* <DEDUP_REMOVED lines=13> */
[----:B------:R-:W0:Y:S01]  /*92e0*/  SHFL.UP PT, R6, R0, 0x1, RZ ;  /* 0x0420000000067989 */ /* 0x000e2200000e00ff */
[----:B------:R-:W-:-:S03]  /*92f0*/  ISETP.NE.U32.AND P4, PT, R27, RZ, PT ;  /* 0x000000ff1b00720c */ /* 0x000fc60003f85070 */
[----:B------:R-:W1:Y:S01]  /*9300*/  SHFL.UP PT, R4, R27, 0x1, RZ ;  /* 0x042000001b047989 */ /* 0x000e6200000e00ff */
[----:B------:R-:W-:-:S03]  /*9310*/  ISETP.NE.AND.EX P4, PT, R24, RZ, PT, P4 ;  /* 0x000000ff1800720c */ /* 0x000fc60003f85340 */
[----:B------:R-:W2:Y:S01]  /*9320*/  SHFL.UP PT, R5, R24, 0x1, RZ ;  /* 0x0420000018057989 */ /* 0x000ea200000e00ff */
[----:B0-----:R-:W-:Y:S02]  /*9330*/  SEL R6, R6, RZ, !P4 ;  /* 0x000000ff06067207 */ /* 0x001fe40006000000 */
[----:B------:R-:W-:-:S04]  /*9340*/  ISETP.GE.AND P4, PT, R28, 0x1, PT ;  /* 0x000000011c00780c */ /* 0x000fc80003f86270 */
[----:B------:R-:W-:-:S05]  /*9350*/  SEL R7, R6, RZ, P4 ;  /* 0x000000ff06077207 */ /* 0x000fca0002000000 */
[----:B------:R-:W-:Y:S01]  /*9360*/  IMAD.IADD R7, R0, 0x1, R7 ;  /* 0x0000000100077824 */ /* 0x000fe200078e0207 */
[----:B-1----:R-:W-:-:S04]  /*9370*/  SEL R4, R4, RZ, P4 ;  /* 0x000000ff04047207 */ /* 0x002fc80002000000 */
[----:B------:R-:W0:Y:S01]  /*9380*/  SHFL.UP PT, R6, R7, 0x2, RZ ;  /* 0x0440000007067989 */ /* 0x000e2200000e00ff */
[----:B--2---:R-:W-:Y:S02]  /*9390*/  SEL R5, R5, RZ, P4 ;  /* 0x000000ff05057207 */ /* 0x004fe40002000000 */
[----:B------:R-:W-:-:S05]  /*93a0*/  IADD3 R25, P4, PT, R4, R27, RZ ;  /* 0x0000001b04197210 */ /* 0x000fca0007f9e0ff */
[----:B------:R-:W-:Y:S01]  /*93b0*/  IMAD.X R27, R5, 0x1, R24, P4 ;  /* 0x00000001051b7824 */ /* 0x000fe200020e0618 */
[----:B------:R-:W1:Y:S01]  /*93c0*/  SHFL.UP PT, R0, R25, 0x2, RZ ;  /* 0x0440000019007989 */ /* 0x000e6200000e00ff */
[----:B------:R-:W-:-:S03]  /*93d0*/  ISETP.NE.U32.AND P4, PT, R25, RZ, PT ;  /* 0x000000ff1900720c */ /* 0x000fc60003f85070 */
[----:B------:R-:W2:Y:S01]  /*93e0*/  SHFL.UP PT, R4, R27, 0x2, RZ ;  /* 0x044000001b047989 */ /* 0x000ea200000e00ff */
[----:B------:R-:W-:-:S04]  /*93f0*/  ISETP.NE.AND.EX P4, PT, R27, RZ, PT, P4 ;  /* 0x000000ff1b00720c */ /* 0x000fc80003f85340 */
[----:B0-----:R-:W-:Y:S02]  /*9400*/  SEL R6, R6, RZ, !P4 ;  /* 0x000000ff06067207 */ /* 0x001fe40006000000 */
[----:B------:R-:W-:-:S04]  /*9410*/  ISETP.GE.AND P4, PT, R28, 0x2, PT ;  /* 0x000000021c00780c */ /* 0x000fc80003f86270 */
[----:B------:R-:W-:-:S05]  /*9420*/  SEL R6, R6, RZ, P4 ;  /* 0x000000ff06067207 */ /* 0x000fca0002000000 */
[----:B------:R-:W-:Y:S01]  /*9430*/  IMAD.IADD R6, R7, 0x1, R6 ;  /* 0x0000000107067824 */ /* 0x000fe200078e0206 */
[----:B-1----:R-:W-:Y:S02]  /*9440*/  SEL R0, R0, RZ, P4 ;  /* 0x000000ff00007207 */ /* 0x002fe40002000000 */
[----:B--2---:R-:W-:Y:S02]  /*9450*/  SEL R4, R4, RZ, P4 ;  /* 0x000000ff04047207 */ /* 0x004fe40002000000 */
[----:B------:R-:W0:Y:S01]  /*9460*/  SHFL.UP PT, R5, R6, 0x4, RZ ;  /* 0x0480000006057989 */ /* 0x000e2200000e00ff */
        /* <DEDUP_REMOVED lines=8> */
[----:B------:R-:W-:Y:S02]  /*94f0*/  SEL R5, R5, RZ, P4 ;  /* 0x000000ff05057207 */ /* 0x000fe40002000000 */
[----:B-1----:R-:W-:-:S03]  /*9500*/  SEL R0, R0, RZ, P4 ;  /* 0x000000ff00007207 */ /* 0x002fc60002000000 */
[----:B------:R-:W-:Y:S01]  /*9510*/  IMAD.IADD R5, R6, 0x1, R5 ;  /* 0x0000000106057824 */ /* 0x000fe200078e0205 */
[----:B--2---:R-:W-:Y:S02]  /*9520*/  SEL R4, R4, RZ, P4 ;  /* 0x000000ff04047207 */ /* 0x004fe40002000000 */
[----:B------:R-:W-:Y:S02]  /*9530*/  IADD3 R7, P4, PT, R0, R7, RZ ;  /* 0x0000000700077210 */ /* 0x000fe40007f9e0ff */
[----:B------:R-:W0:Y:S03]  /*9540*/  SHFL.UP PT, R6, R5, 0x8, RZ ;  /* 0x0500000005067989 */ /* 0x000e2600000e00ff */
[----:B------:R-:W-:Y:S01]  /*9550*/  IMAD.X R27, R4, 0x1, R25, P4 ;  /* 0x00000001041b7824 */ /* 0x000fe200020e0619 */
[----:B------:R-:W1:Y:S04]  /*9560*/  SHFL.UP PT, R0, R7, 0x8, RZ ;  /* 0x0500000007007989 */ /* 0x000e6800000e00ff */
[----:B------:R-:W2:Y:S01]  /*9570*/  SHFL.UP PT, R4, R27, 0x8, RZ ;  /* 0x050000001b047989 */ /* 0x000ea200000e00ff */
[----:B------:R-:W-:-:S04]  /*9580*/  ISETP.NE.U32.AND P4, PT, R7, RZ, PT ;  /* 0x000000ff0700720c */ /* 0x000fc80003f85070 */
[----:B------:R-:W-:-:S04]  /*9590*/  ISETP.NE.AND.EX P4, PT, R27, RZ, PT, P4 ;  /* 0x000000ff1b00720c */ /* 0x000fc80003f85340 */
[----:B0-----:R-:W-:Y:S02]  /*95a0*/  SEL R6, R6, RZ, !P4 ;  /* 0x000000ff06067207 */ /* 0x001fe40006000000 */
[----:B------:R-:W-:-:S04]  /*95b0*/  ISETP.GE.AND P4, PT, R28, 0x8, PT ;  /* 0x000000081c00780c */ /* 0x000fc80003f86270 */
[----:B------:R-:W-:Y:S02]  /*95c0*/  SEL R6, R6, RZ, P4 ;  /* 0x000000ff06067207 */ /* 0x000fe40002000000 */
[----:B-1----:R-:W-:Y:S02]  /*95d0*/  SEL R0, R0, RZ, P4 ;  /* 0x000000ff00007207 */ /* 0x002fe40002000000 */
[----:B--2---:R-:W-:Y:S01]  /*95e0*/  SEL R4, R4, RZ, P4 ;  /* 0x000000ff04047207 */ /* 0x004fe20002000000 */
[----:B------:R-:W-:Y:S01]  /*95f0*/  IMAD.IADD R6, R5, 0x1, R6 ;  /* 0x0000000105067824 */ /* 0x000fe200078e0206 */
[----:B------:R-:W-:-:S04]  /*9600*/  IADD3 R25, P4, PT, R0, R7, RZ ;  /* 0x0000000700197210 */ /* 0x000fc80007f9e0ff */
[----:B------:R-:W0:Y:S01]  /*9610*/  SHFL.UP PT, R5, R6, 0x10, RZ ;  /* 0x0600000006057989 */ /* 0x000e2200000e00ff */
[----:B------:R-:W-:-:S03]  /*9620*/  IMAD.X R24, R4, 0x1, R27, P4 ;  /* 0x0000000104187824 */ /* 0x000fc600020e061b */
[----:B------:R-:W1:Y:S04]  /*9630*/  SHFL.UP PT, R0, R25, 0x10, RZ ;  /* 0x0600000019007989 */ /* 0x000e6800000e00ff */
[----:B------:R-:W2:Y:S01]  /*9640*/  SHFL.UP PT, R4, R24, 0x10, RZ ;  /* 0x0600000018047989 */ /* 0x000ea200000e00ff */
[----:B------:R-:W-:-:S04]  /*9650*/  ISETP.NE.U32.AND P4, PT, R25, RZ, PT ;  /* 0x000000ff1900720c */ /* 0x000fc80003f85070 */
[----:B------:R-:W-:-:S04]  /*9660*/  ISETP.NE.AND.EX P4, PT, R24, RZ, PT, P4 ;  /* 0x000000ff1800720c */ /* 0x000fc80003f85340 */
[----:B0-----:R-:W-:Y:S02]  /*9670*/  SEL R7, R5, RZ, !P4 ;  /* 0x000000ff05077207 */ /* 0x001fe40006000000 */
[----:B------:R-:W-:-:S04]  /*9680*/  ISETP.GE.AND P4, PT, R28, 0x10, PT ;  /* 0x000000101c00780c */ /* 0x000fc80003f86270 */
[----:B-1----:R-:W-:Y:S02]  /*9690*/  SEL R0, R0, RZ, P4 ;  /* 0x000000ff00007207 */ /* 0x002fe40002000000 */
[----:B--2---:R-:W-:Y:S02]  /*96a0*/  SEL R5, R4, RZ, P4 ;  /* 0x000000ff04057207 */ /* 0x004fe40002000000 */
[----:B------:R-:W-:Y:S02]  /*96b0*/  SEL R7, R7, RZ, P4 ;  /* 0x000000ff07077207 */ /* 0x000fe40002000000 */
[----:B------:R-:W-:Y:S02]  /*96c0*/  ISETP.NE.AND P4, PT, R28, 0x1f, PT ;  /* 0x0000001f1c00780c */ /* 0x000fe40003f85270 */
[----:B------:R-:W-:Y:S01]  /*96d0*/  IADD3 R4, P5, PT, R0, R25, RZ ;  /* 0x0000001900047210 */ /* 0x000fe20007fbe0ff */
[----:B------:R-:W-:-:S04]  /*96e0*/  IMAD.IADD R33, R6, 0x1, R7 ;  /* 0x0000000106217824 */ /* 0x000fc800078e0207 */
[----:B------:R-:W-:-:S06]  /*96f0*/  IMAD.X R5, R5, 0x1, R24, P5 ;  /* 0x0000000105057824 */ /* 0x000fcc00028e0618 */
[----:B------:R-:W-:-:S05]  /*9700*/  @!P4 LEA R40, R9, UR4, 0x4 ;  /* 0x000000040928cc11 */ /* 0x000fca000f8e20ff */
[----:B------:R-:W-:Y:S04]  /*9710*/  @!P4 STS.64 [R40], R4 ;  /* 0x000000042800c388 */ /* 0x000fe80000000a00 */
[----:B------:R-:W-:Y:S01]  /*9720*/  @!P4 STS [R40+0x8], R33 ;  /* 0x000008212800c388 */ /* 0x000fe20000000800 */
[----:B------:R-:W-:Y:S06]  /*9730*/  BAR.SYNC.DEFER_BLOCKING 0x0 ;  /* 0x0000000000007b1d */ /* 0x000fec0000010000 */
[----:B------:R-:W-:Y:S04]  /*9740*/  LDS.64 R34, [UR4+0x10] ;  /* 0x00001004ff227984 */ /* 0x000fe80008000a00 */
[----:B------:R-:W0:Y:S04]  /*9750*/  LDS.64 R36, [UR4] ;  /* 0x00000004ff247984 */ /* 0x000e280008000a00 */
[----:B------:R-:W1:Y:S04]  /*9760*/  LDS R0, [UR4+0x8] ;  /* 0x00000804ff007984 */ /* 0x000e680008000800 */
[----:B------:R-:W2:Y:S04]  /*9770*/  LDS R27, [UR4+0x18] ;  /* 0x00001804ff1b7984 */ /* 0x000ea80008000800 */
[----:B------:R-:W3:Y:S04]  /*9780*/  LDS.64 R24, [UR4+0x20] ;  /* 0x00002004ff187984 */ /* 0x000ee80008000a00 */
[----:B------:R-:W4:Y:S04]  /*9790*/  LDS R38, [UR4+0x28] ;  /* 0x00002804ff267984 */ /* 0x000f280008000800 */
[----:B------:R-:W5:Y:S04]  /*97a0*/  LDS.64 R6, [UR4+0x30] ;  /* 0x00003004ff067984 */ /* 0x000f680008000a00 */
[----:B------:R-:W-:Y:S01]  /*97b0*/  LDS R40, [UR4+0x58] ;  /* 0x00005804ff287984 */ /* 0x000fe20008000800 */
[----:B0-----:R-:W-:-:S05]  /*97c0*/  IADD3 R41, P4, PT, R36, R34, RZ ;  /* 0x0000002224297210 */ /* 0x001fca0007f9e0ff */
[----:B------:R-:W-:Y:S01]  /*97d0*/  IMAD.X R43, R37, 0x1, R35, P4 ;  /* 0x00000001252b7824 */ /* 0x000fe200020e0623 */
[----:B------:R-:W-:-:S04]  /*97e0*/  ISETP.NE.U32.AND P4, PT, R34, RZ, PT ;  /* 0x000000ff2200720c */ /* 0x000fc80003f85070 */
[----:B------:R-:W-:-:S04]  /*97f0*/  ISETP.NE.AND.EX P4, PT, R35, RZ, PT, P4 ;  /* 0x000000ff2300720c */ /* 0x000fc80003f85340 */
[----:B-1----:R-:W-:Y:S02]  /*9800*/  SEL R34, R0, RZ, !P4 ;  /* 0x000000ff00227207 */ /* 0x002fe40006000000 */
[----:B------:R-:W-:-:S03]  /*9810*/  ISETP.NE.AND P4, PT, R9, 0x2, PT ;  /* 0x000000020900780c */ /* 0x000fc60003f85270 */
[----:B--2---:R-:W-:Y:S01]  /*9820*/  IMAD.IADD R27, R27, 0x1, R34 ;  /* 0x000000011b1b7824 */ /* 0x004fe200078e0222 */
[----:B------:R-:W-:Y:S01]  /*9830*/  SEL R42, R41, R36, !P4 ;  /* 0x00000024292a7207 */ /* 0x000fe20006000000 */
[----:B------:R-:W-:Y:S01]  /*9840*/  LDS.64 R34, [UR4+0x40] ;  /* 0x00004004ff227984 */ /* 0x000fe20008000a00 */
[----:B------:R-:W-:Y:S02]  /*9850*/  SEL R44, R43, R37, !P4 ;  /* 0x000000252b2c7207 */ /* 0x000fe40006000000 */
[----:B------:R-:W-:Y:S01]  /*9860*/  SEL R0, R27, R0, !P4 ;  /* 0x000000001b007207 */ /* 0x000fe20006000000 */
[----:B------:R-:W0:Y:S01]  /*9870*/  LDS R36, [UR4+0x38] ;  /* 0x00003804ff247984 */ /* 0x000e220008000800 */
[----:B---3--:R-:W-:-:S05]  /*9880*/  IADD3 R37, P4, PT, R24, R41, RZ ;  /* 0x0000002918257210 */ /* 0x008fca0007f9e0ff */
[----:B------:R-:W-:Y:S01]  /*9890*/  IMAD.X R43, R25, 0x1, R43, P4 ;  /* 0x00000001192b7824 */ /* 0x000fe200020e062b */
[----:B------:R-:W-:-:S04]  /*98a0*/  ISETP.NE.U32.AND P4, PT, R24, RZ, PT ;  /* 0x000000ff1800720c */ /* 0x000fc80003f85070 */
[----:B------:R-:W-:Y:S02]  /*98b0*/  ISETP.NE.AND.EX P4, PT, R25, RZ, PT, P4 ;  /* 0x000000ff1900720c */ /* 0x000fe40003f85340 */
[----:B------:R-:W-:Y:S02]  /*98c0*/  LDS.64 R24, [UR4+0x50] ;  /* 0x00005004ff187984 */ /* 0x000fe40008000a00 */
[----:B------:R-:W-:Y:S02]  /*98d0*/  SEL R27, R27, RZ, !P4 ;  /* 0x000000ff1b1b7207 */ /* 0x000fe40006000000 */
[----:B------:R-:W-:-:S03]  /*98e0*/  ISETP.NE.AND P4, PT, R9, 0x3, PT ;  /* 0x000000030900780c */ /* 0x000fc60003f85270 */
[----:B----4-:R-:W-:Y:S01]  /*98f0*/  IMAD.IADD R27, R38, 0x1, R27 ;  /* 0x00000001261b7824 */ /* 0x010fe200078e021b */
[----:B------:R-:W-:Y:S01]  /*9900*/  SEL R42, R37, R42, !P4 ;  /* 0x0000002a252a7207 */ /* 0x000fe20006000000 */
[----:B------:R-:W1:Y:S01]  /*9910*/  LDS R38, [UR4+0x48] ;  /* 0x00004804ff267984 */ /* 0x000e620008000800 */
[----:B------:R-:W-:Y:S02]  /*9920*/  SEL R44, R43, R44, !P4 ;  /* 0x0000002c2b2c7207 */ /* 0x000fe40006000000 */
[----:B------:R-:W-:Y:S02]  /*9930*/  SEL R0, R27, R0, !P4 ;  /* 0x000000001b007207 */ /* 0x000fe40006000000 */
[----:B-----5:R-:W-:-:S05]  /*9940*/  IADD3 R37, P4, PT, R6, R37, RZ ;  /* 0x0000002506257210 */ /* 0x020fca0007f9e0ff */
[----:B------:R-:W-:Y:S01]  /*9950*/  IMAD.X R43, R7, 0x1, R43, P4 ;  /* 0x00000001072b7824 */ /* 0x000fe200020e062b */
[----:B------:R-:W-:-:S04]  /*9960*/  ISETP.NE.U32.AND P4, PT, R6, RZ, PT ;  /* 0x000000ff0600720c */ /* 0x000fc80003f85070 */
[----:B------:R-:W-:-:S04]  /*9970*/  ISETP.NE.AND.EX P4, PT, R7, RZ, PT, P4 ;  /* 0x000000ff0700720c */ /* 0x000fc80003f85340 */
[----:B------:R-:W-:Y:S02]  /*9980*/  SEL R27, R27, RZ, !P4 ;  /* 0x000000ff1b1b7207 */ /* 0x000fe40006000000 */
[----:B------:R-:W-:-:S03]  /*9990*/  ISETP.NE.AND P4, PT, R9, 0x4, PT ;  /* 0x000000040900780c */ /* 0x000fc60003f85270 */
[----:B0-----:R-:W-:Y:S01]  /*99a0*/  IMAD.IADD R27, R36, 0x1, R27 ;  /* 0x00000001241b7824 */ /* 0x001fe200078e021b */
[----:B------:R-:W-:Y:S02]  /*99b0*/  SEL R6, R37, R42, !P4 ;  /* 0x0000002a25067207 */ /* 0x000fe40006000000 */
[----:B------:R-:W-:Y:S02]  /*99c0*/  SEL R42, R43, R44, !P4 ;  /* 0x0000002c2b2a7207 */ /* 0x000fe40006000000 */
[----:B------:R-:W-:Y:S02]  /*99d0*/  SEL R0, R27, R0, !P4 ;  /* 0x000000001b007207 */ /* 0x000fe40006000000 */
[C---:B------:R-:W-:Y:S02]  /*99e0*/  IADD3 R7, P4, PT, R34.reuse, R37, RZ ;  /* 0x0000002522077210 */ /* 0x040fe40007f9e0ff */
[----:B------:R-:W0:Y:S03]  /*99f0*/  LDS.64 R36, [UR4+0x60] ;  /* 0x00006004ff247984 */ /* 0x000e260008000a00 */
[----:B------:R-:W-:Y:S01]  /*9a00*/  IMAD.X R43, R35, 0x1, R43, P4 ;  /* 0x00000001232b7824 */ /* 0x000fe200020e062b */
[----:B------:R-:W-:-:S02]  /*9a10*/  ISETP.NE.U32.AND P4, PT, R34, RZ, PT ;  /* 0x000000ff2200720c */ /* 0x000fc40003f85070 */
[----:B------:R-:W2:Y:S02]  /*9a20*/  LDS R34, [UR4+0x68] ;  /* 0x00006804ff227984 */ /* 0x000ea40008000800 */
[----:B------:R-:W-:-:S04]  /*9a30*/  ISETP.NE.AND.EX P4, PT, R35, RZ, PT, P4 ;  /* 0x000000ff2300720c */ /* 0x000fc80003f85340 */
[----:B------:R-:W-:Y:S02]  /*9a40*/  SEL R27, R27, RZ, !P4 ;  /* 0x000000ff1b1b7207 */ /* 0x000fe40006000000 */
[----:B------:R-:W-:-:S03]  /*9a50*/  ISETP.NE.AND P4, PT, R9, 0x5, PT ;  /* 0x000000050900780c */ /* 0x000fc60003f85270 */
[----:B-1----:R-:W-:Y:S01]  /*9a60*/  IMAD.IADD R27, R38, 0x1, R27 ;  /* 0x00000001261b7824 */ /* 0x002fe200078e021b */
[----:B------:R-:W-:Y:S02]  /*9a70*/  SEL R38, R7, R6, !P4 ;  /* 0x0000000607267207 */ /* 0x000fe40006000000 */
[----:B------:R-:W-:Y:S02]  /*9a80*/  SEL R42, R43, R42, !P4 ;  /* 0x0000002a2b2a7207 */ /* 0x000fe40006000000 */
[----:B------:R-:W-:Y:S02]  /*9a90*/  SEL R0, R27, R0, !P4 ;  /* 0x000000001b007207 */ /* 0x000fe40006000000 */
[C---:B------:R-:W-:Y:S02]  /*9aa0*/  IADD3 R35, P4, PT, R24.reuse, R7, RZ ;  /* 0x0000000718237210 */ /* 0x040fe40007f9e0ff */
[----:B------:R-:W1:Y:S03]  /*9ab0*/  LDS.64 R6, [UR4+0x70] ;  /* 0x00007004ff067984 */ /* 0x000e660008000a00 */
[----:B------:R-:W-:Y:S01]  /*9ac0*/  IMAD.X R43, R25, 0x1, R43, P4 ;  /* 0x00000001192b7824 */ /* 0x000fe200020e062b */
[----:B------:R-:W-:-:S04]  /*9ad0*/  ISETP.NE.U32.AND P4, PT, R24, RZ, PT ;  /* 0x000000ff1800720c */ /* 0x000fc80003f85070 */
[----:B------:R-:W-:-:S04]  /*9ae0*/  ISETP.NE.AND.EX P4, PT, R25, RZ, PT, P4 ;  /* 0x000000ff1900720c */ /* 0x000fc80003f85340 */
[----:B------:R-:W-:Y:S02]  /*9af0*/  SEL R27, R27, RZ, !P4 ;  /* 0x000000ff1b1b7207 */ /* 0x000fe40006000000 */
[----:B------:R-:W-:-:S03]  /*9b00*/  ISETP.NE.AND P4, PT, R9, 0x6, PT ;  /* 0x000000060900780c */ /* 0x000fc60003f85270 */
[----:B------:R-:W-:Y:S01]  /*9b10*/  IMAD.IADD R27, R40, 0x1, R27 ;  /* 0x00000001281b7824 */ /* 0x000fe200078e021b */
[----:B------:R-:W-:Y:S02]  /*9b20*/  SEL R24, R35, R38, !P4 ;  /* 0x0000002623187207 */ /* 0x000fe40006000000 */
[----:B------:R-:W-:Y:S01]  /*9b30*/  SEL R40, R43, R42, !P4 ;  /* 0x0000002a2b287207 */ /* 0x000fe20006000000 */
[----:B------:R-:W3:Y:S01]  /*9b40*/  LDS R38, [UR4+0x78] ;  /* 0x00007804ff267984 */ /* 0x000ee20008000800 */
[----:B------:R-:W-:Y:S02]  /*9b50*/  SEL R0, R27, R0, !P4 ;  /* 0x000000001b007207 */ /* 0x000fe40006000000 */
[----:B0-----:R-:W-:-:S05]  /*9b60*/  IADD3 R35, P4, PT, R36, R35, RZ ;  /* 0x0000002324237210 */ /* 0x001fca0007f9e0ff */
[----:B------:R-:W-:Y:S01]  /*9b70*/  IMAD.X R43, R37, 0x1, R43, P4 ;  /* 0x00000001252b7824 */ /* 0x000fe200020e062b */
[----:B------:R-:W-:-:S04]  /*9b80*/  ISETP.NE.U32.AND P4, PT, R36, RZ, PT ;  /* 0x000000ff2400720c */ /* 0x000fc80003f85070 */
[----:B------:R-:W-:-:S04]  /*9b90*/  ISETP.NE.AND.EX P4, PT, R37, RZ, PT, P4 ;  /* 0x000000ff2500720c */ /* 0x000fc80003f85340 */
[----:B------:R-:W-:Y:S02]  /*9ba0*/  SEL R27, R27, RZ, !P4 ;  /* 0x000000ff1b1b7207 */ /* 0x000fe40006000000 */
[----:B------:R-:W-:-:S03]  /*9bb0*/  ISETP.NE.AND P4, PT, R9, 0x7, PT ;  /* 0x000000070900780c */ /* 0x000fc60003f85270 */
[----:B--2---:R-:W-:Y:S01]  /*9bc0*/  IMAD.IADD R25, R34, 0x1, R27 ;  /* 0x0000000122197824 */ /* 0x004fe200078e021b */
[----:B------:R-:W-:Y:S02]  /*9bd0*/  SEL R34, R35, R24, !P4 ;  /* 0x0000001823227207 */ /* 0x000fe40006000000 */
[----:B------:R-:W-:Y:S02]  /*9be0*/  SEL R41, R43, R40, !P4 ;  /* 0x000000282b297207 */ /* 0x000fe40006000000 */
[----:B------:R-:W-:Y:S02]  /*9bf0*/  SEL R24, R25, R0, !P4 ;  /* 0x0000000019187207 */ /* 0x000fe40006000000 */
[----:B-1----:R-:W-:-:S05]  /*9c00*/  IADD3 R35, P4, PT, R6, R35, RZ ;  /* 0x0000002306237210 */ /* 0x002fca0007f9e0ff */
[----:B------:R-:W-:Y:S01]  /*9c10*/  IMAD.X R36, R7, 0x1, R43, P4 ;  /* 0x0000000107247824 */ /* 0x000fe200020e062b */
[----:B------:R-:W-:-:S04]  /*9c20*/  ISETP.NE.U32.AND P4, PT, R6, RZ, PT ;  /* 0x000000ff0600720c */ /* 0x000fc80003f85070 */
[----:B------:R-:W-:-:S04]  /*9c30*/  ISETP.NE.AND.EX P4, PT, R7, RZ, PT, P4 ;  /* 0x000000ff0700720c */ /* 0x000fc80003f85340 */
[----:B------:R-:W-:Y:S02]  /*9c40*/  SEL R37, R25, RZ, !P4 ;  /* 0x000000ff19257207 */ /* 0x000fe40006000000 */
[----:B------:R-:W-:Y:S01]  /*9c50*/  ISETP.GE.U32.AND P4, PT, R32, 0x20, PT ;  /* 0x000000202000780c */ /* 0x000fe20003f86070 */
[----:B------:R0:W1:Y:S04]  /*9c60*/  SHFL.UP PT, R27, R4, 0x1, RZ ;  /* 0x04200000041b7989 */ /* 0x00006800000e00ff */
[----:B------:R0:W2:Y:S01]  /*9c70*/  SHFL.UP PT, R0, R5, 0x1, RZ ;  /* 0x0420000005007989 */ /* 0x0000a200000e00ff */
[----:B---3--:R-:W-:-:S03]  /*9c80*/  IMAD.IADD R37, R38, 0x1, R37 ;  /* 0x0000000126257824 */ /* 0x008fc600078e0225 */
[----:B------:R0:W3:Y:S04]  /*9c90*/  SHFL.UP PT, R9, R33, 0x1, RZ ;  /* 0x0420000021097989 */ /* 0x0000e800000e00ff */
[----:B------:R-:W-:Y:S05]  /*9ca0*/  @!P4 BRA `(.L_x_1025) ;  /* 0x00000000002cc947 */ /* 0x000fea0003800000 */
[----:B------:R-:W-:Y:S02]  /*9cb0*/  ISETP.NE.AND P5, PT, R28, RZ, PT ;  /* 0x000000ff1c00720c */ /* 0x000fe40003fa5270 */
[C---:B-1----:R-:W-:Y:S02]  /*9cc0*/  ISETP.NE.U32.AND P4, PT, R27.reuse, RZ, PT ;  /* 0x000000ff1b00720c */ /* 0x042fe40003f85070 */
[----:B------:R-:W-:Y:S02]  /*9cd0*/  SEL R27, R27, RZ, P5 ;  /* 0x000000ff1b1b7207 */ /* 0x000fe40002800000 */
[C---:B--2---:R-:W-:Y:S02]  /*9ce0*/  ISETP.NE.AND.EX P4, PT, R0.reuse, RZ, PT, P4 ;  /* 0x000000ff0000720c */ /* 0x044fe40003f85340 */
[----:B------:R-:W-:Y:S02]  /*9cf0*/  SEL R0, R0, RZ, P5 ;  /* 0x000000ff00007207 */ /* 0x000fe40002800000 */
[----:B0-----:R-:W-:-:S02]  /*9d00*/  SEL R4, R24, RZ, !P4 ;  /* 0x000000ff18047207 */ /* 0x001fc40006000000 */
[----:B------:R-:W-:-:S03]  /*9d10*/  IADD3 R27, P4, PT, R27, R34, RZ ;  /* 0x000000221b1b7210 */ /* 0x000fc60007f9e0ff */
[----:B---3--:R-:W-:Y:S02]  /*9d20*/  @P5 IMAD.IADD R24, R9, 0x1, R4 ;  /* 0x0000000109185824 */ /* 0x008fe400078e0204 */
[----:B------:R-:W-:Y:S02]  /*9d30*/  IMAD.X R0, R0, 0x1, R41, P4 ;  /* 0x0000000100007824 */ /* 0x000fe400020e0629 */
[----:B------:R-:W-:Y:S01]  /*9d40*/  IMAD.MOV.U32 R9, RZ, RZ, R24 ;  /* 0x000000ffff097224 */ /* 0x000fe200078e0018 */
[----:B------:R-:W-:Y:S06]  /*9d50*/  BRA `(.L_x_1026) ;  /* 0x0000001000587947 */ /* 0x000fec0003800000 */
.L_x_1025:
[----:B------:R-:W4:Y:S01]  /*9d60*/  LDC.64 R24, c[0x0][0x3b0] ;  /* 0x0000ec00ff187b82 */ /* 0x000f220000000a00 */
[----:B------:R-:W-:Y:S01]  /*9d70*/  ISETP.NE.AND P4, PT, R32, RZ, PT ;  /* 0x000000ff2000720c */ /* 0x000fe20003f85270 */
[----:B------:R-:W5:-:S12]  /*9d80*/  LDCU UR5, c[0x0][0x370] ;  /* 0x00006e00ff0577ac */ /* 0x000f580008000800 */
[----:B------:R-:W-:Y:S01]  /*9d90*/  @!P4 IMAD.MOV.U32 R6, RZ, RZ, R35 ;  /* 0x000000ffff06c224 */ /* 0x000fe200078e0023 */
[----:B------:R1:W-:Y:S01]  /*9da0*/  @!P4 STS [UR4+0xd0], R37 ;  /* 0x0000d025ff00c988 */ /* 0x0003e20008000804 */
[----:B------:R-:W-:Y:S02]  /*9db0*/  @!P4 IMAD.MOV.U32 R7, RZ, RZ, R36 ;  /* 0x000000ffff07c224 */ /* 0x000fe400078e0024 */
[----:B0-----:R-:W-:Y:S02]  /*9dc0*/  @!P4 IMAD.MOV.U32 R4, RZ, RZ, R37 ;  /* 0x000000ffff04c224 */ /* 0x001fe400078e0025 */
[----:B------:R-:W-:Y:S01]  /*9dd0*/  @!P4 IMAD.MOV.U32 R5, RZ, RZ, 0x64 ;  /* 0x00000064ff05c424 */ /* 0x000fe200078e00ff */
[----:B------:R0:W-:Y:S01]  /*9de0*/  @!P4 STS.64 [UR4+0xc8], R6 ;  /* 0x0000c806ff00c988 */ /* 0x0001e20008000a04 */
[----:B-----5:R-:W-:Y:S01]  /*9df0*/  UISETP.GT.U32.AND UP0, UPT, UR5, 0x1f3, UPT ;  /* 0x000001f30500788c */ /* 0x020fe2000bf04070 */
[----:B----4-:R-:W-:-:S05]  /*9e00*/  IMAD.WIDE.U32 R24, R39, 0x10, R24 ;  /* 0x0000001027187825 */ /* 0x010fca00078e0018 */
[----:B------:R0:W-:Y:S03]  /*9e10*/  @!P4 ST.E.128.STRONG.GPU desc[UR8][R24.64+0x200], R4 ;  /* 0x000200041800c985 */ /* 0x0001e6000c10fd08 */
[----:B-1----:R-:W-:Y:S05]  /*9e20*/  BRA.U UP0, `(.L_x_1027) ;  /* 0x0000000100087547 */ /* 0x002fea000b800000 */
[----:B------:R1:W-:Y:S06]  /*9e30*/  MEMBAR.SC.CTA ;  /* 0x0000000000007992 */ /* 0x0003ec0000000000 */
[----:B-1----:R-:W-:Y:S05]  /*9e40*/  BRA `(.L_x_1028) ;  /* 0x0000000000087947 */ /* 0x002fea0003800000 */
.L_x_1027:
[----:B------:R-:W-:Y:S05]  /*9e50*/  NANOSLEEP 0x1c2 ;  /* 0x000001c20000795d */ /* 0x000fea0003800000 */
[----:B------:R-:W-:Y:S01]  /*9e60*/  NOP ;  /* 0x0000000000007918 */ /* 0x000fe20000000000 */
.L_x_1028:
[----:B0-----:R-:W-:-:S03]  /*9e70*/  IMAD.WIDE.U32 R4, R32, 0x10, RZ ;  /* 0x0000001020047825 */ /* 0x001fc600078e00ff */
[----:B------:R-:W-:Y:S02]  /*9e80*/  LOP3.LUT R7, R4, 0xfffffff0, RZ, 0x3c, !PT ;  /* 0xfffffff004077812 */ /* 0x000fe400078e3cff */
[----:B------:R-:W-:Y:S02]  /*9e90*/  LOP3.LUT R5, RZ, R5, RZ, 0x33, !PT ;  /* 0x00000005ff057212 */ /* 0x000fe400078e33ff */
[----:B------:R-:W-:-:S05]  /*9ea0*/  IADD3 R24, P4, PT, R24, R7, RZ ;  /* 0x0000000718187210 */ /* 0x000fca0007f9e0ff */
[----:B------:R-:W-:-:S08]  /*9eb0*/  IMAD.X R25, R25, 0x1, R5, P4 ;  /* 0x0000000119197824 */ /* 0x000fd000020e0605 */
.L_x_1030:
[----:B------:R-:W4:Y:S01]  /*9ec0*/  LD.E.128.STRONG.GPU R4, desc[UR8][R24.64+0x200] ;  /* 0x0002000818047980 */ /* 0x000f22000c10fd00 */
[----:B------:R-:W-:Y:S05]  /*9ed0*/  YIELD ;  /* 0x0000000000007946 */ /* 0x000fea0003800000 */
[----:B------:R-:W-:Y:S01]  /*9ee0*/  UMOV UR5, 0xffffffff ;  /* 0xffffffff00057882 */ /* 0x000fe20000000000 */
[----:B----4-:R-:W-:Y:S02]  /*9ef0*/  ISETP.NE.AND P4, PT, R5, 0x63, PT ;  /* 0x000000630500780c */ /* 0x010fe40003f85270 */
[----:B------:R-:W-:Y:S11]  /*9f00*/  BRA.DIV UR5, `(.L_x_1029) ;  /* 0x0000003e05047947 */ /* 0x000ff6000b800000 */
[----:B------:R-:W-:-:S13]  /*9f10*/  VOTE.ANY P4, !P4 ;  /* 0x0000000000ff7806 */ /* 0x000fda0006080100 */
.L_x_1183:
[----:B------:R-:W-:Y:S05]  /*9f20*/  @P4 BRA `(.L_x_1030) ;  /* 0xfffffffc00e44947 */ /* 0x000fea000383ffff */
[----:B------:R-:W-:Y:S01]  /*9f30*/  UMOV UR5, 0xffffffff ;  /* 0xffffffff00057882 */ /* 0x000fe20000000000 */
[----:B------:R-:W-:Y:S01]  /*9f40*/  ISETP.NE.AND P4, PT, R5, 0x65, PT ;  /* 0x000000650500780c */ /* 0x000fe20003f85270 */
[----:B------:R-:W-:Y:S02]  /*9f50*/  IMAD.MOV.U32 R40, RZ, RZ, R6 ;  /* 0x000000ffff287224 */ /* 0x000fe400078e0006 */
        /* <DEDUP_REMOVED lines=10> */
[----:B------:R0:W4:Y:S04]  /*a000*/  SHFL.DOWN PT, R24, R41, 0x1, R33 ;  /* 0x0820000029187989 */ /* 0x00012800000e0021 */
[----:B------:R0:W0:Y:S02]  /*a010*/  SHFL.DOWN PT, R6, R38, 0x1, R33 ;  /* 0x0820000026067989 */ /* 0x00002400000e0021 */
.L_x_1189:
[----:B------:R-:W-:Y:S01]  /*a020*/  ISETP.GE.AND P5, PT, R28, R33, PT ;  /* 0x000000211c00720c */ /* 0x000fe20003fa6270 */
[----:B------:R-:W-:-:S12]  /*a030*/  UMOV UR5, 0xffffffff ;  /* 0xffffffff00057882 */ /* 0x000fd80000000000 */
[----:B-1----:R-:W-:-:S05]  /*a040*/  @!P5 IADD3 R25, P4, PT, R25, R40, RZ ;  /* 0x000000281919d210 */ /* 0x002fca0007f9e0ff */
[----:B----4-:R-:W-:Y:S01]  /*a050*/  @!P5 IMAD.X R24, R24, 0x1, R41, P4 ;  /* 0x000000011818d824 */ /* 0x010fe200020e0629 */
[----:B------:R-:W-:Y:S01]  /*a060*/  @!P5 ISETP.NE.U32.AND P4, PT, R40, RZ, PT ;  /* 0x000000ff2800d20c */ /* 0x000fe20003f85070 */
[----:B0-----:R-:W-:-:S03]  /*a070*/  @!P5 IMAD.MOV.U32 R40, RZ, RZ, R25 ;  /* 0x000000ffff28d224 */ /* 0x001fc600078e0019 */
[----:B------:R-:W-:-:S04]  /*a080*/  @!P5 ISETP.NE.AND.EX P4, PT, R41, RZ, PT, P4 ;  /* 0x000000ff2900d20c */ /* 0x000fc80003f85340 */
[----:B------:R-:W-:Y:S01]  /*a090*/  @!P5 SEL R25, R6, RZ, !P4 ;  /* 0x000000ff0619d207 */ /* 0x000fe20006000000 */
[----:B------:R-:W-:Y:S08]  /*a0a0*/  BRA.DIV UR5, `(.L_x_1032) ;  /* 0x0000003e05307947 */ /* 0x000ff0000b800000 */
.L_x_1192:
[----:B------:R-:W-:Y:S01]  /*a0b0*/  UMOV UR5, 0xffffffff ;  /* 0xffffffff00057882 */ /* 0x000fe20000000000 */
[----:B------:R-:W-:Y:S02]  /*a0c0*/  @!P5 IMAD.MOV.U32 R41, RZ, RZ, R24 ;  /* 0x000000ffff29d224 */ /* 0x000fe400078e0018 */
[----:B------:R-:W-:Y:S01]  /*a0d0*/  @!P5 IMAD.IADD R38, R38, 0x1, R25 ;  /* 0x000000012626d824 */ /* 0x000fe200078e0219 */
[----:B------:R-:W-:Y:S06]  /*a0e0*/  BRA.DIV UR5, `(.L_x_1033) ;  /* 0x0000003e05407947 */ /* 0x000fec000b800000 */
[----:B------:R0:W1:Y:S04]  /*a0f0*/  SHFL.DOWN PT, R25, R40, 0x2, R33 ;  /* 0x0840000028197989 */ /* 0x00006800000e0021 */
[----:B------:R0:W4:Y:S04]  /*a100*/  SHFL.DOWN PT, R24, R41, 0x2, R33 ;  /* 0x0840000029187989 */ /* 0x00012800000e0021 */
[----:B------:R0:W0:Y:S02]  /*a110*/  SHFL.DOWN PT, R6, R38, 0x2, R33 ;  /* 0x0840000026067989 */ /* 0x00002400000e0021 */
.L_x_1197:
[----:B------:R-:W-:Y:S01]  /*a120*/  VIADD R43, R28, 0x2 ;  /* 0x000000021c2b7836 */ /* 0x000fe20000000000 */
[----:B------:R-:W-:-:S04]  /*a130*/  UMOV UR5, 0xffffffff ;  /* 0xffffffff00057882 */ /* 0x000fc80000000000 */
[----:B------:R-:W-:-:S13]  /*a140*/  ISETP.GT.AND P5, PT, R43, R33, PT ;  /* 0x000000212b00720c */ /* 0x000fda0003fa4270 */
[----:B------:R-:W-:-:S04]  /*a150*/  @!P5 ISETP.NE.U32.AND P4, PT, R40, RZ, PT ;  /* 0x000000ff2800d20c */ /* 0x000fc80003f85070 */
[----:B------:R-:W-:-:S04]  /*a160*/  @!P5 ISETP.NE.AND.EX P4, PT, R41, RZ, PT, P4 ;  /* 0x000000ff2900d20c */ /* 0x000fc80003f85340 */
[----:B0-----:R-:W-:Y:S02]  /*a170*/  @!P5 SEL R45, R6, RZ, !P4 ;  /* 0x000000ff062dd207 */ /* 0x001fe40006000000 */
[----:B-1----:R-:W-:-:S05]  /*a180*/  @!P5 IADD3 R25, P4, PT, R25, R40, RZ ;  /* 0x000000281919d210 */ /* 0x002fca0007f9e0ff */
[----:B----4-:R-:W-:Y:S01]  /*a190*/  @!P5 IMAD.X R24, R24, 0x1, R41, P4 ;  /* 0x000000011818d824 */ /* 0x010fe200020e0629 */
[----:B------:R-:W-:Y:S07]  /*a1a0*/  BRA.DIV UR5, `(.L_x_1034) ;  /* 0x0000003e05647947 */ /* 0x000fee000b800000 */
.L_x_1200:
[----:B------:R-:W-:Y:S01]  /*a1b0*/  UMOV UR5, 0xffffffff ;  /* 0xffffffff00057882 */ /* 0x000fe20000000000 */
[----:B------:R-:W-:Y:S02]  /*a1c0*/  @!P5 IMAD.MOV.U32 R40, RZ, RZ, R25 ;  /* 0x000000ffff28d224 */ /* 0x000fe400078e0019 */
[----:B------:R-:W-:Y:S02]  /*a1d0*/  @!P5 IMAD.MOV.U32 R41, RZ, RZ, R24 ;  /* 0x000000ffff29d224 */ /* 0x000fe400078e0018 */
[----:B------:R-:W-:Y:S01]  /*a1e0*/  @!P5 IMAD.IADD R38, R38, 0x1, R45 ;  /* 0x000000012626d824 */ /* 0x000fe200078e022d */
[----:B------:R-:W-:Y:S06]  /*a1f0*/  BRA.DIV UR5, `(.L_x_1035) ;  /* 0x0000003e05707947 */ /* 0x000fec000b800000 */
[----:B------:R0:W1:Y:S04]  /*a200*/  SHFL.DOWN PT, R25, R40, 0x4, R33 ;  /* 0x0880000028197989 */ /* 0x00006800000e0021 */
[----:B------:R0:W4:Y:S04]  /*a210*/  SHFL.DOWN PT, R24, R41, 0x4, R33 ;  /* 0x0880000029187989 */ /* 0x00012800000e0021 */
[----:B------:R0:W0:Y:S02]  /*a220*/  SHFL.DOWN PT, R6, R38, 0x4, R33 ;  /* 0x0880000026067989 */ /* 0x00002400000e0021 */
.L_x_1205:
        /* <DEDUP_REMOVED lines=9> */
.L_x_1208:
        /* <DEDUP_REMOVED lines=8> */
.L_x_1213:
        /* <DEDUP_REMOVED lines=9> */
.L_x_1216:
        /* <DEDUP_REMOVED lines=8> */
.L_x_1221:
[----:B------:R-:W-:Y:S01]  /*a450*/  VIADD R4, R28, 0x10 ;  /* 0x000000101c047836 */ /* 0x000fe20000000000 */
[----:B------:R-:W5:Y:S01]  /*a460*/  LDC.64 R24, c[0x0][0x3b0] ;  /* 0x0000ec00ff187b82 */ /* 0x000f620000000a00 */
[----:B------:R-:W-:Y:S01]  /*a470*/  UMOV UR5, 0xffffffff ;  /* 0xffffffff00057882 */ /* 0x000fe20000000000 */
[----:B------:R-:W-:Y:S02]  /*a480*/  LOP3.LUT R32, RZ, R32, RZ, 0x33, !PT ;  /* 0x00000020ff207212 */ /* 0x000fe400078e33ff */
[----:B------:R-:W-:-:S13]  /*a490*/  ISETP.GT.AND P4, PT, R4, R33, PT ;  /* 0x000000210400720c */ /* 0x000fda0003f84270 */
[----:B-1----:R-:W-:-:S05]  /*a4a0*/  @!P4 IADD3 R47, P5, PT, R47, R40, RZ ;  /* 0x000000282f2fc210 */ /* 0x002fca0007fbe0ff */
[----:B----4-:R-:W-:Y:S01]  /*a4b0*/  @!P4 IMAD.X R46, R46, 0x1, R41, P5 ;  /* 0x000000012e2ec824 */ /* 0x010fe200028e0629 */
[----:B------:R-:W-:Y:S01]  /*a4c0*/  @!P4 ISETP.NE.U32.AND P5, PT, R40, RZ, PT ;  /* 0x000000ff2800c20c */ /* 0x000fe20003fa5070 */
[----:B0-----:R-:W-:Y:S01]  /*a4d0*/  @!P4 IMAD.MOV.U32 R40, RZ, RZ, R47 ;  /* 0x000000ffff28c224 */ /* 0x001fe200078e002f */
[----:B-----5:R-:W-:Y:S02]  /*a4e0*/  IADD3 R24, P6, PT, R24, 0x200, RZ ;  /* 0x0000020018187810 */ /* 0x020fe40007fde0ff */
[----:B------:R-:W-:Y:S01]  /*a4f0*/  @!P4 ISETP.NE.AND.EX P5, PT, R41, RZ, PT, P5 ;  /* 0x000000ff2900c20c */ /* 0x000fe20003fa5350 */
[----:B------:R-:W-:-:S03]  /*a500*/  @!P4 IMAD.MOV.U32 R41, RZ, RZ, R46 ;  /* 0x000000ffff29c224 */ /* 0x000fc600078e002e */
[----:B------:R-:W-:Y:S02]  /*a510*/  @!P4 SEL R7, R6, RZ, !P5 ;  /* 0x000000ff0607c207 */ /* 0x000fe40006800000 */
[----:B------:R-:W-:-:S03]  /*a520*/  ISETP.NE.AND P5, PT, R5, 0x65, PT ;  /* 0x000000650500780c */ /* 0x000fc60003fa5270 */
[----:B------:R-:W-:Y:S01]  /*a530*/  @!P4 IMAD.IADD R38, R38, 0x1, R7 ;  /* 0x000000012626c824 */ /* 0x000fe200078e0207 */
[----:B------:R-:W-:Y:S09]  /*a540*/  BRA.DIV UR5, `(.L_x_1040) ;  /* 0x0000003e05d87947 */ /* 0x000ff2000b800000 */
.L_x_1224:
[----:B------:R-:W-:Y:S01]  /*a550*/  UMOV UR5, 0xffffffff ;  /* 0xffffffff00057882 */ /* 0x000fe20000000000 */
[----:B------:R-:W-:Y:S02]  /*a560*/  IMAD.X R25, RZ, RZ, R25, P6 ;  /* 0x000000ffff197224 */ /* 0x000fe400030e0619 */
[----:B------:R-:W-:Y:S01]  /*a570*/  IMAD.IADD R47, R32, 0x1, R39 ;  /* 0x00000001202f7824 */ /* 0x000fe200078e0227 */
[----:B------:R-:W-:Y:S06]  /*a580*/  BRA.DIV UR5, `(.L_x_1041) ;  /* 0x0000003e05e87947 */ /* 0x000fec000b800000 */
[----:B------:R-:W-:-:S13]  /*a590*/  VOTE.ALL P5, P5 ;  /* 0x0000000000ff7806 */ /* 0x000fda00028a0000 */
.L_x_1227:
[----:B------:R-:W-:Y:S05]  /*a5a0*/  @!P5 BRA `(.L_x_1042) ;  /* 0x0000000400b8d947 */ /* 0x000fea0003800000 */
.L_x_1056:
[----:B------:R-:W-:-:S07]  /*a5b0*/  IMAD.WIDE R32, R47, 0x10, R24 ;  /* 0x000000102f207825 */ /* 0x000fce00078e0218 */
.L_x_1044:
[----:B------:R-:W4:Y:S01]  /*a5c0*/  LD.E.128.STRONG.GPU R4, desc[UR8][R32.64+-0x200] ;  /* 0xfffe000820047980 */ /* 0x000f22000c10fd00 */
[----:B------:R-:W-:Y:S05]  /*a5d0*/  YIELD ;  /* 0x0000000000007946 */ /* 0x000fea0003800000 */
[----:B------:R-:W-:Y:S01]  /*a5e0*/  UMOV UR5, 0xffffffff ;  /* 0xffffffff00057882 */ /* 0x000fe20000000000 */
[----:B----4-:R-:W-:Y:S02]  /*a5f0*/  ISETP.NE.AND P4, PT, R5, 0x63, PT ;  /* 0x000000630500780c */ /* 0x010fe40003f85270 */
[----:B------:R-:W-:Y:S11]  /*a600*/  BRA.DIV UR5, `(.L_x_1043) ;  /* 0x0000003e05e47947 */ /* 0x000ff6000b800000 */
[----:B------:R-:W-:-:S13]  /*a610*/  VOTE.ANY P4, !P4 ;  /* 0x0000000000ff7806 */ /* 0x000fda0006080100 */
.L_x_1230:
        /* <DEDUP_REMOVED lines=13> */
[----:B------:R0:W4:Y:S04]  /*a6f0*/  SHFL.DOWN PT, R51, R32, 0x1, R33 ;  /* 0x0820000020337989 */ /* 0x00012800000e0021 */
[----:B------:R0:W0:Y:S02]  /*a700*/  SHFL.DOWN PT, R6, R46, 0x1, R33 ;  /* 0x082000002e067989 */ /* 0x00002400000e0021 */
.L_x_1236:
        /* <DEDUP_REMOVED lines=9> */
.L_x_1239:
[----:B------:R-:W-:Y:S01]  /*a7a0*/  UMOV UR5, 0xffffffff ;  /* 0xffffffff00057882 */ /* 0x000fe20000000000 */
[----:B------:R-:W-:Y:S02]  /*a7b0*/  @!P5 IMAD.MOV.U32 R32, RZ, RZ, R50 ;  /* 0x000000ffff20d224 */ /* 0x000fe400078e0032 */
[----:B------:R-:W-:Y:S01]  /*a7c0*/  @!P5 IMAD.IADD R46, R46, 0x1, R51 ;  /* 0x000000012e2ed824 */ /* 0x000fe200078e0233 */
[----:B------:R-:W-:Y:S06]  /*a7d0*/  BRA.DIV UR5, `(.L_x_1047) ;  /* 0x0000004205207947 */ /* 0x000fec000b800000 */
[----:B------:R0:W1:Y:S04]  /*a7e0*/  SHFL.DOWN PT, R48, R49, 0x2, R33 ;  /* 0x0840000031307989 */ /* 0x00006800000e0021 */
[----:B------:R0:W4:Y:S04]  /*a7f0*/  SHFL.DOWN PT, R51, R32, 0x2, R33 ;  /* 0x0840000020337989 */ /* 0x00012800000e0021 */
[----:B------:R0:W0:Y:S02]  /*a800*/  SHFL.DOWN PT, R6, R46, 0x2, R33 ;  /* 0x084000002e067989 */ /* 0x00002400000e0021 */
.L_x_1244:
[----:B------:R-:W-:Y:S01]  /*a810*/  ISETP.GT.AND P5, PT, R43, R33, PT ;  /* 0x000000212b00720c */ /* 0x000fe20003fa4270 */
        /* <DEDUP_REMOVED lines=8> */
.L_x_1247:
[----:B------:R-:W-:Y:S01]  /*a8a0*/  UMOV UR5, 0xffffffff ;  /* 0xffffffff00057882 */ /* 0x000fe20000000000 */
[----:B------:R-:W-:Y:S02]  /*a8b0*/  @!P5 IMAD.MOV.U32 R32, RZ, RZ, R50 ;  /* 0x000000ffff20d224 */ /* 0x000fe400078e0032 */
[----:B------:R-:W-:Y:S01]  /*a8c0*/  @!P5 IMAD.IADD R46, R46, 0x1, R51 ;  /* 0x000000012e2ed824 */ /* 0x000fe200078e0233 */
[----:B------:R-:W-:Y:S06]  /*a8d0*/  BRA.DIV UR5, `(.L_x_1049) ;  /* 0x0000004205547947 */ /* 0x000fec000b800000 */
[----:B------:R0:W1:Y:S04]  /*a8e0*/  SHFL.DOWN PT, R48, R49, 0x4, R33 ;  /* 0x0880000031307989 */ /* 0x00006800000e0021 */
[----:B------:R0:W4:Y:S04]  /*a8f0*/  SHFL.DOWN PT, R51, R32, 0x4, R33 ;  /* 0x0880000020337989 */ /* 0x00012800000e0021 */
[----:B------:R0:W0:Y:S02]  /*a900*/  SHFL.DOWN PT, R6, R46, 0x4, R33 ;  /* 0x088000002e067989 */ /* 0x00002400000e0021 */
.L_x_1252:
        /* <DEDUP_REMOVED lines=9> */
.L_x_1255:
[----:B------:R-:W-:Y:S01]  /*a9a0*/  UMOV UR5, 0xffffffff ;  /* 0xffffffff00057882 */ /* 0x000fe20000000000 */
[----:B------:R-:W-:Y:S02]  /*a9b0*/  @!P5 IMAD.MOV.U32 R32, RZ, RZ, R50 ;  /* 0x000000ffff20d224 */ /* 0x000fe400078e0032 */
[----:B------:R-:W-:Y:S01]  /*a9c0*/  @!P5 IMAD.IADD R46, R46, 0x1, R51 ;  /* 0x000000012e2ed824 */ /* 0x000fe200078e0233 */
[----:B------:R-:W-:Y:S06]  /*a9d0*/  BRA.DIV UR5, `(.L_x_1051) ;  /* 0x0000004205887947 */ /* 0x000fec000b800000 */
[----:B------:R0:W1:Y:S04]  /*a9e0*/  SHFL.DOWN PT, R48, R49, 0x8, R33 ;  /* 0x0900000031307989 */ /* 0x00006800000e0021 */
[----:B------:R0:W4:Y:S04]  /*a9f0*/  SHFL.DOWN PT, R51, R32, 0x8, R33 ;  /* 0x0900000020337989 */ /* 0x00012800000e0021 */
[----:B------:R0:W0:Y:S02]  /*aa00*/  SHFL.DOWN PT, R6, R46, 0x8, R33 ;  /* 0x090000002e067989 */ /* 0x00002400000e0021 */
.L_x_1260:
        /* <DEDUP_REMOVED lines=9> */
.L_x_1263:
[----:B------:R-:W-:Y:S01]  /*aaa0*/  UMOV UR5, 0xffffffff ;  /* 0xffffffff00057882 */ /* 0x000fe20000000000 */
[----:B------:R-:W-:Y:S02]  /*aab0*/  @!P5 IMAD.MOV.U32 R32, RZ, RZ, R50 ;  /* 0x000000ffff20d224 */ /* 0x000fe400078e0032 */
[----:B------:R-:W-:Y:S01]  /*aac0*/  @!P5 IMAD.IADD R46, R46, 0x1, R51 ;  /* 0x000000012e2ed824 */ /* 0x000fe200078e0233 */
[----:B------:R-:W-:Y:S06]  /*aad0*/  BRA.DIV UR5, `(.L_x_1053) ;  /* 0x0000004205bc7947 */ /* 0x000fec000b800000 */
[----:B------:R0:W1:Y:S01]  /*aae0*/  SHFL.DOWN PT, R48, R49, 0x10, R33 ;  /* 0x0a00000031307989 */ /* 0x00006200000e0021 */
[----:B------:R-:W-:-:S03]  /*aaf0*/  VIADD R50, R28, 0x10 ;  /* 0x000000101c327836 */ /* 0x000fc60000000000 */
[----:B------:R0:W4:Y:S04]  /*ab00*/  SHFL.DOWN PT, R51, R32, 0x10, R33 ;  /* 0x0a00000020337989 */ /* 0x00012800000e0021 */
[----:B------:R0:W0:Y:S02]  /*ab10*/  SHFL.DOWN PT, R6, R46, 0x10, R33 ;  /* 0x0a0000002e067989 */ /* 0x00002400000e0021 */
.L_x_1268:
[----:B------:R-:W-:Y:S01]  /*ab20*/  ISETP.GT.AND P5, PT, R50, R33, PT ;  /* 0x000000213200720c */ /* 0x000fe20003fa4270 */
[----:B------:R-:W-:-:S12]  /*ab30*/  UMOV UR5, 0xffffffff ;  /* 0xffffffff00057882 */ /* 0x000fd80000000000 */
[----:B------:R-:W-:-:S04]  /*ab40*/  @!P5 ISETP.NE.U32.AND P4, PT, R49, RZ, PT ;  /* 0x000000ff3100d20c */ /* 0x000fc80003f85070 */
[----:B------:R-:W-:-:S04]  /*ab50*/  @!P5 ISETP.NE.AND.EX P4, PT, R32, RZ, PT, P4 ;  /* 0x000000ff2000d20c */ /* 0x000fc80003f85340 */
[----:B0-----:R-:W-:Y:S02]  /*ab60*/  @!P5 SEL R7, R6, RZ, !P4 ;  /* 0x000000ff0607d207 */ /* 0x001fe40006000000 */
[----:B-1----:R-:W-:-:S03]  /*ab70*/  @!P5 IADD3 R48, P4, PT, R48, R49, RZ ;  /* 0x000000313030d210 */ /* 0x002fc60007f9e0ff */
[----:B------:R-:W-:Y:S02]  /*ab80*/  @!P5 IMAD.IADD R46, R46, 0x1, R7 ;  /* 0x000000012e2ed824 */ /* 0x000fe400078e0207 */
[----:B----4-:R-:W-:Y:S01]  /*ab90*/  @!P5 IMAD.X R51, R51, 0x1, R32, P4 ;  /* 0x000000013333d824 */ /* 0x010fe200020e0620 */
[----:B------:R-:W-:Y:S01]  /*aba0*/  ISETP.NE.U32.AND P4, PT, R40, RZ, PT ;  /* 0x000000ff2800720c */ /* 0x000fe20003f85070 */
[----:B------:R-:W-:Y:S02]  /*abb0*/  @!P5 IMAD.MOV.U32 R49, RZ, RZ, R48 ;  /* 0x000000ffff31d224 */ /* 0x000fe400078e0030 */
[----:B------:R-:W-:Y:S01]  /*abc0*/  @!P5 IMAD.MOV.U32 R32, RZ, RZ, R51 ;  /* 0x000000ffff20d224 */ /* 0x000fe200078e0033 */
[----:B------:R-:W-:Y:S02]  /*abd0*/  ISETP.NE.AND.EX P4, PT, R41, RZ, PT, P4 ;  /* 0x000000ff2900720c */ /* 0x000fe40003f85340 */
[----:B------:R-:W-:Y:S02]  /*abe0*/  ISETP.NE.AND P5, PT, R5, 0x65, PT ;  /* 0x000000650500780c */ /* 0x000fe40003fa5270 */
[----:B------:R-:W-:-:S02]  /*abf0*/  SEL R5, R46, RZ, !P4 ;  /* 0x000000ff2e057207 */ /* 0x000fc40006000000 */
[----:B------:R-:W-:Y:S01]  /*ac00*/  IADD3 R40, P6, PT, R40, R49, RZ ;  /* 0x0000003128287210 */ /* 0x000fe20007fde0ff */
[----:B------:R-:W-:-:S12]  /*ac10*/  BRA.DIV UR5, `(.L_x_1054) ;  /* 0x0000004205c47947 */ /* 0x000fd8000b800000 */
.L_x_1271:
[----:B------:R-:W-:Y:S01]  /*ac20*/  UMOV UR5, 0xffffffff ;  /* 0xffffffff00057882 */ /* 0x000fe20000000000 */
[----:B------:R-:W-:Y:S02]  /*ac30*/  IMAD.X R41, R41, 0x1, R32, P6 ;  /* 0x0000000129297824 */ /* 0x000fe400030e0620 */
[----:B------:R-:W-:Y:S02]  /*ac40*/  IMAD.IADD R38, R5, 0x1, R38 ;  /* 0x0000000105267824 */ /* 0x000fe400078e0226 */
[----:B------:R-:W-:Y:S01]  /*ac50*/  VIADD R47, R47, 0xffffffe0 ;  /* 0xffffffe02f2f7836 */ /* 0x000fe20000000000 */
[----:B------:R-:W-:Y:S06]  /*ac60*/  BRA.DIV UR5, `(.L_x_1055) ;  /* 0x0000004205d07947 */ /* 0x000fec000b800000 */
[----:B------:R-:W-:-:S13]  /*ac70*/  VOTE.ALL P5, P5 ;  /* 0x0000000000ff7806 */ /* 0x000fda00028a0000 */
.L_x_1274:
[----:B------:R-:W-:Y:S05]  /*ac80*/  @P5 BRA `(.L_x_1056) ;  /* 0xfffffff800485947 */ /* 0x000fea000383ffff */
.L_x_1042:
[----:B------:R-:W0:Y:S01]  /*ac90*/  S2R R4, SR_TID.X ;  /* 0x0000000000047919 */ /* 0x000e220000002100 */
[----:B------:R-:W-:Y:S01]  /*aca0*/  BSSY.RECONVERGENT B0, `(.L_x_1057) ;  /* 0x0000018000007945 */ /* 0x000fe20003800200 */
[----:B------:R-:W-:Y:S02]  /*acb0*/  IMAD.MOV.U32 R24, RZ, RZ, R40 ;  /* 0x000000ffff187224 */ /* 0x000fe400078e0028 */
[----:B------:R-:W-:Y:S01]  /*acc0*/  IMAD.MOV.U32 R25, RZ, RZ, R41 ;  /* 0x000000ffff197224 */ /* 0x000fe200078e0029 */
[----:B0-----:R-:W-:-:S13]  /*acd0*/  ISETP.NE.AND P4, PT, R4, RZ, PT ;  /* 0x000000ff0400720c */ /* 0x001fda0003f85270 */
[----:B------:R-:W-:Y:S05]  /*ace0*/  @P4 BRA `(.L_x_1058) ;  /* 0x00000000004c4947 */ /* 0x000fea0003800000 */
        /* <DEDUP_REMOVED lines=19> */
.L_x_1058:
[----:B------:R-:W-:Y:S05]  /*ae20*/  BSYNC.RECONVERGENT B0 ;  /* 0x0000000000007941 */ /* 0x000fea0003800200 */
.L_x_1057:
[----:B------:R-:W-:-:S13]  /*ae30*/  ISETP.NE.AND P4, PT, R28, RZ, PT ;  /* 0x000000ff1c00720c */ /* 0x000fda0003f85270 */
[----:B0-----:R-:W0:Y:S01]  /*ae40*/  @!P4 S2R R5, SR_CgaCtaId ;  /* 0x000000000005c919 */ /* 0x001e220000008800 */
[----:B------:R-:W-:Y:S01]  /*ae50*/  @!P4 MOV R4, 0x400 ;  /* 0x000004000004c802 */ /* 0x000fe20000000f00 */
[----:B------:R-:W-:Y:S02]  /*ae60*/  @!P4 IMAD.MOV.U32 R27, RZ, RZ, R24 ;  /* 0x000000ffff1bc224 */ /* 0x000fe400078e0018 */
[----:B--2---:R-:W-:Y:S02]  /*ae70*/  @!P4 IMAD.MOV.U32 R0, RZ, RZ, R25 ;  /* 0x000000ffff00c224 */ /* 0x004fe400078e0019 */
[----:B---3--:R-:W-:Y:S01]  /*ae80*/  @!P4 IMAD.MOV.U32 R9, RZ, RZ, R38 ;  /* 0x000000ffff09c224 */ /* 0x008fe200078e0026 */
[----:B0-----:R-:W-:-:S05]  /*ae90*/  @!P4 LEA R5, R5, R4, 0x18 ;  /* 0x000000040505c211 */ /* 0x001fca00078ec0ff */
[----:B------:R0:W-:Y:S04]  /*aea0*/  @!P4 STS.64 [R5+0x88], R24 ;  /* 0x000088180500c388 */ /* 0x0001e80000000a00 */
[----:B------:R0:W-:Y:S02]  /*aeb0*/  @!P4 STS [R5+0x90], R38 ;  /* 0x000090260500c388 */ /* 0x0001e40000000800 */
.L_x_1026:
[----:B------:R-:W0:Y:S01]  /*aec0*/  S2R R33, SR_TID.X ;  /* 0x0000000000217919 */ /* 0x000e220000002100 */
[----:B------:R-:W-:Y:S01]  /*aed0*/  ISETP.NE.AND P4, PT, R8, R10, PT ;  /* 0x0000000a0800720c */ /* 0x000fe20003f85270 */
[----:B------:R-:W-:Y:S05]  /*aee0*/  WARPSYNC.ALL ;  /* 0x0000000000007948 */ /* 0x000fea0003800000 */
[----:B------:R-:W-:Y:S06]  /*aef0*/  BAR.SYNC.DEFER_BLOCKING 0x0 ;  /* 0x0000000000007b1d */ /* 0x000fec0000010000 */
[----:B------:R-:W-:Y:S01]  /*af00*/  BSSY.RECONVERGENT B0, `(.L_x_1059) ;  /* 0x0000015000007945 */ /* 0x000fe20003800200 */
[----:B0-----:R-:W-:-:S05]  /*af10*/  IMAD R25, R33, 0x9, RZ ;  /* 0x0000000921197824 */ /* 0x001fca00078e02ff */
[----:B------:R-:W-:-:S04]  /*af20*/  ISETP.EQ.U32.AND P5, PT, R26, R25, PT ;  /* 0x000000191a00720c */ /* 0x000fc80003fa2070 */
[----:B------:R-:W-:Y:S02]  /*af30*/  ISETP.EQ.OR.EX P6, PT, R30, RZ, P4, P5 ;  /* 0x000000ff1e00720c */ /* 0x000fe400027c2750 */
[----:B------:R-:W-:Y:S02]  /*af40*/  ISETP.NE.AND P4, PT, R33, RZ, PT ;  /* 0x000000ff2100720c */ /* 0x000fe40003f85270 */
[----:B------:R-:W-:Y:S02]  /*af50*/  ISETP.NE.AND P5, PT, R31, RZ, PT ;  /* 0x000000ff1f00720c */ /* 0x000fe40003fa5270 */
[----:B------:R-:W-:Y:S02]  /*af60*/  P2R R7, PR, RZ, 0x40 ;  /* 0x00000040ff077803 */ /* 0x000fe40000000000 */
[----:B------:R-:W-:Y:S02]  /*af70*/  SEL R28, RZ, 0x1, !P5 ;  /* 0x00000001ff1c7807 */ /* 0x000fe40006800000 */
[----:B------:R-:W-:-:S05]  /*af80*/  SEL R24, RZ, 0x1, !P6 ;  /* 0x00000001ff187807 */ /* 0x000fca0007000000 */
[----:B------:R-:W-:Y:S05]  /*af90*/  @!P4 BRA `(.L_x_1060) ;  /* 0x00000000002cc947 */ /* 0x000fea0003800000 */
[----:B------:R-:W0:Y:S01]  /*afa0*/  S2UR UR6, SR_CgaCtaId ;  /* 0x00000000000679c3 */ /* 0x000e220000008800 */
[----:B------:R-:W-:Y:S01]  /*afb0*/  UMOV UR5, 0x400 ;  /* 0x0000040000057882 */ /* 0x000fe20000000000 */
[----:B------:R-:W-:-:S04]  /*afc0*/  ISETP.NE.U32.AND P4, PT, R27, RZ, PT ;  /* 0x000000ff1b00720c */ /* 0x000fc80003f85070 */
[----:B------:R-:W-:Y:S01]  /*afd0*/  ISETP.NE.AND.EX P4, PT, R0, RZ, PT, P4 ;  /* 0x000000ff0000720c */ /* 0x000fe20003f85340 */
[----:B0-----:R-:W-:-:S09]  /*afe0*/  ULEA UR5, UR6, UR5, 0x18 ;  /* 0x0000000506057291 */ /* 0x001fd2000f8ec0ff */
[----:B------:R-:W0:Y:S04]  /*aff0*/  LDS R6, [UR5+0x90] ;  /* 0x00009005ff067984 */ /* 0x000e280008000800 */
[----:B------:R-:W1:Y:S01]  /*b000*/  LDS.64 R4, [UR5+0x88] ;  /* 0x00008805ff047984 */ /* 0x000e620008000a00 */
[----:B0-----:R-:W-:Y:S02]  /*b010*/  SEL R6, R6, RZ, !P4 ;  /* 0x000000ff06067207 */ /* 0x001fe40006000000 */
[----:B-1----:R-:W-:-:S03]  /*b020*/  IADD3 R27, P4, PT, R4, R27, RZ ;  /* 0x0000001b041b7210 */ /* 0x002fc60007f9e0ff */
[----:B------:R-:W-:Y:S02]  /*b030*/  IMAD.IADD R9, R9, 0x1, R6 ;  /* 0x0000000109097824 */ /* 0x000fe400078e0206 */
[----:B------:R-:W-:-:S08]  /*b040*/  IMAD.X R0, R5, 0x1, R0, P4 ;  /* 0x0000000105007824 */ /* 0x000fd000020e0600 */
.L_x_1060:
[----:B------:R-:W-:Y:S05]  /*b050*/  BSYNC.RECONVERGENT B0 ;  /* 0x0000000000007941 */ /* 0x000fea0003800200 */
.L_x_1059:
[----:B------:R-:W-:Y:S01]  /*b060*/  IADD3 R28, P4, P5, R27, R28, R24 ;  /* 0x0000001c1b1c7210 */ /* 0x000fe20007d9e018 */
[C---:B------:R-:W-:Y:S01]  /*b070*/  VIADD R5, R25.reuse, 0x3 ;  /* 0x0000000319057836 */ /* 0x040fe20000000000 */
[----:B------:R-:W-:Y:S01]  /*b080*/  ISETP.NE.AND P6, PT, R22, R2, PT ;  /* 0x000000021600720c */ /* 0x000fe20003fc5270 */
[----:B------:R-:W0:Y:S01]  /*b090*/  S2UR UR5, SR_CgaCtaId ;  /* 0x00000000000579c3 */ /* 0x000e220000008800 */
[----:B------:R-:W-:Y:S01]  /*b0a0*/  IADD3.X R39, PT, PT, R0, RZ, RZ, P4, P5 ;  /* 0x000000ff00277210 */ /* 0x000fe200027ea4ff */
[----:B------:R-:W-:Y:S01]  /*b0b0*/  UMOV UR4, 0x400 ;  /* 0x0000040000047882 */ /* 0x000fe20000000000 */
[----:B------:R-:W-:Y:S01]  /*b0c0*/  ISETP.EQ.U32.AND P5, PT, R26, R5, PT ;  /* 0x000000051a00720c */ /* 0x000fe20003fa2070 */
[----:B------:R-:W-:Y:S01]  /*b0d0*/  VIADD R5, R25, 0x7 ;  /* 0x0000000719057836 */ /* 0x000fe20000000000 */
[----:B------:R-:W-:Y:S01]  /*b0e0*/  ISETP.NE.AND P4, PT, R14, R16, PT ;  /* 0x000000100e00720c */ /* 0x000fe20003f85270 */
[----:B------:R-:W-:Y:S01]  /*b0f0*/  BSSY.RECONVERGENT B0, `(.L_x_1061) ;  /* 0x0000135000007945 */ /* 0x000fe20003800200 */
[----:B------:R-:W-:-:S02]  /*b100*/  SEL R35, RZ, 0x1, !P2 ;  /* 0x00000001ff237807 */ /* 0x000fc40005000000 */
[----:B------:R-:W-:Y:S02]  /*b110*/  ISETP.EQ.OR.EX P4, PT, R30, RZ, P4, P5 ;  /* 0x000000ff1e00720c */ /* 0x000fe40002782750 */
[----:B------:R-:W-:Y:S02]  /*b120*/  ISETP.EQ.U32.AND P5, PT, R26, R5, PT ;  /* 0x000000051a00720c */ /* 0x000fe40003fa2070 */
[----:B------:R-:W-:Y:S02]  /*b130*/  SEL R5, RZ, 0x1, !P3 ;  /* 0x00000001ff057807 */ /* 0x000fe40005800000 */
[----:B------:R-:W-:Y:S02]  /*b140*/  ISETP.EQ.OR.EX P6, PT, R30, RZ, P6, P5 ;  /* 0x000000ff1e00720c */ /* 0x000fe400037c2750 */
[----:B------:R-:W-:Y:S02]  /*b150*/  ISETP.NE.AND P5, PT, R7, RZ, PT ;  /* 0x000000ff0700720c */ /* 0x000fe40003fa5270 */
[----:B------:R-:W-:-:S02]  /*b160*/  SEL R36, RZ, 0x1, !P1 ;  /* 0x00000001ff247807 */ /* 0x000fc40004800000 */
[----:B------:R-:W-:Y:S02]  /*b170*/  SEL R4, R9, RZ, !P5 ;  /* 0x000000ff09047207 */ /* 0x000fe40006800000 */
[----:B------:R-:W-:Y:S01]  /*b180*/  IADD3 R49, P5, PT, R27, R24, RZ ;  /* 0x000000181b317210 */ /* 0x000fe20007fbe0ff */
[----:B0-----:R-:W-:Y:S01]  /*b190*/  ULEA UR4, UR5, UR4, 0x18 ;  /* 0x0000000405047291 */ /* 0x001fe2000f8ec0ff */
[----:B------:R-:W-:Y:S01]  /*b1a0*/  SEL R37, RZ, 0x1, !P0 ;  /* 0x00000001ff257807 */ /* 0x000fe20004000000 */
[----:B------:R-:W-:Y:S01]  /*b1b0*/  IMAD.IADD R11, R11, 0x1, R4 ;  /* 0x000000010b0b7824 */ /* 0x000fe200078e0204 */
[----:B------:R-:W-:Y:S01]  /*b1c0*/  SEL R44, RZ, 0x1, !P6 ;  /* 0x00000001ff2c7807 */ /* 0x000fe20007000000 */
[----:B------:R-:W-:Y:S01]  /*b1d0*/  IMAD.X R46, RZ, RZ, R0, P5 ;  /* 0x000000ffff2e7224 */ /* 0x000fe200028e0600 */
[----:B------:R-:W-:Y:S02]  /*b1e0*/  IADD3 R32, P5, PT, R28, R5, RZ ;  /* 0x000000051c207210 */ /* 0x000fe40007fbe0ff */
[----:B------:R-:W-:-:S02]  /*b1f0*/  SEL R5, RZ, 0x1, !P4 ;  /* 0x00000001ff057807 */ /* 0x000fc40006000000 */
[----:B------:R-:W-:Y:S01]  /*b200*/  LDS R42, [UR4+0xc0] ;  /* 0x0000c004ff2a7984 */ /* 0x000fe20008000800 */
[----:B------:R-:W-:Y:S01]  /*b210*/  IMAD.X R41, RZ, RZ, R39, P5 ;  /* 0x000000ffff297224 */ /* 0x000fe200028e0627 */
[----:B------:R-:W-:-:S05]  /*b220*/  IADD3 R34, P5, PT, R32, R5, RZ ;  /* 0x0000000520227210 */ /* 0x000fca0007fbe0ff */
[----:B------:R-:W-:Y:S01]  /*b230*/  IMAD.X R43, RZ, RZ, R41, P5 ;  /* 0x000000ffff2b7224 */ /* 0x000fe200028e0629 */
[----:B------:R-:W-:-:S05]  /*b240*/  IADD3 R35, P5, PT, R34, R35, RZ ;  /* 0x0000002322237210 */ /* 0x000fca0007fbe0ff */
[----:B------:R-:W-:Y:S01]  /*b250*/  IMAD.X R38, RZ, RZ, R43, P5 ;  /* 0x000000ffff267224 */ /* 0x000fe200028e062b */
[----:B------:R-:W-:-:S05]  /*b260*/  IADD3 R36, P5, PT, R35, R36, RZ ;  /* 0x0000002423247210 */ /* 0x000fca0007fbe0ff */
[----:B------:R-:W-:Y:S01]  /*b270*/  IMAD.X R45, RZ, RZ, R38, P5 ;  /* 0x000000ffff2d7224 */ /* 0x000fe200028e0626 */
[----:B------:R-:W-:-:S05]  /*b280*/  IADD3 R37, P5, PT, R36, R37, RZ ;  /* 0x0000002524257210 */ /* 0x000fca0007fbe0ff */
[----:B------:R-:W-:Y:S01]  /*b290*/  IMAD.X R40, RZ, RZ, R45, P5 ;  /* 0x000000ffff287224 */ /* 0x000fe200028e062d */
[----:B------:R-:W-:-:S04]  /*b2a0*/  ISETP.NE.AND P5, PT, R31, RZ, PT ;  /* 0x000000ff1f00720c */ /* 0x000fc80003fa5270 */
[----:B------:R-:W-:Y:S02]  /*b2b0*/  SEL R4, R11, RZ, !P5 ;  /* 0x000000ff0b047207 */ /* 0x000fe40006800000 */
[----:B------:R-:W-:-:S03]  /*b2c0*/  IADD3 R47, P5, PT, R37, R44, RZ ;  /* 0x0000002c252f7210 */ /* 0x000fc60007fbe0ff */
[----:B------:R-:W-:Y:S02]  /*b2d0*/  IMAD.IADD R13, R13, 0x1, R4 ;  /* 0x000000010d0d7824 */ /* 0x000fe400078e0204 */
[----:B------:R-:W-:-:S03]  /*b2e0*/  IMAD.X R44, RZ, RZ, R40, P5 ;  /* 0x000000ffff2c7224 */ /* 0x000fc600028e0628 */
[----:B------:R-:W-:-:S05]  /*b2f0*/  SEL R4, R13, RZ, !P3 ;  /* 0x000000ff0d047207 */ /* 0x000fca0005800000 */
[----:B------:R-:W-:Y:S02]  /*b300*/  IMAD.IADD R15, R15, 0x1, R4 ;  /* 0x000000010f0f7824 */ /* 0x000fe400078e0204 */
[----:B------:R-:W0:Y:S03]  /*b310*/  LDS.64 R4, [UR4+0xc8] ;  /* 0x0000c804ff047984 */ /* 0x000e260008000a00 */
[----:B------:R-:W-:-:S05]  /*b320*/  SEL R6, R15, RZ, !P4 ;  /* 0x000000ff0f067207 */ /* 0x000fca0006000000 */
[----:B------:R-:W-:-:S05]  /*b330*/  IMAD.IADD R17, R17, 0x1, R6 ;  /* 0x0000000111117824 */ /* 0x000fca00078e0206 */
[----:B------:R-:W-:-:S05]  /*b340*/  SEL R6, R17, RZ, !P2 ;  /* 0x000000ff11067207 */ /* 0x000fca0005000000 */
[----:B------:R-:W-:Y:S02]  /*b350*/  IMAD.IADD R19, R19, 0x1, R6 ;  /* 0x0000000113137824 */ /* 0x000fe400078e0206 */
[----:B------:R-:W1:Y:S03]  /*b360*/  LDS.64 R6, [UR4+0xb8] ;  /* 0x0000b804ff067984 */ /* 0x000e660008000a00 */
[----:B------:R-:W-:-:S05]  /*b370*/  SEL R24, R19, RZ, !P1 ;  /* 0x000000ff13187207 */ /* 0x000fca0004800000 */
[----:B------:R-:W-:-:S05]  /*b380*/  IMAD.IADD R21, R21, 0x1, R24 ;  /* 0x0000000115157824 */ /* 0x000fca00078e0218 */
[----:B------:R-:W-:-:S05]  /*b390*/  SEL R24, R21, RZ, !P0 ;  /* 0x000000ff15187207 */ /* 0x000fca0004000000 */
[----:B------:R-:W-:Y:S01]  /*b3a0*/  IMAD.IADD R23, R23, 0x1, R24 ;  /* 0x0000000117177824 */ /* 0x000fe200078e0218 */
[----:B0-----:R-:W-:-:S04]  /*b3b0*/  ISETP.GE.U32.AND P5, PT, R4, 0x101, PT ;  /* 0x000001010400780c */ /* 0x001fc80003fa6070 */
[----:B------:R-:W-:Y:S02]  /*b3c0*/  SEL R24, R23, RZ, !P6 ;  /* 0x000000ff17187207 */ /* 0x000fe40007000000 */
[----:B------:R-:W-:-:S03]  /*b3d0*/  ISETP.GE.AND.EX P5, PT, R5, RZ, PT, P5 ;  /* 0x000000ff0500720c */ /* 0x000fc60003fa6350 */
[----:B------:R-:W-:-:S10]  /*b3e0*/  IMAD.IADD R3, R3, 0x1, R24 ;  /* 0x0000000103037824 */ /* 0x000fd400078e0218 */
[----:B------:R-:W-:Y:S05]  /*b3f0*/  @!P5 BRA `(.L_x_1062) ;  /* 0x000000080010d947 */ /* 0x000fea0003800000 */
[----:B------:R-:W-:Y:S01]  /*b400*/  ISETP.NE.U32.AND P5, PT, R26, R25, PT ;  /* 0x000000191a00720c */ /* 0x000fe20003fa5070 */
[----:B------:R-:W-:Y:S01]  /*b410*/  IMAD.MOV.U32 R0, RZ, RZ, 0x9 ;  /* 0x00000009ff007424 */ /* 0x000fe200078e00ff */
[----:B------:R-:W0:Y:S01]  /*b420*/  LDS.64 R24, [UR4+0xa8] ;  /* 0x0000a804ff187984 */ /* 0x000e220008000a00 */
[----:B------:R-:W-:Y:S01]  /*b430*/  ISETP.NE.AND P6, PT, R8, R10, PT ;  /* 0x0000000a0800720c */ /* 0x000fe20003fc5270 */
[----:B------:R-:W2:Y:S01]  /*b440*/  LDCU.64 UR12, c[0x0][0x398] ;  /* 0x00007300ff0c77ac */ /* 0x000ea20008000a00 */
[----:B------:R-:W-:Y:S01]  /*b450*/  BSSY.RECONVERGENT B1, `(.L_x_1063) ;  /* 0x000007d000017945 */ /* 0x000fe20003800200 */
[----:B------:R-:W-:Y:S01]  /*b460*/  BAR.SYNC.DEFER_BLOCKING 0x0 ;  /* 0x0000000000007b1d */ /* 0x000fe20000010000 */
[----:B------:R-:W-:Y:S02]  /*b470*/  ISETP.NE.AND.EX P5, PT, R30, RZ, !P6, P5 ;  /* 0x000000ff1e00720c */ /* 0x000fe400077a5350 */
[----:B------:R-:W-:Y:S01]  /*b480*/  ISETP.NE.AND P6, PT, R31, RZ, PT ;  /* 0x000000ff1f00720c */ /* 0x000fe20003fc5270 */
[----:B------:R-:W-:-:S02]  /*b490*/  IMAD R31, R33, R0, 0x7 ;  /* 0x00000007211f7424 */ /* 0x000fc400078e0200 */
[----:B------:R-:W3:Y:S08]  /*b4a0*/  LDCU.64 UR14, c[0x0][0x3a0] ;  /* 0x00007400ff0e77ac */ /* 0x000ef00008000a00 */
[--C-:B0-----:R-:W-:Y:S02]  /*b4b0*/  @!P5 IMAD.IADD R27, R27, 0x1, -R24.reuse ;  /* 0x000000011b1bd824 */ /* 0x101fe400078e0a18 */
[----:B------:R-:W-:-:S02]  /*b4c0*/  @P6 IMAD.IADD R49, R49, 0x1, -R24 ;  /* 0x0000000131316824 */ /* 0x000fc400078e0a18 */
[--C-:B------:R-:W-:Y:S01]  /*b4d0*/  @P3 IMAD.IADD R28, R28, 0x1, -R24.reuse ;  /* 0x000000011c1c3824 */ /* 0x100fe200078e0a18 */
[----:B------:R-:W-:Y:S01]  /*b4e0*/  @!P5 LEA R27, R27, UR4, 0x3 ;  /* 0x000000041b1bdc11 */ /* 0x000fe2000f8e18ff */
[--C-:B------:R-:W-:Y:S01]  /*b4f0*/  @P4 IMAD.IADD R32, R32, 0x1, -R24.reuse ;  /* 0x0000000120204824 */ /* 0x100fe200078e0a18 */
[----:B------:R-:W-:Y:S01]  /*b500*/  @P6 LEA R49, R49, UR4, 0x3 ;  /* 0x0000000431316c11 */ /* 0x000fe2000f8e18ff */
[--C-:B------:R-:W-:Y:S01]  /*b510*/  @P2 IMAD.IADD R34, R34, 0x1, -R24.reuse ;  /* 0x0000000122222824 */ /* 0x100fe200078e0a18 */
[----:B------:R-:W-:Y:S01]  /*b520*/  @P3 LEA R28, R28, UR4, 0x3 ;  /* 0x000000041c1c3c11 */ /* 0x000fe2000f8e18ff */
[----:B------:R0:W-:Y:S01]  /*b530*/  @!P5 STS.64 [R27], R8 ;  /* 0x000000081b00d388 */ /* 0x0001e20000000a00 */
[----:B------:R-:W-:Y:S01]  /*b540*/  ISETP.NE.U32.AND P5, PT, R26, R31, PT ;  /* 0x0000001f1a00720c */ /* 0x000fe20003fa5070 */
[----:B------:R-:W-:Y:S01]  /*b550*/  IMAD R31, R33, R0, 0x8 ;  /* 0x00000008211f7424 */ /* 0x000fe200078e0200 */
[----:B------:R-:W-:Y:S01]  /*b560*/  @P4 LEA R32, R32, UR4, 0x3 ;  /* 0x0000000420204c11 */ /* 0x000fe2000f8e18ff */
[----:B------:R0:W-:Y:S01]  /*b570*/  @P6 STS.64 [R49], R10 ;  /* 0x0000000a31006388 */ /* 0x0001e20000000a00 */
[----:B------:R-:W-:Y:S01]  /*b580*/  ISETP.NE.AND P6, PT, R22, R2, PT ;  /* 0x000000021600720c */ /* 0x000fe20003fc5270 */
[--C-:B------:R-:W-:Y:S01]  /*b590*/  @P1 IMAD.IADD R35, R35, 0x1, -R24.reuse ;  /* 0x0000000123231824 */ /* 0x100fe200078e0a18 */
[----:B------:R-:W-:Y:S01]  /*b5a0*/  @P2 LEA R34, R34, UR4, 0x3 ;  /* 0x0000000422222c11 */ /* 0x000fe2000f8e18ff */
[----:B------:R0:W-:Y:S01]  /*b5b0*/  @P3 STS.64 [R28], R12 ;  /* 0x0000000c1c003388 */ /* 0x0001e20000000a00 */
[----:B------:R-:W-:Y:S01]  /*b5c0*/  ISETP.NE.AND.EX P5, PT, R30, RZ, !P6, P5 ;  /* 0x000000ff1e00720c */ /* 0x000fe200077a5350 */
[----:B------:R-:W-:Y:S01]  /*b5d0*/  @P0 IMAD.IADD R36, R36, 0x1, -R24 ;  /* 0x0000000124240824 */ /* 0x000fe200078e0a18 */
[----:B------:R-:W-:Y:S01]  /*b5e0*/  ISETP.NE.U32.AND P3, PT, R26, R31, PT ;  /* 0x0000001f1a00720c */ /* 0x000fe20003f65070 */
[----:B------:R0:W-:Y:S01]  /*b5f0*/  @P4 STS.64 [R32], R14 ;  /* 0x0000000e20004388 */ /* 0x0001e20000000a00 */
[----:B------:R-:W-:-:S02]  /*b600*/  ISETP.NE.AND P6, PT, R2, R29, PT ;  /* 0x0000001d0200720c */ /* 0x000fc40003fc5270 */
[----:B------:R-:W-:Y:S01]  /*b610*/  @P1 LEA R35, R35, UR4, 0x3 ;  /* 0x0000000423231c11 */ /* 0x000fe2000f8e18ff */
[----:B------:R0:W-:Y:S01]  /*b620*/  @P2 STS.64 [R34], R16 ;  /* 0x0000001022002388 */ /* 0x0001e20000000a00 */
[----:B------:R-:W-:Y:S02]  /*b630*/  ISETP.NE.AND.EX P3, PT, R30, RZ, !P6, P3 ;  /* 0x000000ff1e00720c */ /* 0x000fe40007765330 */
[----:B------:R-:W-:Y:S01]  /*b640*/  @P0 LEA R36, R36, UR4, 0x3 ;  /* 0x0000000424240c11 */ /* 0x000fe2000f8e18ff */
[----:B------:R0:W-:Y:S02]  /*b650*/  @P1 STS.64 [R35], R18 ;  /* 0x0000001223001388 */ /* 0x0001e40000000a00 */
[----:B------:R-:W-:Y:S02]  /*b660*/  @!P5 IMAD.IADD R37, R37, 0x1, -R24 ;  /* 0x000000012525d824 */ /* 0x000fe400078e0a18 */
[----:B------:R0:W-:Y:S01]  /*b670*/  @P0 STS.64 [R36], R20 ;  /* 0x0000001424000388 */ /* 0x0001e20000000a00 */
[----:B------:R-:W-:-:S02]  /*b680*/  ISETP.GT.U32.AND P0, PT, R4, R33, PT ;  /* 0x000000210400720c */ /* 0x000fc40003f04070 */
[----:B------:R-:W-:Y:S02]  /*b690*/  @!P5 LEA R37, R37, UR4, 0x3 ;  /* 0x000000042525dc11 */ /* 0x000fe4000f8e18ff */
[----:B------:R-:W-:Y:S01]  /*b6a0*/  ISETP.GT.U32.AND.EX P0, PT, R5, RZ, PT, P0 ;  /* 0x000000ff0500720c */ /* 0x000fe20003f04100 */
[----:B------:R-:W-:Y:S02]  /*b6b0*/  @!P3 IMAD.IADD R47, R47, 0x1, -R24 ;  /* 0x000000012f2fb824 */ /* 0x000fe400078e0a18 */
[----:B------:R0:W-:Y:S03]  /*b6c0*/  @!P5 STS.64 [R37], R22 ;  /* 0x000000162500d388 */ /* 0x0001e60000000a00 */
[----:B------:R-:W-:-:S05]  /*b6d0*/  @!P3 LEA R47, R47, UR4, 0x3 ;  /* 0x000000042f2fbc11 */ /* 0x000fca000f8e18ff */
[----:B------:R0:W-:Y:S01]  /*b6e0*/  @!P3 STS.64 [R47], R2 ;  /* 0x000000022f00b388 */ /* 0x0001e20000000a00 */
[----:B------:R-:W-:Y:S06]  /*b6f0*/  BAR.SYNC.DEFER_BLOCKING 0x0 ;  /* 0x0000000000007b1d */ /* 0x000fec0000010000 */
[----:B--23--:R-:W-:Y:S05]  /*b700*/  @!P0 BRA `(.L_x_1064) ;  /* 0x0000000400448947 */ /* 0x00cfea0003800000 */
[----:B0-----:R-:W-:Y:S01]  /*b710*/  IMAD.MOV.U32 R23, RZ, RZ, R33 ;  /* 0x000000ffff177224 */ /* 0x001fe200078e0021 */
[----:B------:R-:W-:Y:S01]  /*b720*/  BSSY.RECONVERGENT B2, `(.L_x_1065) ;  /* 0x000002e000027945 */ /* 0x000fe20003800200 */
[----:B------:R-:W-:-:S03]  /*b730*/  IMAD.MOV.U32 R27, RZ, RZ, RZ ;  /* 0x000000ffff1b7224 */ /* 0x000fc600078e00ff */
[----:B------:R-:W-:-:S04]  /*b740*/  LOP3.LUT R3, RZ, R23, RZ, 0x33, !PT ;  /* 0x00000017ff037212 */ /* 0x000fc800078e33ff */
[----:B------:R-:W-:Y:S02]  /*b750*/  IADD3 R16, P0, PT, R4, R3, RZ ;  /* 0x0000000304107210 */ /* 0x000fe40007f1e0ff */
[----:B------:R-:W-:Y:S02]  /*b760*/  LOP3.LUT R3, RZ, R27, RZ, 0x33, !PT ;  /* 0x0000001bff037212 */ /* 0x000fe400078e33ff */
[----:B------:R-:W-:-:S03]  /*b770*/  LOP3.LUT R0, R16, 0x300, RZ, 0xc0, !PT ;  /* 0x0000030010007812 */ /* 0x000fc600078ec0ff */
[----:B------:R-:W-:Y:S01]  /*b780*/  IMAD.X R3, R5, 0x1, R3, P0 ;  /* 0x0000000105037824 */ /* 0x000fe200000e0603 */
[----:B------:R-:W-:Y:S02]  /*b790*/  ISETP.NE.U32.AND P1, PT, R0, 0x300, PT ;  /* 0x000003000000780c */ /* 0x000fe40003f25070 */
[----:B------:R-:W-:Y:S02]  /*b7a0*/  ISETP.GE.U32.AND P0, PT, R16, 0x300, PT ;  /* 0x000003001000780c */ /* 0x000fe40003f06070 */
[----:B------:R-:W-:Y:S02]  /*b7b0*/  ISETP.NE.AND.EX P1, PT, RZ, RZ, PT, P1 ;  /* 0x000000ffff00720c */ /* 0x000fe40003f25310 */
[----:B------:R-:W-:-:S11]  /*b7c0*/  ISETP.GE.U32.AND.EX P0, PT, R3, RZ, PT, P0 ;  /* 0x000000ff0300720c */ /* 0x000fd60003f06100 */
[----:B------:R-:W-:Y:S05]  /*b7d0*/  @!P1 BRA `(.L_x_1066) ;  /* 0x0000000000889947 */ /* 0x000fea0003800000 */
[----:B------:R-:W0:Y:S01]  /*b7e0*/  LDCU.64 UR6, c[0x0][0x3a0] ;  /* 0x00007400ff0677ac */ /* 0x000e220008000a00 */
[----:B------:R-:W-:Y:S01]  /*b7f0*/  SHF.R.U64 R16, R16, 0x8, R3 ;  /* 0x0000000810107819 */ /* 0x000fe20000001203 */
[----:B------:R-:W-:Y:S01]  /*b800*/  IMAD.MOV.U32 R17, RZ, RZ, RZ ;  /* 0x000000ffff117224 */ /* 0x000fe200078e00ff */
[----:B------:R-:W-:Y:S01]  /*b810*/  IADD3 R13, P1, PT, R24, R23, RZ ;  /* 0x00000017180d7210 */ /* 0x000fe20007f3e0ff */
[----:B------:R-:W2:Y:S02]  /*b820*/  LDCU.64 UR10, c[0x0][0x398] ;  /* 0x00007300ff0a77ac */ /* 0x000ea40008000a00 */
        /* <DEDUP_REMOVED lines=9> */
[----:B--2---:R-:W-:-:S02]  /*b8c0*/  IADD3 R12, P2, PT, R12, UR10, RZ ;  /* 0x0000000a0c0c7c10 */ /* 0x004fc4000ff5e0ff */
[C---:B------:R-:W-:Y:S02]  /*b8d0*/  IADD3.X R15, PT, PT, R13.reuse, UR7, RZ, P1, !PT ;  /* 0x000000070d0f7c10 */ /* 0x040fe40008ffe4ff */
[----:B------:R-:W-:-:S09]  /*b8e0*/  IADD3.X R13, PT, PT, R13, UR11, RZ, P2, !PT ;  /* 0x0000000b0d0d7c10 */ /* 0x000fd200097fe4ff */
.L_x_1067:
[----:B0-----:R0:W2:Y:S01]  /*b8f0*/  LDS.64 R10, [R0] ;  /* 0x00000000000a7984 */ /* 0x0010a20000000a00 */
        /* <DEDUP_REMOVED lines=13> */
[----:B--2---:R0:W-:Y:S04]  /*b9d0*/  STG.E desc[UR8][R2.64], R10 ;  /* 0x0000000a02007986 */ /* 0x0041e8000c101908 */
[----:B------:R0:W-:Y:S05]  /*b9e0*/  STG.E desc[UR8][R8.64], R11 ;  /* 0x0000000b08007986 */ /* 0x0001ea000c101908 */
[----:B------:R-:W-:Y:S05]  /*b9f0*/  @P1 BRA `(.L_x_1067) ;  /* 0xfffffffc00bc1947 */ /* 0x000fea000383ffff */
.L_x_1066:
[----:B------:R-:W-:Y:S05]  /*ba00*/  BSYNC.RECONVERGENT B2 ;  /* 0x0000000000027941 */ /* 0x000fea0003800200 */
.L_x_1065:
[----:B------:R-:W-:Y:S05]  /*ba10*/  @!P0 BRA `(.L_x_1064) ;  /* 0x0000000000808947 */ /* 0x000fea0003800000 */
.L_x_1068:
[C---:B------:R-:W-:Y:S02]  /*ba20*/  LEA R0, R23.reuse, UR4, 0x3 ;  /* 0x0000000417007c11 */ /* 0x040fe4000f8e18ff */
[----:B0-----:R-:W-:Y:S01]  /*ba30*/  IADD3 R3, P0, PT, R24, R23, RZ ;  /* 0x0000001718037210 */ /* 0x001fe20007f1e0ff */
[----:B------:R-:W-:Y:S02]  /*ba40*/  VIADD R23, R23, 0x400 ;  /* 0x0000040017177836 */ /* 0x000fe40000000000 */
[----:B------:R-:W0:Y:S02]  /*ba50*/  LDS.64 R14, [R0] ;  /* 0x00000000000e7984 */ /* 0x000e240000000a00 */
[----:B------:R-:W-:Y:S02]  /*ba60*/  IMAD.X R2, R25, 0x1, R27, P0 ;  /* 0x0000000119027824 */ /* 0x000fe400000e061b */
[----:B------:R-:W2:Y:S01]  /*ba70*/  LDS.64 R16, [R0+0x800] ;  /* 0x0008000000107984 */ /* 0x000ea20000000a00 */
[----:B------:R-:W-:-:S02]  /*ba80*/  IMAD.SHL.U32 R12, R3, 0x4, RZ ;  /* 0x00000004030c7824 */ /* 0x000fc400078e00ff */
[----:B------:R-:W-:Y:S01]  /*ba90*/  IMAD.X R8, RZ, RZ, R25, P0 ;  /* 0x000000ffff087224 */ /* 0x000fe200000e0619 */
[----:B------:R-:W3:Y:S01]  /*baa0*/  LDS.64 R18, [R0+0x1000] ;  /* 0x0010000000127984 */ /* 0x000ee20000000a00 */
[C---:B------:R-:W-:Y:S01]  /*bab0*/  SHF.L.U64.HI R2, R3.reuse, 0x2, R2 ;  /* 0x0000000203027819 */ /* 0x040fe20000010202 */
[----:B------:R-:W-:Y:S01]  /*bac0*/  IMAD.MOV.U32 R27, RZ, RZ, RZ ;  /* 0x000000ffff1b7224 */ /* 0x000fe200078e00ff */
[C---:B------:R-:W-:Y:S01]  /*bad0*/  IADD3 R10, P0, PT, R12.reuse, UR12, RZ ;  /* 0x0000000c0c0a7c10 */ /* 0x040fe2000ff1e0ff */
[----:B------:R-:W4:Y:S01]  /*bae0*/  LDS.64 R20, [R0+0x1800] ;  /* 0x0018000000147984 */ /* 0x000f220000000a00 */
        /* <DEDUP_REMOVED lines=12> */
[----:B--2---:R0:W-:Y:S04]  /*bbb0*/  STG.E desc[UR8][R2.64+0x400], R16 ;  /* 0x0004001002007986 */ /* 0x0041e8000c101908 */
[----:B------:R0:W-:Y:S04]  /*bbc0*/  STG.E desc[UR8][R8.64+0x400], R17 ;  /* 0x0004001108007986 */ /* 0x0001e8000c101908 */
[----:B---3--:R0:W-:Y:S04]  /*bbd0*/  STG.E desc[UR8][R2.64+0x800], R18 ;  /* 0x0008001202007986 */ /* 0x0081e8000c101908 */
[----:B------:R0:W-:Y:S04]  /*bbe0*/  STG.E desc[UR8][R8.64+0x800], R19 ;  /* 0x0008001308007986 */ /* 0x0001e8000c101908 */
[----:B----4-:R0:W-:Y:S04]  /*bbf0*/  STG.E desc[UR8][R2.64+0xc00], R20 ;  /* 0x000c001402007986 */ /* 0x0101e8000c101908 */
[----:B------:R0:W-:Y:S01]  /*bc00*/  STG.E desc[UR8][R8.64+0xc00], R21 ;  /* 0x000c001508007986 */ /* 0x0001e2000c101908 */
[----:B------:R-:W-:Y:S05]  /*bc10*/  @P0 BRA `(.L_x_1068) ;  /* 0xfffffffc00800947 */ /* 0x000fea000383ffff */
.L_x_1064:
[----:B------:R-:W-:Y:S05]  /*bc20*/  BSYNC.RECONVERGENT B1 ;  /* 0x0000000000017941 */ /* 0x000fea0003800200 */
.L_x_1063:
[----:B------:R-:W-:Y:S05]  /*bc30*/  BRA `(.L_x_1069) ;  /* 0x0000000800007947 */ /* 0x000fea0003800000 */
.L_x_1062:
[----:B------:R-:W-:Y:S01]  /*bc40*/  ISETP.NE.U32.AND P5, PT, R26, R25, PT ;  /* 0x000000191a00720c */ /* 0x000fe20003fa5070 */
[----:B------:R-:W-:Y:S01]  /*bc50*/  IMAD.MOV.U32 R48, RZ, RZ, 0x9 ;  /* 0x00000009ff307424 */ /* 0x000fe200078e00ff */
[----:B------:R-:W-:Y:S01]  /*bc60*/  ISETP.NE.AND P6, PT, R8, R10, PT ;  /* 0x0000000a0800720c */ /* 0x000fe20003fc5270 */
[----:B------:R-:W-:Y:S01]  /*bc70*/  BSSY.RECONVERGENT B1, `(.L_x_1070) ;  /* 0x000000e000017945 */ /* 0x000fe20003800200 */
[----:B------:R-:W-:Y:S01]  /*bc80*/  ISETP.NE.AND.EX P5, PT, R30, RZ, PT, P5 ;  /* 0x000000ff1e00720c */ /* 0x000fe20003fa5350 */
[----:B------:R-:W-:-:S12]  /*bc90*/  IMAD R51, R33, R48, 0x7 ;  /* 0x0000000721337424 */ /* 0x000fd800078e0230 */
[----:B------:R-:W-:Y:S05]  /*bca0*/  @!P6 BRA P5, `(.L_x_1071) ;  /* 0x000000000028e947 */ /* 0x000fea0002800000 */
[----:B------:R-:W0:Y:S01]  /*bcb0*/  LDCU.64 UR6, c[0x0][0x398] ;  /* 0x00007300ff0677ac */ /* 0x000e220008000a00 */
[C---:B------:R-:W-:Y:S01]  /*bcc0*/  IMAD.SHL.U32 R24, R27.reuse, 0x4, RZ ;  /* 0x000000041b187824 */ /* 0x040fe200078e00ff */
[----:B------:R-:W-:Y:S01]  /*bcd0*/  SHF.L.U64.HI R0, R27, 0x2, R0 ;  /* 0x000000021b007819 */ /* 0x000fe20000010200 */
[----:B------:R-:W2:Y:S03]  /*bce0*/  LDCU.64 UR10, c[0x0][0x3a0] ;  /* 0x00007400ff0a77ac */ /* 0x000ea60008000a00 */
[----:B0-----:R-:W-:-:S04]  /*bcf0*/  IADD3 R4, P5, PT, R24, UR6, RZ ;  /* 0x0000000618047c10 */ /* 0x001fc8000ffbe0ff */
[----:B------:R-:W-:Y:S02]  /*bd00*/  IADD3.X R5, PT, PT, R0, UR7, RZ, P5, !PT ;  /* 0x0000000700057c10 */ /* 0x000fe4000affe4ff */
[----:B--2---:R-:W-:-:S03]  /*bd10*/  IADD3 R24, P5, PT, R24, UR10, RZ ;  /* 0x0000000a18187c10 */ /* 0x004fc6000ffbe0ff */
[----:B------:R0:W-:Y:S01]  /*bd20*/  STG.E desc[UR8][R4.64], R8 ;  /* 0x0000000804007986 */ /* 0x0001e2000c101908 */
[----:B------:R-:W-:-:S05]  /*bd30*/  IADD3.X R25, PT, PT, R0, UR11, RZ, P5, !PT ;  /* 0x0000000b00197c10 */ /* 0x000fca000affe4ff */
[----:B------:R0:W-:Y:S04]  /*bd40*/  STG.E desc[UR8][R24.64], R9 ;  /* 0x0000000918007986 */ /* 0x0001e8000c101908 */
.L_x_1071:
[----:B------:R-:W-:Y:S05]  /*bd50*/  BSYNC.RECONVERGENT B1 ;  /* 0x0000000000017941 */ /* 0x000fea0003800200 */
.L_x_1070:
[----:B------:R-:W-:Y:S01]  /*bd60*/  ISETP.NE.AND P6, PT, R31, RZ, PT ;  /* 0x000000ff1f00720c */ /* 0x000fe20003fc5270 */
[----:B------:R-:W-:Y:S01]  /*bd70*/  BSSY.RECONVERGENT B1, `(.L_x_1072) ;  /* 0x000000e000017945 */ /* 0x000fe20003800200 */
[----:B------:R-:W-:Y:S01]  /*bd80*/  ISETP.NE.U32.AND P5, PT, R26, R51, PT ;  /* 0x000000331a00720c */ /* 0x000fe20003fa5070 */
[----:B0-----:R-:W-:-:S10]  /*bd90*/  IMAD R25, R33, R48, 0x8 ;  /* 0x0000000821197424 */ /* 0x001fd400078e0230 */
[----:B------:R-:W-:Y:S05]  /*bda0*/  @!P6 BRA `(.L_x_1073) ;  /* 0x000000000028e947 */ /* 0x000fea0003800000 */
        /* <DEDUP_REMOVED lines=10> */
.L_x_1073:
[----:B------:R-:W-:Y:S05]  /*be50*/  BSYNC.RECONVERGENT B1 ;  /* 0x0000000000017941 */ /* 0x000fea0003800200 */
.L_x_1072:
[----:B------:R-:W-:Y:S01]  /*be60*/  BSSY.RECONVERGENT B1, `(.L_x_1074) ;  /* 0x000000d000017945 */ /* 0x000fe20003800200 */
[----:B------:R-:W-:-:S03]  /*be70*/  ISETP.NE.U32.AND P6, PT, R26, R25, PT ;  /* 0x000000191a00720c */ /* 0x000fc60003fc5070 */
[----:B------:R-:W-:Y:S10]  /*be80*/  @!P3 BRA `(.L_x_1075) ;  /* 0x000000000028b947 */ /* 0x000ff40003800000 */
[----:B------:R-:W2:Y:S01]  /*be90*/  LDCU.64 UR6, c[0x0][0x398] ;  /* 0x00007300ff0677ac */ /* 0x000ea20008000a00 */
[C---:B0-----:R-:W-:Y:S01]  /*bea0*/  IMAD.SHL.U32 R8, R28.reuse, 0x4, RZ ;  /* 0x000000041c087824 */ /* 0x041fe200078e00ff */
        /* <DEDUP_REMOVED lines=8> */
.L_x_1075:
[----:B------:R-:W-:Y:S05]  /*bf30*/  BSYNC.RECONVERGENT B1 ;  /* 0x0000000000017941 */ /* 0x000fea0003800200 */
.L_x_1074:
[----:B------:R-:W-:Y:S04]  /*bf40*/  BSSY.RECONVERGENT B1, `(.L_x_1076) ;  /* 0x000000c000017945 */ /* 0x000fe80003800200 */
[----:B------:R-:W-:Y:S05]  /*bf50*/  @!P4 BRA `(.L_x_1077) ;  /* 0x000000000028c947 */ /* 0x000fea0003800000 */
[----:B------:R-:W3:Y:S01]  /*bf60*/  LDCU.64 UR6, c[0x0][0x398] ;  /* 0x00007300ff0677ac */ /* 0x000ee20008000a00 */
[C---:B0-2---:R-:W-:Y:S01]  /*bf70*/  IMAD.SHL.U32 R8, R32.reuse, 0x4, RZ ;  /* 0x0000000420087824 */ /* 0x045fe200078e00ff */
        /* <DEDUP_REMOVED lines=8> */
.L_x_1077:
[----:B------:R-:W-:Y:S05]  /*c000*/  BSYNC.RECONVERGENT B1 ;  /* 0x0000000000017941 */ /* 0x000fea0003800200 */
.L_x_1076:
[----:B------:R-:W-:Y:S01]  /*c010*/  BSSY.RECONVERGENT B1, `(.L_x_1078) ;  /* 0x0000010000017945 */ /* 0x000fe20003800200 */
[----:B------:R-:W-:Y:S02]  /*c020*/  ISETP.NE.AND P4, PT, R22, R2, PT ;  /* 0x000000021600720c */ /* 0x000fe40003f85270 */
[----:B------:R-:W-:Y:S02]  /*c030*/  ISETP.NE.AND P3, PT, R2, R29, PT ;  /* 0x0000001d0200720c */ /* 0x000fe40003f65270 */
[C---:B------:R-:W-:Y:S02]  /*c040*/  ISETP.NE.AND.EX P5, PT, R30.reuse, RZ, PT, P5 ;  /* 0x000000ff1e00720c */ /* 0x040fe40003fa5350 */
[----:B------:R-:W-:Y:S01]  /*c050*/  ISETP.NE.AND.EX P6, PT, R30, RZ, PT, P6 ;  /* 0x000000ff1e00720c */ /* 0x000fe20003fc5360 */
[----:B------:R-:W-:-:S12]  /*c060*/  @!P2 BRA `(.L_x_1079) ;  /* 0x000000000028a947 */ /* 0x000fd80003800000 */
[----:B------:R-:W4:Y:S01]  /*c070*/  LDCU.64 UR6, c[0x0][0x398] ;  /* 0x00007300ff0677ac */ /* 0x000f220008000a00 */
[C---:B0-23--:R-:W-:Y:S01]  /*c080*/  IMAD.SHL.U32 R8, R34.reuse, 0x4, RZ ;  /* 0x0000000422087824 */ /* 0x04dfe200078e00ff */
[----:B------:R-:W-:Y:S01]  /*c090*/  SHF.L.U64.HI R34, R34, 0x2, R43 ;  /* 0x0000000222227819 */ /* 0x000fe2000001022b */
[----:B------:R-:W0:Y:S03]  /*c0a0*/  LDCU.64 UR10, c[0x0][0x3a0] ;  /* 0x00007400ff0a77ac */ /* 0x000e260008000a00 */
[----:B----4-:R-:W-:-:S04]  /*c0b0*/  IADD3 R4, P2, PT, R8, UR6, RZ ;  /* 0x0000000608047c10 */ /* 0x010fc8000ff5e0ff */
[----:B------:R-:W-:Y:S02]  /*c0c0*/  IADD3.X R5, PT, PT, R34, UR7, RZ, P2, !PT ;  /* 0x0000000722057c10 */ /* 0x000fe400097fe4ff */
[----:B0-----:R-:W-:-:S03]  /*c0d0*/  IADD3 R8, P2, PT, R8, UR10, RZ ;  /* 0x0000000a08087c10 */ /* 0x001fc6000ff5e0ff */
[----:B------:R4:W-:Y:S01]  /*c0e0*/  STG.E desc[UR8][R4.64], R16 ;  /* 0x0000001004007986 */ /* 0x0009e2000c101908 */
[----:B------:R-:W-:-:S05]  /*c0f0*/  IADD3.X R9, PT, PT, R34, UR11, RZ, P2, !PT ;  /* 0x0000000b22097c10 */ /* 0x000fca00097fe4ff */
[----:B------:R4:W-:Y:S04]  /*c100*/  STG.E desc[UR8][R8.64], R17 ;  /* 0x0000001108007986 */ /* 0x0009e8000c101908 */
.L_x_1079:
[----:B------:R-:W-:Y:S05]  /*c110*/  BSYNC.RECONVERGENT B1 ;  /* 0x0000000000017941 */ /* 0x000fea0003800200 */
.L_x_1078:
[----:B------:R-:W-:Y:S04]  /*c120*/  BSSY.RECONVERGENT B1, `(.L_x_1080) ;  /* 0x000000c000017945 */ /* 0x000fe80003800200 */
[----:B------:R-:W-:Y:S05]  /*c130*/  @!P1 BRA `(.L_x_1081) ;  /* 0x0000000000289947 */ /* 0x000fea0003800000 */
[----:B------:R-:W5:Y:S01]  /*c140*/  LDCU.64 UR6, c[0x0][0x398] ;  /* 0x00007300ff0677ac */ /* 0x000f620008000a00 */
[C---:B0-234-:R-:W-:Y:S01]  /*c150*/  IMAD.SHL.U32 R8, R35.reuse, 0x4, RZ ;  /* 0x0000000423087824 */ /* 0x05dfe200078e00ff */
        /* <DEDUP_REMOVED lines=8> */
.L_x_1081:
[----:B------:R-:W-:Y:S05]  /*c1e0*/  BSYNC.RECONVERGENT B1 ;  /* 0x0000000000017941 */ /* 0x000fea0003800200 */
.L_x_1080:
        /* <DEDUP_REMOVED lines=12> */
.L_x_1083:
[----:B------:R-:W-:Y:S05]  /*c2b0*/  BSYNC.RECONVERGENT B1 ;  /* 0x0000000000017941 */ /* 0x000fea0003800200 */
.L_x_1082:
[----:B------:R-:W-:Y:S04]  /*c2c0*/  BSSY.RECONVERGENT B1, `(.L_x_1084) ;  /* 0x000000c000017945 */ /* 0x000fe80003800200 */
[----:B------:R-:W-:Y:S05]  /*c2d0*/  @!P4 BRA P5, `(.L_x_1085) ;  /* 0x000000000028c947 */ /* 0x000fea0002800000 */
        /* <DEDUP_REMOVED lines=10> */
.L_x_1085:
[----:B------:R-:W-:Y:S05]  /*c380*/  BSYNC.RECONVERGENT B1 ;  /* 0x0000000000017941 */ /* 0x000fea0003800200 */
.L_x_1084:
        /* <DEDUP_REMOVED lines=11> */
.L_x_1069:
[----:B------:R-:W-:Y:S05]  /*c440*/  BSYNC.RECONVERGENT B0 ;  /* 0x0000000000007941 */ /* 0x000fea0003800200 */
.L_x_1061:
[----:B------:R-:W-:-:S13]  /*c450*/  ISETP.NE.AND P0, PT, R33, 0xff, PT ;  /* 0x000000ff2100780c */ /* 0x000fda0003f05270 */
[----:B------:R-:W-:Y:S05]  /*c460*/  @P0 EXIT ;  /* 0x000000000000094d */ /* 0x000fea0003800000 */
[----:B0-234-:R-:W0:Y:S01]  /*c470*/  LDC.64 R8, c[0x0][0x3a8] ;  /* 0x0000ea00ff087b82 */ /* 0x01de220000000a00 */
[----:B------:R-:W-:-:S04]  /*c480*/  ISETP.NE.U32.AND P0, PT, R26, 0x900, PT ;  /* 0x000009001a00780c */ /* 0x000fc80003f05070 */
[----:B------:R-:W-:-:S13]  /*c490*/  ISETP.NE.AND.EX P0, PT, R30, RZ, PT, P0 ;  /* 0x000000ff1e00720c */ /* 0x000fda0003f05300 */
[----:B------:R-:W-:Y:S05]  /*c4a0*/  @P0 BRA `(.L_x_1086) ;  /* 0x0000000000300947 */ /* 0x000fea0003800000 */
[----:B------:R-:W2:Y:S01]  /*c4b0*/  LDCU.64 UR4, c[0x0][0x398] ;  /* 0x00007300ff0477ac */ /* 0x000ea20008000a00 */
[C---:B-1----:R-:W-:Y:S01]  /*c4c0*/  IMAD.SHL.U32 R4, R6.reuse, 0x4, RZ ;  /* 0x0000000406047824 */ /* 0x042fe200078e00ff */
[----:B------:R-:W-:Y:S01]  /*c4d0*/  SHF.L.U64.HI R0, R6, 0x2, R7 ;  /* 0x0000000206007819 */ /* 0x000fe20000010207 */
[----:B------:R-:W1:Y:S03]  /*c4e0*/  LDCU.64 UR6, c[0x0][0x3a0] ;  /* 0x00007400ff0677ac */ /* 0x000e660008000a00 */
[C---:B--2---:R-:W-:Y:S02]  /*c4f0*/  IADD3 R2, P0, PT, R4.reuse, UR4, RZ ;  /* 0x0000000404027c10 */ /* 0x044fe4000ff1e0ff */
[----:B-1----:R-:W-:Y:S02]  /*c500*/  IADD3 R4, P1, PT, R4, UR6, RZ ;  /* 0x0000000604047c10 */ /* 0x002fe4000ff3e0ff */
[----:B------:R-:W-:-:S02]  /*c510*/  IADD3.X R3, PT, PT, R0, UR5, RZ, P0, !PT ;  /* 0x0000000500037c10 */ /* 0x000fc400087fe4ff */
[----:B------:R-:W-:Y:S02]  /*c520*/  IADD3.X R5, PT, PT, R0, UR7, RZ, P1, !PT ;  /* 0x0000000700057c10 */ /* 0x000fe40008ffe4ff */
[----:B------:R-:W-:Y:S01]  /*c530*/  IADD3 R6, P0, PT, R6, 0x1, RZ ;  /* 0x0000000106067810 */ /* 0x000fe20007f1e0ff */
[----:B------:R2:W-:Y:S04]  /*c540*/  STG.E desc[UR8][R2.64], R29 ;  /* 0x0000001d02007986 */ /* 0x0005e8000c101908 */
[----:B------:R2:W-:Y:S01]  /*c550*/  STG.E desc[UR8][R4.64], R42 ;  /* 0x0000002a04007986 */ /* 0x0005e2000c101908 */
[----:B------:R-:W-:-:S07]  /*c560*/  IMAD.X R7, RZ, RZ, R7, P0 ;  /* 0x000000ffff077224 */ /* 0x000fce00000e0607 */
.L_x_1086:
[----:B01----:R-:W-:Y:S01]  /*c570*/  STG.E.64 desc[UR8][R8.64], R6 ;  /* 0x0000000608007986 */ /* 0x003fe2000c101b08 */
[----:B------:R-:W-:Y:S05]  /*c580*/  EXIT ;  /* 0x000000000000794d */ /* 0x000fea0003800000 */
.L_x_945:
[----:B------:R-:W-:Y:S01]  /*c590*/  BSSY B0, `(.L_x_1087) ;  /* 0x0000006000007945 */ /* 0x000fe20003800000 */
[----:B------:R-:W-:Y:S01]  /*c5a0*/  PLOP3.LUT P4, PT, P0, PT, PT, 0x8, 0x80 ;  /* 0x000000000080781c */ /* 0x000fe2000078e170 */
[----:B------:R-:W-:-:S12]  /*c5b0*/  IMAD.MOV.U32 R34, RZ, RZ, -0x1 ;  /* 0xffffffffff227424 */ /* 0x000fd800078e00ff */
[----:B0-----:R-:W-:Y:S05]  /*c5c0*/  WARPSYNC.COLLECTIVE R34, `(.L_x_1088) ;  /* 0x0000000022087348 */ /* 0x001fea0003c00000 */
[----:B------:R-:W-:Y:S01]  /*c5d0*/  VOTE.ANY P4, P4 ;  /* 0x0000000000ff7806 */ /* 0x000fe20002080100 */
[----:B0-----:R-:W-:-:S12]  /*c5e0*/  ENDCOLLECTIVE ;  /* 0x000000000000791b */ /* 0x001fd80003800000 */
.L_x_1088:
[----:B------:R-:W-:Y:S05]  /*c5f0*/  BSYNC B0 ;  /* 0x0000000000007941 */ /* 0x000fea0003800000 */
.L_x_1087:
[----:B------:R-:W-:Y:S01]  /*c600*/  PLOP3.LUT P0, PT, P4, PT, PT, 0x80, 0x8 ;  /* 0x000000000008781c */ /* 0x000fe2000270f070 */
[----:B------:R-:W-:-:S12]  /*c610*/  BRA `(.L_x_1089) ;  /* 0xffffff70009c7947 */ /* 0x000fd8000383ffff */
.L_x_947:
[----:B------:R-:W0:Y:S01]  /*c620*/  S2R R47, SR_GEMASK ;  /* 0x00000000002f7919 */ /* 0x000e220000003c00 */
[----:B------:R-:W-:Y:S01]  /*c630*/  BSSY B0, `(.L_x_1090) ;  /* 0x0000006000007945 */ /* 0x000fe20003800000 */
[----:B------:R-:W-:Y:S01]  /*c640*/  PLOP3.LUT P4, PT, P0, PT, PT, 0x8, 0x80 ;  /* 0x000000000080781c */ /* 0x000fe2000078e170 */
[----:B------:R-:W-:-:S12]  /*c650*/  IMAD.MOV.U32 R34, RZ, RZ, -0x1 ;  /* 0xffffffffff227424 */ /* 0x000fd800078e00ff */
[----:B0-----:R-:W-:Y:S05]  /*c660*/  WARPSYNC.COLLECTIVE R34, `(.L_x_1091) ;  /* 0x0000000022087348 */ /* 0x001fea0003c00000 */
[----:B------:R-:W-:Y:S01]  /*c670*/  VOTE.ANY R34, PT, P4 ;  /* 0x0000000000227806 */ /* 0x000fe200020e0100 */
[----:B0-----:R-:W-:Y:S06]  /*c680*/  ENDCOLLECTIVE ;  /* 0x000000000000791b */ /* 0x001fec0003800000 */
.L_x_1091:
[----:B------:R-:W-:Y:S05]  /*c690*/  BSYNC B0 ;  /* 0x0000000000007941 */ /* 0x000fea0003800000 */
.L_x_1090:
[----:B------:R-:W-:Y:S01]  /*c6a0*/  LOP3.LUT R34, R34, 0x80000000, R47, 0xec, !PT ;  /* 0x8000000022227812 */ /* 0x000fe200078eec2f */
[----:B------:R-:W-:-:S04]  /*c6b0*/  IMAD.MOV.U32 R4, RZ, RZ, 0x1 ;  /* 0x00000001ff047424 */ /* 0x000fc800078e00ff */
[----:B------:R-:W-:-:S05]  /*c6c0*/  VIADD R7, R34, 0xffffffff ;  /* 0xffffffff22077836 */ /* 0x000fca0000000000 */
[----:B------:R-:W-:Y:S01]  /*c6d0*/  LOP3.LUT R31, R34, R7, RZ, 0xc, !PT ;  /* 0x00000007221f7212 */ /* 0x000fe200078e0cff */
[----:B------:R-:W-:Y:S02]  /*c6e0*/  IMAD.MOV.U32 R7, RZ, RZ, R41 ;  /* 0x000000ffff077224 */ /* 0x000fe400078e0029 */
[----:B------:R-:W-:Y:S01]  /*c6f0*/  IMAD.MOV.U32 R34, RZ, RZ, -0x1 ;  /* 0xffffffffff227424 */ /* 0x000fe200078e00ff */
[----:B------:R0:W1:Y:S06]  /*c700*/  POPC R33, R31 ;  /* 0x0000001f00217309 */ /* 0x00006c0000000000 */
[----:B01----:R-:W-:Y:S05]  /*c710*/  WARPSYNC.COLLECTIVE R34, `(.L_x_1092) ;  /* 0x0000000022087348 */ /* 0x003fea0003c00000 */
[----:B-1----:R1:W2:Y:S02]  /*c720*/  SHFL.DOWN P4, R6, R7, R4, R33 ;  /* 0x0800000407067389 */ /* 0x0022a40000080021 */
[----:B012---:R-:W-:Y:S05]  /*c730*/  ENDCOLLECTIVE ;  /* 0x000000000000791b */ /* 0x007fea0003800000 */
.L_x_1092:
[----:B------:R-:W-:Y:S02]  /*c740*/  IMAD.MOV.U32 R7, RZ, RZ, R42 ;  /* 0x000000ffff077224 */ /* 0x000fe400078e002a */
[----:B------:R-:W-:-:S07]  /*c750*/  IMAD.MOV.U32 R30, RZ, RZ, R6 ;  /* 0x000000ffff1e7224 */ /* 0x000fce00078e0006 */
[----:B------:R-:W-:Y:S05]  /*c760*/  WARPSYNC.COLLECTIVE R34, `(.L_x_1093) ;  /* 0x0000000022087348 */ /* 0x000fea0003c00000 */
[----:B------:R0:W1:Y:S02]  /*c770*/  SHFL.DOWN P4, R6, R7, R4, R33 ;  /* 0x0800000407067389 */ /* 0x0000640000080021 */
[----:B01----:R-:W-:Y:S05]  /*c780*/  ENDCOLLECTIVE ;  /* 0x000000000000791b */ /* 0x003fea0003800000 */
.L_x_1093:
[----:B------:R-:W-:Y:S02]  /*c790*/  IMAD.MOV.U32 R7, RZ, RZ, R40 ;  /* 0x000000ffff077224 */ /* 0x000fe400078e0028 */
[----:B------:R-:W-:-:S07]  /*c7a0*/  IMAD.MOV.U32 R31, RZ, RZ, R6 ;  /* 0x000000ffff1f7224 */ /* 0x000fce00078e0006 */
[----:B------:R-:W-:Y:S05]  /*c7b0*/  WARPSYNC.COLLECTIVE R34, `(.L_x_1094) ;  /* 0x0000000022087348 */ /* 0x000fea0003c00000 */
[----:B------:R0:W1:Y:S02]  /*c7c0*/  SHFL.DOWN P4, R6, R7, R4, R33 ;  /* 0x0800000407067389 */ /* 0x0000640000080021 */
[----:B01----:R-:W-:Y:S05]  /*c7d0*/  ENDCOLLECTIVE ;  /* 0x000000000000791b */ /* 0x003fea0003800000 */
.L_x_1094:
[----:B------:R-:W-:Y:S05]  /*c7e0*/  BRA `(.L_x_1095) ;  /* 0xffffff7000687947 */ /* 0x000fea000383ffff */
.L_x_948:
[----:B------:R-:W-:Y:S01]  /*c7f0*/  BSSY B0, `(.L_x_1096) ;  /* 0x0000006000007945 */ /* 0x000fe20003800000 */
[----:B------:R-:W-:Y:S02]  /*c800*/  IMAD.MOV.U32 R4, RZ, RZ, 0x1 ;  /* 0x00000001ff047424 */ /* 0x000fe400078e00ff */
[----:B------:R-:W-:-:S07]  /*c810*/  IMAD.MOV.U32 R34, RZ, RZ, -0x1 ;  /* 0xffffffffff227424 */ /* 0x000fce00078e00ff */
[----:B------:R-:W-:Y:S05]  /*c820*/  WARPSYNC.COLLECTIVE R34, `(.L_x_1097) ;  /* 0x0000000022087348 */ /* 0x000fea0003c00000 */
[----:B------:R0:W1:Y:S02]  /*c830*/  SHFL.DOWN P4, R6, R7, R4, R33 ;  /* 0x0800000407067389 */ /* 0x0000640000080021 */
[----:B01----:R-:W-:Y:S05]  /*c840*/  ENDCOLLECTIVE ;  /* 0x000000000000791b */ /* 0x003fea0003800000 */
.L_x_1097:
[----:B------:R-:W-:Y:S05]  /*c850*/  BSYNC B0 ;  /* 0x0000000000007941 */ /* 0x000fea0003800000 */
.L_x_1096:
[----:B------:R-:W-:Y:S05]  /*c860*/  BRA `(.L_x_1098) ;  /* 0xffffff70006c7947 */ /* 0x000fea000383ffff */
.L_x_949:
[----:B------:R-:W-:Y:S01]  /*c870*/  BSSY B0, `(.L_x_1099) ;  /* 0x0000007000007945 */ /* 0x000fe20003800000 */
[----:B------:R-:W-:Y:S02]  /*c880*/  IMAD.MOV.U32 R7, RZ, RZ, R41 ;  /* 0x000000ffff077224 */ /* 0x000fe400078e0029 */
[----:B------:R-:W-:Y:S02]  /*c890*/  IMAD.MOV.U32 R4, RZ, RZ, 0x2 ;  /* 0x00000002ff047424 */ /* 0x000fe400078e00ff */
[----:B------:R-:W-:-:S07]  /*c8a0*/  IMAD.MOV.U32 R34, RZ, RZ, -0x1 ;  /* 0xffffffffff227424 */ /* 0x000fce00078e00ff */
[----:B------:R-:W-:Y:S05]  /*c8b0*/  WARPSYNC.COLLECTIVE R34, `(.L_x_1100) ;  /* 0x0000000022087348 */ /* 0x000fea0003c00000 */
[----:B------:R0:W1:Y:S02]  /*c8c0*/  SHFL.DOWN P4, R6, R7, R4, R33 ;  /* 0x0800000407067389 */ /* 0x0000640000080021 */
[----:B01----:R-:W-:Y:S05]  /*c8d0*/  ENDCOLLECTIVE ;  /* 0x000000000000791b */ /* 0x003fea0003800000 */
.L_x_1100:
[----:B------:R-:W-:Y:S05]  /*c8e0*/  BSYNC B0 ;  /* 0x0000000000007941 */ /* 0x000fea0003800000 */
.L_x_1099:
[----:B------:R-:W-:Y:S02]  /*c8f0*/  IMAD.MOV.U32 R7, RZ, RZ, R42 ;  /* 0x000000ffff077224 */ /* 0x000fe400078e002a */
[----:B------:R-:W-:Y:S02]  /*c900*/  IMAD.MOV.U32 R4, RZ, RZ, 0x2 ;  /* 0x00000002ff047424 */ /* 0x000fe400078e00ff */
[----:B------:R-:W-:Y:S02]  /*c910*/  IMAD.MOV.U32 R34, RZ, RZ, -0x1 ;  /* 0xffffffffff227424 */ /* 0x000fe400078e00ff */
[----:B------:R-:W-:-:S07]  /*c920*/  IMAD.MOV.U32 R30, RZ, RZ, R6 ;  /* 0x000000ffff1e7224 */ /* 0x000fce00078e0006 */
[----:B------:R-:W-:Y:S05]  /*c930*/  WARPSYNC.COLLECTIVE R34, `(.L_x_1101) ;  /* 0x0000000022087348 */ /* 0x000fea0003c00000 */
[----:B------:R0:W1:Y:S02]  /*c940*/  SHFL.DOWN P4, R6, R7, R4, R33 ;  /* 0x0800000407067389 */ /* 0x0000640000080021 */
[----:B01----:R-:W-:Y:S05]  /*c950*/  ENDCOLLECTIVE ;  /* 0x000000000000791b */ /* 0x003fea0003800000 */
.L_x_1101:
[----:B------:R-:W-:Y:S02]  /*c960*/  IMAD.MOV.U32 R7, RZ, RZ, R40 ;  /* 0x000000ffff077224 */ /* 0x000fe400078e0028 */
[----:B------:R-:W-:-:S07]  /*c970*/  IMAD.MOV.U32 R31, RZ, RZ, R6 ;  /* 0x000000ffff1f7224 */ /* 0x000fce00078e0006 */
[----:B------:R-:W-:Y:S05]  /*c980*/  WARPSYNC.COLLECTIVE R34, `(.L_x_1102) ;  /* 0x0000000022087348 */ /* 0x000fea0003c00000 */
[----:B------:R0:W1:Y:S02]  /*c990*/  SHFL.DOWN P4, R6, R7, R4, R33 ;  /* 0x0800000407067389 */ /* 0x0000640000080021 */
[----:B01----:R-:W-:Y:S05]  /*c9a0*/  ENDCOLLECTIVE ;  /* 0x000000000000791b */ /* 0x003fea0003800000 */
.L_x_1102:
[----:B------:R-:W-:Y:S05]  /*c9b0*/  BRA `(.L_x_1103) ;  /* 0xffffff7000347947 */ /* 0x000fea000383ffff */
.L_x_950:
[----:B------:R-:W-:Y:S01]  /*c9c0*/  BSSY B0, `(.L_x_1104) ;  /* 0x0000006000007945 */ /* 0x000fe20003800000 */
[----:B------:R-:W-:Y:S02]  /*c9d0*/  IMAD.MOV.U32 R4, RZ, RZ, 0x2 ;  /* 0x00000002ff047424 */ /* 0x000fe400078e00ff */
[----:B------:R-:W-:-:S07]  /*c9e0*/  IMAD.MOV.U32 R34, RZ, RZ, -0x1 ;  /* 0xffffffffff227424 */ /* 0x000fce00078e00ff */
[----:B0-----:R-:W-:Y:S05]  /*c9f0*/  WARPSYNC.COLLECTIVE R34, `(.L_x_1105) ;  /* 0x0000000022087348 */ /* 0x001fea0003c00000 */
[----:B------:R1:W2:Y:S02]  /*ca00*/  SHFL.DOWN P4, R6, R7, R4, R33 ;  /* 0x0800000407067389 */ /* 0x0002a40000080021 */
[----:B012---:R-:W-:Y:S05]  /*ca10*/  ENDCOLLECTIVE ;  /* 0x000000000000791b */ /* 0x007fea0003800000 */
.L_x_1105:
[----:B------:R-:W-:Y:S05]  /*ca20*/  BSYNC B0 ;  /* 0x0000000000007941 */ /* 0x000fea0003800000 */
.L_x_1104:
[----:B------:R-:W-:Y:S05]  /*ca30*/  BRA `(.L_x_1106) ;  /* 0xffffff7000387947 */ /* 0x000fea000383ffff */
.L_x_951:
[----:B------:R-:W-:Y:S01]  /*ca40*/  BSSY B0, `(.L_x_1107) ;  /* 0x0000007000007945 */ /* 0x000fe20003800000 */
[----:B------:R-:W-:Y:S02]  /*ca50*/  IMAD.MOV.U32 R7, RZ, RZ, R41 ;  /* 0x000000ffff077224 */ /* 0x000fe400078e0029 */
[----:B------:R-:W-:Y:S02]  /*ca60*/  IMAD.MOV.U32 R4, RZ, RZ, 0x4 ;  /* 0x00000004ff047424 */ /* 0x000fe400078e00ff */
[----:B------:R-:W-:-:S07]  /*ca70*/  IMAD.MOV.U32 R34, RZ, RZ, -0x1 ;  /* 0xffffffffff227424 */ /* 0x000fce00078e00ff */
[----:B------:R-:W-:Y:S05]  /*ca80*/  WARPSYNC.COLLECTIVE R34, `(.L_x_1108) ;  /* 0x0000000022087348 */ /* 0x000fea0003c00000 */
[----:B------:R0:W1:Y:S02]  /*ca90*/  SHFL.DOWN P4, R6, R7, R4, R33 ;  /* 0x0800000407067389 */ /* 0x0000640000080021 */
[----:B01----:R-:W-:Y:S05]  /*caa0*/  ENDCOLLECTIVE ;  /* 0x000000000000791b */ /* 0x003fea0003800000 */
.L_x_1108:
[----:B------:R-:W-:Y:S05]  /*cab0*/  BSYNC B0 ;  /* 0x0000000000007941 */ /* 0x000fea0003800000 */
.L_x_1107:
[----:B------:R-:W-:Y:S02]  /*cac0*/  IMAD.MOV.U32 R7, RZ, RZ, R42 ;  /* 0x000000ffff077224 */ /* 0x000fe400078e002a */
[----:B------:R-:W-:Y:S02]  /*cad0*/  IMAD.MOV.U32 R4, RZ, RZ, 0x4 ;  /* 0x00000004ff047424 */ /* 0x000fe400078e00ff */
[----:B------:R-:W-:Y:S02]  /*cae0*/  IMAD.MOV.U32 R34, RZ, RZ, -0x1 ;  /* 0xffffffffff227424 */ /* 0x000fe400078e00ff */
[----:B------:R-:W-:-:S07]  /*caf0*/  IMAD.MOV.U32 R30, RZ, RZ, R6 ;  /* 0x000000ffff1e7224 */ /* 0x000fce00078e0006 */
[----:B------:R-:W-:Y:S05]  /*cb00*/  WARPSYNC.COLLECTIVE R34, `(.L_x_1109) ;  /* 0x0000000022087348 */ /* 0x000fea0003c00000 */
[----:B------:R0:W1:Y:S02]  /*cb10*/  SHFL.DOWN P4, R6, R7, R4, R33 ;  /* 0x0800000407067389 */ /* 0x0000640000080021 */
[----:B01----:R-:W-:Y:S05]  /*cb20*/  ENDCOLLECTIVE ;  /* 0x000000000000791b */ /* 0x003fea0003800000 */
.L_x_1109:
[----:B------:R-:W-:Y:S02]  /*cb30*/  IMAD.MOV.U32 R7, RZ, RZ, R40 ;  /* 0x000000ffff077224 */ /* 0x000fe400078e0028 */
[----:B------:R-:W-:-:S07]  /*cb40*/  IMAD.MOV.U32 R31, RZ, RZ, R6 ;  /* 0x000000ffff1f7224 */ /* 0x000fce00078e0006 */
[----:B------:R-:W-:Y:S05]  /*cb50*/  WARPSYNC.COLLECTIVE R34, `(.L_x_1110) ;  /* 0x0000000022087348 */ /* 0x000fea0003c00000 */
[----:B------:R0:W1:Y:S02]  /*cb60*/  SHFL.DOWN P4, R6, R7, R4, R33 ;  /* 0x0800000407067389 */ /* 0x0000640000080021 */
[----:B01----:R-:W-:Y:S05]  /*cb70*/  ENDCOLLECTIVE ;  /* 0x000000000000791b */ /* 0x003fea0003800000 */
.L_x_1110:
[----:B------:R-:W-:Y:S05]  /*cb80*/  BRA `(.L_x_1111) ;  /* 0xffffff7000047947 */ /* 0x000fea000383ffff */
.L_x_952:
[----:B------:R-:W-:Y:S01]  /*cb90*/  BSSY B0, `(.L_x_1112) ;  /* 0x0000006000007945 */ /* 0x000fe20003800000 */
[----:B------:R-:W-:Y:S02]  /*cba0*/  IMAD.MOV.U32 R4, RZ, RZ, 0x4 ;  /* 0x00000004ff047424 */ /* 0x000fe400078e00ff */
[----:B------:R-:W-:-:S07]  /*cbb0*/  IMAD.MOV.U32 R34, RZ, RZ, -0x1 ;  /* 0xffffffffff227424 */ /* 0x000fce00078e00ff */
[----:B0-----:R-:W-:Y:S05]  /*cbc0*/  WARPSYNC.COLLECTIVE R34, `(.L_x_1113) ;  /* 0x0000000022087348 */ /* 0x001fea0003c00000 */
[----:B------:R1:W2:Y:S02]  /*cbd0*/  SHFL.DOWN P4, R6, R7, R4, R33 ;  /* 0x0800000407067389 */ /* 0x0002a40000080021 */
[----:B012---:R-:W-:Y:S05]  /*cbe0*/  ENDCOLLECTIVE ;  /* 0x000000000000791b */ /* 0x007fea0003800000 */
.L_x_1113:
[----:B------:R-:W-:Y:S05]  /*cbf0*/  BSYNC B0 ;  /* 0x0000000000007941 */ /* 0x000fea0003800000 */
.L_x_1112:
[----:B------:R-:W-:Y:S05]  /*cc00*/  BRA `(.L_x_1114) ;  /* 0xffffff7000087947 */ /* 0x000fea000383ffff */
.L_x_953:
[----:B------:R-:W-:Y:S01]  /*cc10*/  BSSY B0, `(.L_x_1115) ;  /* 0x0000007000007945 */ /* 0x000fe20003800000 */
[----:B------:R-:W-:Y:S02]  /*cc20*/  IMAD.MOV.U32 R7, RZ, RZ, R41 ;  /* 0x000000ffff077224 */ /* 0x000fe400078e0029 */
[----:B------:R-:W-:Y:S02]  /*cc30*/  IMAD.MOV.U32 R4, RZ, RZ, 0x8 ;  /* 0x00000008ff047424 */ /* 0x000fe400078e00ff */
[----:B------:R-:W-:-:S07]  /*cc40*/  IMAD.MOV.U32 R34, RZ, RZ, -0x1 ;  /* 0xffffffffff227424 */ /* 0x000fce00078e00ff */
[----:B------:R-:W-:Y:S05]  /*cc50*/  WARPSYNC.COLLECTIVE R34, `(.L_x_1116) ;  /* 0x0000000022087348 */ /* 0x000fea0003c00000 */
[----:B------:R0:W1:Y:S02]  /*cc60*/  SHFL.DOWN P4, R6, R7, R4, R33 ;  /* 0x0800000407067389 */ /* 0x0000640000080021 */
[----:B01----:R-:W-:Y:S05]  /*cc70*/  ENDCOLLECTIVE ;  /* 0x000000000000791b */ /* 0x003fea0003800000 */
.L_x_1116:
[----:B------:R-:W-:Y:S05]  /*cc80*/  BSYNC B0 ;  /* 0x0000000000007941 */ /* 0x000fea0003800000 */
.L_x_1115:
[----:B------:R-:W-:Y:S02]  /*cc90*/  IMAD.MOV.U32 R7, RZ, RZ, R42 ;  /* 0x000000ffff077224 */ /* 0x000fe400078e002a */
[----:B------:R-:W-:Y:S02]  /*cca0*/  IMAD.MOV.U32 R4, RZ, RZ, 0x8 ;  /* 0x00000008ff047424 */ /* 0x000fe400078e00ff */
[----:B------:R-:W-:Y:S02]  /*ccb0*/  IMAD.MOV.U32 R34, RZ, RZ, -0x1 ;  /* 0xffffffffff227424 */ /* 0x000fe400078e00ff */
[----:B------:R-:W-:-:S07]  /*ccc0*/  IMAD.MOV.U32 R30, RZ, RZ, R6 ;  /* 0x000000ffff1e7224 */ /* 0x000fce00078e0006 */
[----:B------:R-:W-:Y:S05]  /*ccd0*/  WARPSYNC.COLLECTIVE R34, `(.L_x_1117) ;  /* 0x0000000022087348 */ /* 0x000fea0003c00000 */
[----:B------:R0:W1:Y:S02]  /*cce0*/  SHFL.DOWN P4, R6, R7, R4, R33 ;  /* 0x0800000407067389 */ /* 0x0000640000080021 */
[----:B01----:R-:W-:Y:S05]  /*ccf0*/  ENDCOLLECTIVE ;  /* 0x000000000000791b */ /* 0x003fea0003800000 */
.L_x_1117:
[----:B------:R-:W-:Y:S02]  /*cd00*/  IMAD.MOV.U32 R7, RZ, RZ, R40 ;  /* 0x000000ffff077224 */ /* 0x000fe400078e0028 */
[----:B------:R-:W-:-:S07]  /*cd10*/  IMAD.MOV.U32 R31, RZ, RZ, R6 ;  /* 0x000000ffff1f7224 */ /* 0x000fce00078e0006 */
[----:B------:R-:W-:Y:S05]  /*cd20*/  WARPSYNC.COLLECTIVE R34, `(.L_x_1118) ;  /* 0x0000000022087348 */ /* 0x000fea0003c00000 */
[----:B------:R0:W1:Y:S02]  /*cd30*/  SHFL.DOWN P4, R6, R7, R4, R33 ;  /* 0x0800000407067389 */ /* 0x0000640000080021 */
[----:B01----:R-:W-:Y:S05]  /*cd40*/  ENDCOLLECTIVE ;  /* 0x000000000000791b */ /* 0x003fea0003800000 */
.L_x_1118:
[----:B------:R-:W-:Y:S05]  /*cd50*/  BRA `(.L_x_1119) ;  /* 0xffffff6c00d47947 */ /* 0x000fea000383ffff */
.L_x_954:
[----:B------:R-:W-:Y:S01]  /*cd60*/  BSSY B0, `(.L_x_1120) ;  /* 0x0000006000007945 */ /* 0x000fe20003800000 */
[----:B------:R-:W-:Y:S02]  /*cd70*/  IMAD.MOV.U32 R4, RZ, RZ, 0x8 ;  /* 0x00000008ff047424 */ /* 0x000fe400078e00ff */
[----:B------:R-:W-:-:S07]  /*cd80*/  IMAD.MOV.U32 R34, RZ, RZ, -0x1 ;  /* 0xffffffffff227424 */ /* 0x000fce00078e00ff */
[----:B0-----:R-:W-:Y:S05]  /*cd90*/  WARPSYNC.COLLECTIVE R34, `(.L_x_1121) ;  /* 0x0000000022087348 */ /* 0x001fea0003c00000 */
[----:B------:R1:W2:Y:S02]  /*cda0*/  SHFL.DOWN P4, R6, R7, R4, R33 ;  /* 0x0800000407067389 */ /* 0x0002a40000080021 */
[----:B012---:R-:W-:Y:S05]  /*cdb0*/  ENDCOLLECTIVE ;  /* 0x000000000000791b */ /* 0x007fea0003800000 */
.L_x_1121:
[----:B------:R-:W-:Y:S05]  /*cdc0*/  BSYNC B0 ;  /* 0x0000000000007941 */ /* 0x000fea0003800000 */
.L_x_1120:
[----:B------:R-:W-:Y:S05]  /*cdd0*/  BRA `(.L_x_1122) ;  /* 0xffffff6c00d87947 */ /* 0x000fea000383ffff */
.L_x_955:
[----:B------:R-:W-:Y:S01]  /*cde0*/  BSSY B0, `(.L_x_1123) ;  /* 0x0000007000007945 */ /* 0x000fe20003800000 */
[----:B------:R-:W-:Y:S02]  /*cdf0*/  IMAD.MOV.U32 R7, RZ, RZ, R41 ;  /* 0x000000ffff077224 */ /* 0x000fe400078e0029 */
[----:B------:R-:W-:Y:S02]  /*ce00*/  IMAD.MOV.U32 R4, RZ, RZ, 0x10 ;  /* 0x00000010ff047424 */ /* 0x000fe400078e00ff */
[----:B------:R-:W-:-:S07]  /*ce10*/  IMAD.MOV.U32 R34, RZ, RZ, -0x1 ;  /* 0xffffffffff227424 */ /* 0x000fce00078e00ff */
[----:B------:R-:W-:Y:S05]  /*ce20*/  WARPSYNC.COLLECTIVE R34, `(.L_x_1124) ;  /* 0x0000000022087348 */ /* 0x000fea0003c00000 */
[----:B------:R0:W1:Y:S02]  /*ce30*/  SHFL.DOWN P4, R6, R7, R4, R33 ;  /* 0x0800000407067389 */ /* 0x0000640000080021 */
[----:B01----:R-:W-:Y:S05]  /*ce40*/  ENDCOLLECTIVE ;  /* 0x000000000000791b */ /* 0x003fea0003800000 */
.L_x_1124:
[----:B------:R-:W-:Y:S05]  /*ce50*/  BSYNC B0 ;  /* 0x0000000000007941 */ /* 0x000fea0003800000 */
.L_x_1123:
[----:B------:R-:W-:Y:S02]  /*ce60*/  IMAD.MOV.U32 R7, RZ, RZ, R42 ;  /* 0x000000ffff077224 */ /* 0x000fe400078e002a */
[----:B------:R-:W-:Y:S02]  /*ce70*/  IMAD.MOV.U32 R4, RZ, RZ, 0x10 ;  /* 0x00000010ff047424 */ /* 0x000fe400078e00ff */
[----:B------:R-:W-:Y:S02]  /*ce80*/  IMAD.MOV.U32 R34, RZ, RZ, -0x1 ;  /* 0xffffffffff227424 */ /* 0x000fe400078e00ff */
[----:B------:R-:W-:-:S07]  /*ce90*/  IMAD.MOV.U32 R48, RZ, RZ, R6 ;  /* 0x000000ffff307224 */ /* 0x000fce00078e0006 */
[----:B------:R-:W-:Y:S05]  /*cea0*/  WARPSYNC.COLLECTIVE R34, `(.L_x_1125) ;  /* 0x0000000022087348 */ /* 0x000fea0003c00000 */
[----:B------:R0:W1:Y:S02]  /*ceb0*/  SHFL.DOWN P4, R6, R7, R4, R33 ;  /* 0x0800000407067389 */ /* 0x0000640000080021 */
[----:B01----:R-:W-:Y:S05]  /*cec0*/  ENDCOLLECTIVE ;  /* 0x000000000000791b */ /* 0x003fea0003800000 */
.L_x_1125:
[----:B------:R-:W-:Y:S02]  /*ced0*/  IMAD.MOV.U32 R7, RZ, RZ, R40 ;  /* 0x000000ffff077224 */ /* 0x000fe400078e0028 */
[----:B------:R-:W-:-:S07]  /*cee0*/  IMAD.MOV.U32 R49, RZ, RZ, R6 ;  /* 0x000000ffff317224 */ /* 0x000fce00078e0006 */
[----:B------:R-:W-:Y:S05]  /*cef0*/  WARPSYNC.COLLECTIVE R34, `(.L_x_1126) ;  /* 0x0000000022087348 */ /* 0x000fea0003c00000 */
[----:B------:R0:W1:Y:S02]  /*cf00*/  SHFL.DOWN P4, R6, R7, R4, R33 ;  /* 0x0800000407067389 */ /* 0x0000640000080021 */
[----:B01----:R-:W-:Y:S05]  /*cf10*/  ENDCOLLECTIVE ;  /* 0x000000000000791b */ /* 0x003fea0003800000 */
.L_x_1126:
[----:B------:R-:W-:Y:S05]  /*cf20*/  BRA `(.L_x_1127) ;  /* 0xffffff6c00a47947 */ /* 0x000fea000383ffff */
.L_x_956:
[----:B------:R-:W-:Y:S01]  /*cf30*/  BSSY B0, `(.L_x_1128) ;  /* 0x0000006000007945 */ /* 0x000fe20003800000 */
[----:B------:R-:W-:Y:S02]  /*cf40*/  IMAD.MOV.U32 R4, RZ, RZ, 0x10 ;  /* 0x00000010ff047424 */ /* 0x000fe400078e00ff */
[----:B------:R-:W-:-:S07]  /*cf50*/  IMAD.MOV.U32 R34, RZ, RZ, -0x1 ;  /* 0xffffffffff227424 */ /* 0x000fce00078e00ff */
[----:B0-----:R-:W-:Y:S05]  /*cf60*/  WARPSYNC.COLLECTIVE R34, `(.L_x_1129) ;  /* 0x0000000022087348 */ /* 0x001fea0003c00000 */
[----:B------:R1:W2:Y:S02]  /*cf70*/  SHFL.DOWN P4, R6, R7, R4, R33 ;  /* 0x0800000407067389 */ /* 0x0002a40000080021 */
[----:B012---:R-:W-:Y:S05]  /*cf80*/  ENDCOLLECTIVE ;  /* 0x000000000000791b */ /* 0x007fea0003800000 */
.L_x_1129:
[----:B------:R-:W-:Y:S05]  /*cf90*/  BSYNC B0 ;  /* 0x0000000000007941 */ /* 0x000fea0003800000 */
.L_x_1128:
[----:B------:R-:W-:Y:S05]  /*cfa0*/  BRA `(.L_x_1130) ;  /* 0xffffff6c00b47947 */ /* 0x000fea000383ffff */
.L_x_957:
[----:B------:R-:W-:Y:S01]  /*cfb0*/  BSSY B0, `(.L_x_1131) ;  /* 0x0000006000007945 */ /* 0x000fe20003800000 */
[----:B------:R-:W-:Y:S01]  /*cfc0*/  PLOP3.LUT P5, PT, P0, PT, PT, 0x80, 0x8 ;  /* 0x000000000008781c */ /* 0x000fe200007af070 */
[----:B------:R-:W-:-:S12]  /*cfd0*/  IMAD.MOV.U32 R34, RZ, RZ, -0x1 ;  /* 0xffffffffff227424 */ /* 0x000fd800078e00ff */
[----:B------:R-:W-:Y:S05]  /*cfe0*/  WARPSYNC.COLLECTIVE R34, `(.L_x_1132) ;  /* 0x0000000022087348 */ /* 0x000fea0003c00000 */
[----:B------:R-:W-:Y:S01]  /*cff0*/  VOTE.ALL P5, P5 ;  /* 0x0000000000ff7806 */ /* 0x000fe200028a0000 */
[----:B------:R-:W-:-:S12]  /*d000*/  ENDCOLLECTIVE ;  /* 0x000000000000791b */ /* 0x000fd80003800000 */
.L_x_1132:
[----:B------:R-:W-:Y:S05]  /*d010*/  BSYNC B0 ;  /* 0x0000000000007941 */ /* 0x000fea0003800000 */
.L_x_1131:
[----:B------:R-:W-:Y:S01]  /*d020*/  PLOP3.LUT P0, PT, P5, PT, PT, 0x80, 0x8 ;  /* 0x000000000008781c */ /* 0x000fe20002f0f070 */
[----:B------:R-:W-:-:S12]  /*d030*/  BRA `(.L_x_1133) ;  /* 0xffffff6c00b07947 */ /* 0x000fd8000383ffff */
.L_x_959:
[----:B------:R-:W-:Y:S01]  /*d040*/  BSSY B0, `(.L_x_1134) ;  /* 0x0000006000007945 */ /* 0x000fe20003800000 */
[----:B------:R-:W-:Y:S01]  /*d050*/  PLOP3.LUT P4, PT, P0, PT, PT, 0x8, 0x80 ;  /* 0x000000000080781c */ /* 0x000fe2000078e170 */
[----:B------:R-:W-:-:S12]  /*d060*/  IMAD.MOV.U32 R34, RZ, RZ, -0x1 ;  /* 0xffffffffff227424 */ /* 0x000fd800078e00ff */
[----:B------:R-:W-:Y:S05]  /*d070*/  WARPSYNC.COLLECTIVE R34, `(.L_x_1135) ;  /* 0x0000000022087348 */ /* 0x000fea0003c00000 */
[----:B------:R-:W-:Y:S01]  /*d080*/  VOTE.ANY P4, P4 ;  /* 0x0000000000ff7806 */ /* 0x000fe20002080100 */
[----:B------:R-:W-:-:S12]  /*d090*/  ENDCOLLECTIVE ;  /* 0x000000000000791b */ /* 0x000fd80003800000 */
.L_x_1135:
[----:B------:R-:W-:Y:S05]  /*d0a0*/  BSYNC B0 ;  /* 0x0000000000007941 */ /* 0x000fea0003800000 */
.L_x_1134:
[----:B------:R-:W-:Y:S01]  /*d0b0*/  PLOP3.LUT P0, PT, P4, PT, PT, 0x80, 0x8 ;  /* 0x000000000008781c */ /* 0x000fe2000270f070 */
[----:B------:R-:W-:-:S12]  /*d0c0*/  BRA `(.L_x_1136) ;  /* 0xffffff6c00ac7947 */ /* 0x000fd8000383ffff */
.L_x_961:
[----:B------:R-:W-:Y:S01]  /*d0d0*/  BSSY B0, `(.L_x_1137) ;  /* 0x0000006000007945 */ /* 0x000fe20003800000 */
[----:B------:R-:W-:Y:S01]  /*d0e0*/  PLOP3.LUT P4, PT, P0, PT, PT, 0x8, 0x80 ;  /* 0x000000000080781c */ /* 0x000fe2000078e170 */
[----:B------:R-:W-:-:S12]  /*d0f0*/  IMAD.MOV.U32 R34, RZ, RZ, -0x1 ;  /* 0xffffffffff227424 */ /* 0x000fd800078e00ff */
[----:B------:R-:W-:Y:S05]  /*d100*/  WARPSYNC.COLLECTIVE R34, `(.L_x_1138) ;  /* 0x0000000022087348 */ /* 0x000fea0003c00000 */
[----:B------:R-:W-:Y:S01]  /*d110*/  VOTE.ANY R34, PT, P4 ;  /* 0x0000000000227806 */ /* 0x000fe200020e0100 */
[----:B------:R-:W-:Y:S06]  /*d120*/  ENDCOLLECTIVE ;  /* 0x000000000000791b */ /* 0x000fec0003800000 */
.L_x_1138:
[----:B------:R-:W-:Y:S05]  /*d130*/  BSYNC B0 ;  /* 0x0000000000007941 */ /* 0x000fea0003800000 */
.L_x_1137:
        /* <DEDUP_REMOVED lines=10> */
.L_x_1139:
[----:B------:R-:W-:Y:S02]  /*d1e0*/  IMAD.MOV.U32 R7, RZ, RZ, R51 ;  /* 0x000000ffff077224 */ /* 0x000fe400078e0033 */
[----:B------:R-:W-:-:S07]  /*d1f0*/  IMAD.MOV.U32 R53, RZ, RZ, R6 ;  /* 0x000000ffff357224 */ /* 0x000fce00078e0006 */
[----:B------:R-:W-:Y:S05]  /*d200*/  WARPSYNC.COLLECTIVE R34, `(.L_x_1140) ;  /* 0x0000000022087348 */ /* 0x000fea0003c00000 */
[----:B------:R0:W1:Y:S02]  /*d210*/  SHFL.DOWN P4, R6, R7, R4, R33 ;  /* 0x0800000407067389 */ /* 0x0000640000080021 */
[----:B01----:R-:W-:Y:S05]  /*d220*/  ENDCOLLECTIVE ;  /* 0x000000000000791b */ /* 0x003fea0003800000 */
.L_x_1140:
[----:B------:R-:W-:Y:S02]  /*d230*/  IMAD.MOV.U32 R7, RZ, RZ, R48 ;  /* 0x000000ffff077224 */ /* 0x000fe400078e0030 */
[----:B------:R-:W-:-:S07]  /*d240*/  IMAD.MOV.U32 R50, RZ, RZ, R6 ;  /* 0x000000ffff327224 */ /* 0x000fce00078e0006 */
[----:B------:R-:W-:Y:S05]  /*d250*/  WARPSYNC.COLLECTIVE R34, `(.L_x_1141) ;  /* 0x0000000022087348 */ /* 0x000fea0003c00000 */
[----:B------:R0:W1:Y:S02]  /*d260*/  SHFL.DOWN P4, R6, R7, R4, R33 ;  /* 0x0800000407067389 */ /* 0x0000640000080021 */
[----:B01----:R-:W-:Y:S05]  /*d270*/  ENDCOLLECTIVE ;  /* 0x000000000000791b */ /* 0x003fea0003800000 */
.L_x_1141:
[----:B------:R-:W-:Y:S01]  /*d280*/  IMAD.MOV.U32 R52, RZ, RZ, R6 ;  /* 0x000000ffff347224 */ /* 0x000fe200078e0006 */
[----:B------:R-:W-:Y:S06]  /*d290*/  BRA `(.L_x_1142) ;  /* 0xffffff6c00747947 */ /* 0x000fec000383ffff */
.L_x_962:
[----:B------:R-:W-:Y:S01]  /*d2a0*/  BSSY B0, `(.L_x_1143) ;  /* 0x0000006000007945 */ /* 0x000fe20003800000 */
[----:B------:R-:W-:Y:S02]  /*d2b0*/  IMAD.MOV.U32 R4, RZ, RZ, 0x1 ;  /* 0x00000001ff047424 */ /* 0x000fe400078e00ff */
[----:B------:R-:W-:-:S07]  /*d2c0*/  IMAD.MOV.U32 R34, RZ, RZ, -0x1 ;  /* 0xffffffffff227424 */ /* 0x000fce00078e00ff */
[----:B--23--:R-:W-:Y:S05]  /*d2d0*/  WARPSYNC.COLLECTIVE R34, `(.L_x_1144) ;  /* 0x0000000022087348 */ /* 0x00cfea0003c00000 */
[----:B------:R0:W1:Y:S02]  /*d2e0*/  SHFL.DOWN P4, R6, R7, R4, R33 ;  /* 0x0800000407067389 */ /* 0x0000640000080021 */
[----:B0123--:R-:W-:Y:S05]  /*d2f0*/  ENDCOLLECTIVE ;  /* 0x000000000000791b */ /* 0x00ffea0003800000 */
.L_x_1144:
[----:B------:R-:W-:Y:S05]  /*d300*/  BSYNC B0 ;  /* 0x0000000000007941 */ /* 0x000fea0003800000 */
.L_x_1143:
[----:B------:R-:W-:Y:S05]  /*d310*/  BRA `(.L_x_1145) ;  /* 0xffffff6c006c7947 */ /* 0x000fea000383ffff */
.L_x_963:
[----:B------:R-:W-:Y:S01]  /*d320*/  BSSY B0, `(.L_x_1146) ;  /* 0x0000007000007945 */ /* 0x000fe20003800000 */
[----:B------:R-:W-:Y:S02]  /*d330*/  IMAD.MOV.U32 R7, RZ, RZ, R32 ;  /* 0x000000ffff077224 */ /* 0x000fe400078e0020 */
[----:B------:R-:W-:Y:S02]  /*d340*/  IMAD.MOV.U32 R4, RZ, RZ, 0x2 ;  /* 0x00000002ff047424 */ /* 0x000fe400078e00ff */
[----:B------:R-:W-:-:S07]  /*d350*/  IMAD.MOV.U32 R34, RZ, RZ, -0x1 ;  /* 0xffffffffff227424 */ /* 0x000fce00078e00ff */
[----:B------:R-:W-:Y:S05]  /*d360*/  WARPSYNC.COLLECTIVE R34, `(.L_x_1147) ;  /* 0x0000000022087348 */ /* 0x000fea0003c00000 */
[----:B------:R0:W1:Y:S02]  /*d370*/  SHFL.DOWN P4, R6, R7, R4, R33 ;  /* 0x0800000407067389 */ /* 0x0000640000080021 */
[----:B01----:R-:W-:Y:S05]  /*d380*/  ENDCOLLECTIVE ;  /* 0x000000000000791b */ /* 0x003fea0003800000 */
.L_x_1147:
[----:B------:R-:W-:Y:S05]  /*d390*/  BSYNC B0 ;  /* 0x0000000000007941 */ /* 0x000fea0003800000 */
.L_x_1146:
[----:B------:R-:W-:Y:S02]  /*d3a0*/  IMAD.MOV.U32 R7, RZ, RZ, R51 ;  /* 0x000000ffff077224 */ /* 0x000fe400078e0033 */
[----:B------:R-:W-:Y:S02]  /*d3b0*/  IMAD.MOV.U32 R4, RZ, RZ, 0x2 ;  /* 0x00000002ff047424 */ /* 0x000fe400078e00ff */
[----:B------:R-:W-:Y:S02]  /*d3c0*/  IMAD.MOV.U32 R34, RZ, RZ, -0x1 ;  /* 0xffffffffff227424 */ /* 0x000fe400078e00ff */
[----:B------:R-:W-:-:S07]  /*d3d0*/  IMAD.MOV.U32 R53, RZ, RZ, R6 ;  /* 0x000000ffff357224 */ /* 0x000fce00078e0006 */
[----:B------:R-:W-:Y:S05]  /*d3e0*/  WARPSYNC.COLLECTIVE R34, `(.L_x_1148) ;  /* 0x0000000022087348 */ /* 0x000fea0003c00000 */
[----:B------:R0:W1:Y:S02]  /*d3f0*/  SHFL.DOWN P4, R6, R7, R4, R33 ;  /* 0x0800000407067389 */ /* 0x0000640000080021 */
[----:B01----:R-:W-:Y:S05]  /*d400*/  ENDCOLLECTIVE ;  /* 0x000000000000791b */ /* 0x003fea0003800000 */
.L_x_1148:
[----:B------:R-:W-:Y:S02]  /*d410*/  IMAD.MOV.U32 R7, RZ, RZ, R48 ;  /* 0x000000ffff077224 */ /* 0x000fe400078e0030 */
[----:B------:R-:W-:-:S07]  /*d420*/  IMAD.MOV.U32 R50, RZ, RZ, R6 ;  /* 0x000000ffff327224 */ /* 0x000fce00078e0006 */
[----:B------:R-:W-:Y:S05]  /*d430*/  WARPSYNC.COLLECTIVE R34, `(.L_x_1149) ;  /* 0x0000000022087348 */ /* 0x000fea0003c00000 */
[----:B------:R0:W1:Y:S02]  /*d440*/  SHFL.DOWN P4, R6, R7, R4, R33 ;  /* 0x0800000407067389 */ /* 0x0000640000080021 */
[----:B01----:R-:W-:Y:S05]  /*d450*/  ENDCOLLECTIVE ;  /* 0x000000000000791b */ /* 0x003fea0003800000 */
.L_x_1149:
[----:B------:R-:W-:Y:S01]  /*d460*/  IMAD.MOV.U32 R52, RZ, RZ, R6 ;  /* 0x000000ffff347224 */ /* 0x000fe200078e0006 */
[----:B------:R-:W-:Y:S06]  /*d470*/  BRA `(.L_x_1150) ;  /* 0xffffff6c003c7947 */ /* 0x000fec000383ffff */
.L_x_964:
[----:B------:R-:W-:Y:S01]  /*d480*/  BSSY B0, `(.L_x_1151) ;  /* 0x0000006000007945 */ /* 0x000fe20003800000 */
[----:B------:R-:W-:Y:S02]  /*d490*/  IMAD.MOV.U32 R4, RZ, RZ, 0x2 ;  /* 0x00000002ff047424 */ /* 0x000fe400078e00ff */
[----:B------:R-:W-:-:S07]  /*d4a0*/  IMAD.MOV.U32 R34, RZ, RZ, -0x1 ;  /* 0xffffffffff227424 */ /* 0x000fce00078e00ff */
[----:B--23--:R-:W-:Y:S05]  /*d4b0*/  WARPSYNC.COLLECTIVE R34, `(.L_x_1152) ;  /* 0x0000000022087348 */ /* 0x00cfea0003c00000 */
[----:B------:R0:W1:Y:S02]  /*d4c0*/  SHFL.DOWN P4, R6, R7, R4, R33 ;  /* 0x0800000407067389 */ /* 0x0000640000080021 */
[----:B0123--:R-:W-:Y:S05]  /*d4d0*/  ENDCOLLECTIVE ;  /* 0x000000000000791b */ /* 0x00ffea0003800000 */
.L_x_1152:
[----:B------:R-:W-:Y:S05]  /*d4e0*/  BSYNC B0 ;  /* 0x0000000000007941 */ /* 0x000fea0003800000 */
.L_x_1151:
[----:B------:R-:W-:Y:S05]  /*d4f0*/  BRA `(.L_x_1153) ;  /* 0xffffff6c00347947 */ /* 0x000fea000383ffff */
.L_x_965:
[----:B------:R-:W-:Y:S01]  /*d500*/  BSSY B0, `(.L_x_1154) ;  /* 0x0000007000007945 */ /* 0x000fe20003800000 */
[----:B------:R-:W-:Y:S02]  /*d510*/  IMAD.MOV.U32 R7, RZ, RZ, R32 ;  /* 0x000000ffff077224 */ /* 0x000fe400078e0020 */
[----:B------:R-:W-:Y:S02]  /*d520*/  IMAD.MOV.U32 R4, RZ, RZ, 0x4 ;  /* 0x00000004ff047424 */ /* 0x000fe400078e00ff */
[----:B------:R-:W-:-:S07]  /*d530*/  IMAD.MOV.U32 R34, RZ, RZ, -0x1 ;  /* 0xffffffffff227424 */ /* 0x000fce00078e00ff */
[----:B------:R-:W-:Y:S05]  /*d540*/  WARPSYNC.COLLECTIVE R34, `(.L_x_1155) ;  /* 0x0000000022087348 */ /* 0x000fea0003c00000 */
[----:B------:R0:W1:Y:S02]  /*d550*/  SHFL.DOWN P4, R6, R7, R4, R33 ;  /* 0x0800000407067389 */ /* 0x0000640000080021 */
[----:B01----:R-:W-:Y:S05]  /*d560*/  ENDCOLLECTIVE ;  /* 0x000000000000791b */ /* 0x003fea0003800000 */
.L_x_1155:
[----:B------:R-:W-:Y:S05]  /*d570*/  BSYNC B0 ;  /* 0x0000000000007941 */ /* 0x000fea0003800000 */
.L_x_1154:
[----:B------:R-:W-:Y:S02]  /*d580*/  IMAD.MOV.U32 R7, RZ, RZ, R51 ;  /* 0x000000ffff077224 */ /* 0x000fe400078e0033 */
[----:B------:R-:W-:Y:S02]  /*d590*/  IMAD.MOV.U32 R4, RZ, RZ, 0x4 ;  /* 0x00000004ff047424 */ /* 0x000fe400078e00ff */
[----:B------:R-:W-:Y:S02]  /*d5a0*/  IMAD.MOV.U32 R34, RZ, RZ, -0x1 ;  /* 0xffffffffff227424 */ /* 0x000fe400078e00ff */
[----:B------:R-:W-:-:S07]  /*d5b0*/  IMAD.MOV.U32 R53, RZ, RZ, R6 ;  /* 0x000000ffff357224 */ /* 0x000fce00078e0006 */
[----:B------:R-:W-:Y:S05]  /*d5c0*/  WARPSYNC.COLLECTIVE R34, `(.L_x_1156) ;  /* 0x0000000022087348 */ /* 0x000fea0003c00000 */
[----:B------:R0:W1:Y:S02]  /*d5d0*/  SHFL.DOWN P4, R6, R7, R4, R33 ;  /* 0x0800000407067389 */ /* 0x0000640000080021 */
[----:B01----:R-:W-:Y:S05]  /*d5e0*/  ENDCOLLECTIVE ;  /* 0x000000000000791b */ /* 0x003fea0003800000 */
.L_x_1156:
[----:B------:R-:W-:Y:S02]  /*d5f0*/  IMAD.MOV.U32 R7, RZ, RZ, R48 ;  /* 0x000000ffff077224 */ /* 0x000fe400078e0030 */
[----:B------:R-:W-:-:S07]  /*d600*/  IMAD.MOV.U32 R50, RZ, RZ, R6 ;  /* 0x000000ffff327224 */ /* 0x000fce00078e0006 */
[----:B------:R-:W-:Y:S05]  /*d610*/  WARPSYNC.COLLECTIVE R34, `(.L_x_1157) ;  /* 0x0000000022087348 */ /* 0x000fea0003c00000 */
[----:B------:R0:W1:Y:S02]  /*d620*/  SHFL.DOWN P4, R6, R7, R4, R33 ;  /* 0x0800000407067389 */ /* 0x0000640000080021 */
[----:B01----:R-:W-:Y:S05]  /*d630*/  ENDCOLLECTIVE ;  /* 0x000000000000791b */ /* 0x003fea0003800000 */
.L_x_1157:
[----:B------:R-:W-:Y:S01]  /*d640*/  IMAD.MOV.U32 R52, RZ, RZ, R6 ;  /* 0x000000ffff347224 */ /* 0x000fe200078e0006 */
[----:B------:R-:W-:Y:S06]  /*d650*/  BRA `(.L_x_1158) ;  /* 0xffffff6c00047947 */ /* 0x000fec000383ffff */
.L_x_966:
[----:B------:R-:W-:Y:S01]  /*d660*/  BSSY B0, `(.L_x_1159) ;  /* 0x0000006000007945 */ /* 0x000fe20003800000 */
[----:B------:R-:W-:Y:S02]  /*d670*/  IMAD.MOV.U32 R4, RZ, RZ, 0x4 ;  /* 0x00000004ff047424 */ /* 0x000fe400078e00ff */
[----:B------:R-:W-:-:S07]  /*d680*/  IMAD.MOV.U32 R34, RZ, RZ, -0x1 ;  /* 0xffffffffff227424 */ /* 0x000fce00078e00ff */
[----:B--23--:R-:W-:Y:S05]  /*d690*/  WARPSYNC.COLLECTIVE R34, `(.L_x_1160) ;  /* 0x0000000022087348 */ /* 0x00cfea0003c00000 */
[----:B------:R0:W1:Y:S02]  /*d6a0*/  SHFL.DOWN P4, R6, R7, R4, R33 ;  /* 0x0800000407067389 */ /* 0x0000640000080021 */
[----:B0123--:R-:W-:Y:S05]  /*d6b0*/  ENDCOLLECTIVE ;  /* 0x000000000000791b */ /* 0x00ffea0003800000 */
.L_x_1160:
[----:B------:R-:W-:Y:S05]  /*d6c0*/  BSYNC B0 ;  /* 0x0000000000007941 */ /* 0x000fea0003800000 */
.L_x_1159:
[----:B------:R-:W-:Y:S05]  /*d6d0*/  BRA `(.L_x_1161) ;  /* 0xffffff6800fc7947 */ /* 0x000fea000383ffff */
.L_x_967:
[----:B------:R-:W-:Y:S01]  /*d6e0*/  BSSY B0, `(.L_x_1162) ;  /* 0x0000007000007945 */ /* 0x000fe20003800000 */
[----:B------:R-:W-:Y:S02]  /*d6f0*/  IMAD.MOV.U32 R7, RZ, RZ, R32 ;  /* 0x000000ffff077224 */ /* 0x000fe400078e0020 */
[----:B------:R-:W-:Y:S02]  /*d700*/  IMAD.MOV.U32 R4, RZ, RZ, 0x8 ;  /* 0x00000008ff047424 */ /* 0x000fe400078e00ff */
[----:B------:R-:W-:-:S07]  /*d710*/  IMAD.MOV.U32 R34, RZ, RZ, -0x1 ;  /* 0xffffffffff227424 */ /* 0x000fce00078e00ff */
[----:B------:R-:W-:Y:S05]  /*d720*/  WARPSYNC.COLLECTIVE R34, `(.L_x_1163) ;  /* 0x0000000022087348 */ /* 0x000fea0003c00000 */
[----:B------:R0:W1:Y:S02]  /*d730*/  SHFL.DOWN P4, R6, R7, R4, R33 ;  /* 0x0800000407067389 */ /* 0x0000640000080021 */
[----:B01----:R-:W-:Y:S05]  /*d740*/  ENDCOLLECTIVE ;  /* 0x000000000000791b */ /* 0x003fea0003800000 */
.L_x_1163:
[----:B------:R-:W-:Y:S05]  /*d750*/  BSYNC B0 ;  /* 0x0000000000007941 */ /* 0x000fea0003800000 */
.L_x_1162:
[----:B------:R-:W-:Y:S02]  /*d760*/  IMAD.MOV.U32 R7, RZ, RZ, R51 ;  /* 0x000000ffff077224 */ /* 0x000fe400078e0033 */
[----:B------:R-:W-:Y:S02]  /*d770*/  IMAD.MOV.U32 R4, RZ, RZ, 0x8 ;  /* 0x00000008ff047424 */ /* 0x000fe400078e00ff */
[----:B------:R-:W-:Y:S02]  /*d780*/  IMAD.MOV.U32 R34, RZ, RZ, -0x1 ;  /* 0xffffffffff227424 */ /* 0x000fe400078e00ff */
[----:B------:R-:W-:-:S07]  /*d790*/  IMAD.MOV.U32 R53, RZ, RZ, R6 ;  /* 0x000000ffff357224 */ /* 0x000fce00078e0006 */
[----:B------:R-:W-:Y:S05]  /*d7a0*/  WARPSYNC.COLLECTIVE R34, `(.L_x_1164) ;  /* 0x0000000022087348 */ /* 0x000fea0003c00000 */
[----:B------:R0:W1:Y:S02]  /*d7b0*/  SHFL.DOWN P4, R6, R7, R4, R33 ;  /* 0x0800000407067389 */ /* 0x0000640000080021 */
[----:B01----:R-:W-:Y:S05]  /*d7c0*/  ENDCOLLECTIVE ;  /* 0x000000000000791b */ /* 0x003fea0003800000 */
.L_x_1164:
[----:B------:R-:W-:Y:S02]  /*d7d0*/  IMAD.MOV.U32 R7, RZ, RZ, R48 ;  /* 0x000000ffff077224 */ /* 0x000fe400078e0030 */
[----:B------:R-:W-:-:S07]  /*d7e0*/  IMAD.MOV.U32 R50, RZ, RZ, R6 ;  /* 0x000000ffff327224 */ /* 0x000fce00078e0006 */
[----:B------:R-:W-:Y:S05]  /*d7f0*/  WARPSYNC.COLLECTIVE R34, `(.L_x_1165) ;  /* 0x0000000022087348 */ /* 0x000fea0003c00000 */
[----:B------:R0:W1:Y:S02]  /*d800*/  SHFL.DOWN P4, R6, R7, R4, R33 ;  /* 0x0800000407067389 */ /* 0x0000640000080021 */
[----:B01----:R-:W-:Y:S05]  /*d810*/  ENDCOLLECTIVE ;  /* 0x000000000000791b */ /* 0x003fea0003800000 */
.L_x_1165:
[----:B------:R-:W-:Y:S01]  /*d820*/  IMAD.MOV.U32 R52, RZ, RZ, R6 ;  /* 0x000000ffff347224 */ /* 0x000fe200078e0006 */
[----:B------:R-:W-:Y:S06]  /*d830*/  BRA `(.L_x_1166) ;  /* 0xffffff6800cc7947 */ /* 0x000fec000383ffff */
.L_x_968:
[----:B------:R-:W-:Y:S01]  /*d840*/  BSSY B0, `(.L_x_1167) ;  /* 0x0000006000007945 */ /* 0x000fe20003800000 */
[----:B------:R-:W-:Y:S02]  /*d850*/  IMAD.MOV.U32 R4, RZ, RZ, 0x8 ;  /* 0x00000008ff047424 */ /* 0x000fe400078e00ff */
[----:B------:R-:W-:-:S07]  /*d860*/  IMAD.MOV.U32 R34, RZ, RZ, -0x1 ;  /* 0xffffffffff227424 */ /* 0x000fce00078e00ff */
[----:B--23--:R-:W-:Y:S05]  /*d870*/  WARPSYNC.COLLECTIVE R34, `(.L_x_1168) ;  /* 0x0000000022087348 */ /* 0x00cfea0003c00000 */
[----:B------:R0:W1:Y:S02]  /*d880*/  SHFL.DOWN P4, R6, R7, R4, R33 ;  /* 0x0800000407067389 */ /* 0x0000640000080021 */
[----:B0123--:R-:W-:Y:S05]  /*d890*/  ENDCOLLECTIVE ;  /* 0x000000000000791b */ /* 0x00ffea0003800000 */
.L_x_1168:
[----:B------:R-:W-:Y:S05]  /*d8a0*/  BSYNC B0 ;  /* 0x0000000000007941 */ /* 0x000fea0003800000 */
.L_x_1167:
[----:B------:R-:W-:Y:S05]  /*d8b0*/  BRA `(.L_x_1169) ;  /* 0xffffff6800c47947 */ /* 0x000fea000383ffff */
.L_x_969:
[----:B------:R-:W-:Y:S01]  /*d8c0*/  BSSY B0, `(.L_x_1170) ;  /* 0x0000007000007945 */ /* 0x000fe20003800000 */
[----:B------:R-:W-:Y:S02]  /*d8d0*/  IMAD.MOV.U32 R7, RZ, RZ, R32 ;  /* 0x000000ffff077224 */ /* 0x000fe400078e0020 */
[----:B------:R-:W-:Y:S02]  /*d8e0*/  IMAD.MOV.U32 R4, RZ, RZ, 0x10 ;  /* 0x00000010ff047424 */ /* 0x000fe400078e00ff */
[----:B------:R-:W-:-:S07]  /*d8f0*/  IMAD.MOV.U32 R34, RZ, RZ, -0x1 ;  /* 0xffffffffff227424 */ /* 0x000fce00078e00ff */
[----:B------:R-:W-:Y:S05]  /*d900*/  WARPSYNC.COLLECTIVE R34, `(.L_x_1171) ;  /* 0x0000000022087348 */ /* 0x000fea0003c00000 */
[----:B------:R0:W1:Y:S02]  /*d910*/  SHFL.DOWN P4, R6, R7, R4, R33 ;  /* 0x0800000407067389 */ /* 0x0000640000080021 */
[----:B01----:R-:W-:Y:S05]  /*d920*/  ENDCOLLECTIVE ;  /* 0x000000000000791b */ /* 0x003fea0003800000 */
.L_x_1171:
[----:B------:R-:W-:Y:S05]  /*d930*/  BSYNC B0 ;  /* 0x0000000000007941 */ /* 0x000fea0003800000 */
.L_x_1170:
[----:B------:R-:W-:Y:S02]  /*d940*/  IMAD.MOV.U32 R7, RZ, RZ, R51 ;  /* 0x000000ffff077224 */ /* 0x000fe400078e0033 */
[----:B------:R-:W-:Y:S02]  /*d950*/  IMAD.MOV.U32 R4, RZ, RZ, 0x10 ;  /* 0x00000010ff047424 */ /* 0x000fe400078e00ff */
[----:B------:R-:W-:Y:S02]  /*d960*/  IMAD.MOV.U32 R34, RZ, RZ, -0x1 ;  /* 0xffffffffff227424 */ /* 0x000fe400078e00ff */
[----:B------:R-:W-:-:S07]  /*d970*/  IMAD.MOV.U32 R53, RZ, RZ, R6 ;  /* 0x000000ffff357224 */ /* 0x000fce00078e0006 */
[----:B------:R-:W-:Y:S05]  /*d980*/  WARPSYNC.COLLECTIVE R34, `(.L_x_1172) ;  /* 0x0000000022087348 */ /* 0x000fea0003c00000 */
[----:B------:R0:W1:Y:S02]  /*d990*/  SHFL.DOWN P4, R6, R7, R4, R33 ;  /* 0x0800000407067389 */ /* 0x0000640000080021 */
[----:B01----:R-:W-:Y:S05]  /*d9a0*/  ENDCOLLECTIVE ;  /* 0x000000000000791b */ /* 0x003fea0003800000 */
.L_x_1172:
[----:B------:R-:W-:Y:S02]  /*d9b0*/  IMAD.MOV.U32 R7, RZ, RZ, R48 ;  /* 0x000000ffff077224 */ /* 0x000fe400078e0030 */
[----:B------:R-:W-:-:S07]  /*d9c0*/  IMAD.MOV.U32 R50, RZ, RZ, R6 ;  /* 0x000000ffff327224 */ /* 0x000fce00078e0006 */
[----:B------:R-:W-:Y:S05]  /*d9d0*/  WARPSYNC.COLLECTIVE R34, `(.L_x_1173) ;  /* 0x0000000022087348 */ /* 0x000fea0003c00000 */
[----:B------:R0:W1:Y:S02]  /*d9e0*/  SHFL.DOWN P4, R6, R7, R4, R33 ;  /* 0x0800000407067389 */ /* 0x0000640000080021 */
[----:B01----:R-:W-:Y:S05]  /*d9f0*/  ENDCOLLECTIVE ;  /* 0x000000000000791b */ /* 0x003fea0003800000 */
.L_x_1173:
[----:B------:R-:W-:Y:S05]  /*da00*/  BRA `(.L_x_1174) ;  /* 0xffffff6800987947 */ /* 0x000fea000383ffff */
.L_x_970:
[----:B------:R-:W-:Y:S01]  /*da10*/  BSSY B0, `(.L_x_1175) ;  /* 0x0000006000007945 */ /* 0x000fe20003800000 */
[----:B------:R-:W-:Y:S02]  /*da20*/  IMAD.MOV.U32 R4, RZ, RZ, 0x10 ;  /* 0x00000010ff047424 */ /* 0x000fe400078e00ff */
[----:B------:R-:W-:-:S07]  /*da30*/  IMAD.MOV.U32 R34, RZ, RZ, -0x1 ;  /* 0xffffffffff227424 */ /* 0x000fce00078e00ff */
[----:B------:R-:W-:Y:S05]  /*da40*/  WARPSYNC.COLLECTIVE R34, `(.L_x_1176) ;  /* 0x0000000022087348 */ /* 0x000fea0003c00000 */
[----:B------:R0:W1:Y:S02]  /*da50*/  SHFL.DOWN P4, R6, R7, R4, R33 ;  /* 0x0800000407067389 */ /* 0x0000640000080021 */
[----:B01----:R-:W-:Y:S05]  /*da60*/  ENDCOLLECTIVE ;  /* 0x000000000000791b */ /* 0x003fea0003800000 */
.L_x_1176:
[----:B------:R-:W-:Y:S05]  /*da70*/  BSYNC B0 ;  /* 0x0000000000007941 */ /* 0x000fea0003800000 */
.L_x_1175:
[----:B------:R-:W-:Y:S05]  /*da80*/  BRA `(.L_x_1177) ;  /* 0xffffff6800b87947 */ /* 0x000fea000383ffff */
.L_x_971:
[----:B------:R-:W-:Y:S01]  /*da90*/  BSSY B0, `(.L_x_1178) ;  /* 0x0000006000007945 */ /* 0x000fe20003800000 */
[----:B------:R-:W-:Y:S01]  /*daa0*/  PLOP3.LUT P5, PT, P0, PT, PT, 0x80, 0x8 ;  /* 0x000000000008781c */ /* 0x000fe200007af070 */
[----:B------:R-:W-:-:S12]  /*dab0*/  IMAD.MOV.U32 R34, RZ, RZ, -0x1 ;  /* 0xffffffffff227424 */ /* 0x000fd800078e00ff */
[----:B------:R-:W-:Y:S05]  /*dac0*/  WARPSYNC.COLLECTIVE R34, `(.L_x_1179) ;  /* 0x0000000022087348 */ /* 0x000fea0003c00000 */
[----:B------:R-:W-:Y:S01]  /*dad0*/  VOTE.ALL P5, P5 ;  /* 0x0000000000ff7806 */ /* 0x000fe200028a0000 */
[----:B------:R-:W-:-:S12]  /*dae0*/  ENDCOLLECTIVE ;  /* 0x000000000000791b */ /* 0x000fd80003800000 */
.L_x_1179:
[----:B------:R-:W-:Y:S05]  /*daf0*/  BSYNC B0 ;  /* 0x0000000000007941 */ /* 0x000fea0003800000 */
.L_x_1178:
[----:B------:R-:W-:Y:S01]  /*db00*/  PLOP3.LUT P0, PT, P5, PT, PT, 0x80, 0x8 ;  /* 0x000000000008781c */ /* 0x000fe20002f0f070 */
[----:B------:R-:W-:-:S12]  /*db10*/  BRA `(.L_x_1180) ;  /* 0xffffff6800ac7947 */ /* 0x000fd8000383ffff */
.L_x_1029:
[----:B------:R-:W-:Y:S01]  /*db20*/  BSSY B0, `(.L_x_1181) ;  /* 0x0000006000007945 */ /* 0x000fe20003800000 */
[----:B------:R-:W-:Y:S01]  /*db30*/  PLOP3.LUT P4, PT, P4, PT, PT, 0x8, 0x80 ;  /* 0x000000000080781c */ /* 0x000fe2000278e170 */
[----:B------:R-:W-:-:S12]  /*db40*/  IMAD.MOV.U32 R34, RZ, RZ, -0x1 ;  /* 0xffffffffff227424 */ /* 0x000fd800078e00ff */
[----:B--23--:R-:W-:Y:S05]  /*db50*/  WARPSYNC.COLLECTIVE R34, `(.L_x_1182) ;  /* 0x0000000022087348 */ /* 0x00cfea0003c00000 */
[----:B------:R-:W-:Y:S01]  /*db60*/  VOTE.ANY P4, P4 ;  /* 0x0000000000ff7806 */ /* 0x000fe20002080100 */
[----:B--23--:R-:W-:-:S12]  /*db70*/  ENDCOLLECTIVE ;  /* 0x000000000000791b */ /* 0x00cfd80003800000 */
.L_x_1182:
[----:B------:R-:W-:Y:S05]  /*db80*/  BSYNC B0 ;  /* 0x0000000000007941 */ /* 0x000fea0003800000 */
.L_x_1181:
[----:B------:R-:W-:Y:S05]  /*db90*/  BRA `(.L_x_1183) ;  /* 0xffffffc000e07947 */ /* 0x000fea000383ffff */
.L_x_1031:
[----:B------:R-:W0:Y:S01]  /*dba0*/  S2R R42, SR_GEMASK ;  /* 0x00000000002a7919 */ /* 0x000e220000003c00 */
[----:B------:R-:W-:Y:S01]  /*dbb0*/  BSSY B0, `(.L_x_1184) ;  /* 0x0000006000007945 */ /* 0x000fe20003800000 */
[----:B------:R-:W-:Y:S01]  /*dbc0*/  PLOP3.LUT P4, PT, P4, PT, PT, 0x8, 0x80 ;  /* 0x000000000080781c */ /* 0x000fe2000278e170 */
[----:B------:R-:W-:-:S12]  /*dbd0*/  IMAD.MOV.U32 R34, RZ, RZ, -0x1 ;  /* 0xffffffffff227424 */ /* 0x000fd800078e00ff */
[----:B0-23--:R-:W-:Y:S05]  /*dbe0*/  WARPSYNC.COLLECTIVE R34, `(.L_x_1185) ;  /* 0x0000000022087348 */ /* 0x00dfea0003c00000 */
[----:B------:R-:W-:Y:S01]  /*dbf0*/  VOTE.ANY R34, PT, P4 ;  /* 0x0000000000227806 */ /* 0x000fe200020e0100 */
[----:B0-23--:R-:W-:Y:S06]  /*dc00*/  ENDCOLLECTIVE ;  /* 0x000000000000791b */ /* 0x00dfec0003800000 */
.L_x_1185:
[----:B------:R-:W-:Y:S05]  /*dc10*/  BSYNC B0 ;  /* 0x0000000000007941 */ /* 0x000fea0003800000 */
.L_x_1184:
        /* <DEDUP_REMOVED lines=10> */
.L_x_1186:
[----:B------:R-:W-:Y:S02]  /*dcc0*/  IMAD.MOV.U32 R7, RZ, RZ, R41 ;  /* 0x000000ffff077224 */ /* 0x000fe400078e0029 */
[----:B------:R-:W-:-:S07]  /*dcd0*/  IMAD.MOV.U32 R25, RZ, RZ, R6 ;  /* 0x000000ffff197224 */ /* 0x000fce00078e0006 */
[----:B------:R-:W-:Y:S05]  /*dce0*/  WARPSYNC.COLLECTIVE R34, `(.L_x_1187) ;  /* 0x0000000022087348 */ /* 0x000fea0003c00000 */
[----:B------:R0:W1:Y:S02]  /*dcf0*/  SHFL.DOWN P4, R6, R7, R4, R33 ;  /* 0x0800000407067389 */ /* 0x0000640000080021 */
[----:B01----:R-:W-:Y:S05]  /*dd00*/  ENDCOLLECTIVE ;  /* 0x000000000000791b */ /* 0x003fea0003800000 */
.L_x_1187:
[----:B------:R-:W-:Y:S02]  /*dd10*/  IMAD.MOV.U32 R7, RZ, RZ, R38 ;  /* 0x000000ffff077224 */ /* 0x000fe400078e0026 */
[----:B------:R-:W-:-:S07]  /*dd20*/  IMAD.MOV.U32 R24, RZ, RZ, R6 ;  /* 0x000000ffff187224 */ /* 0x000fce00078e0006 */
[----:B------:R-:W-:Y:S05]  /*dd30*/  WARPSYNC.COLLECTIVE R34, `(.L_x_1188) ;  /* 0x0000000022087348 */ /* 0x000fea0003c00000 */
[----:B------:R0:W1:Y:S02]  /*dd40*/  SHFL.DOWN P4, R6, R7, R4, R33 ;  /* 0x0800000407067389 */ /* 0x0000640000080021 */
[----:B01----:R-:W-:Y:S05]  /*dd50*/  ENDCOLLECTIVE ;  /* 0x000000000000791b */ /* 0x003fea0003800000 */
.L_x_1188:
[----:B------:R-:W-:Y:S05]  /*dd60*/  BRA `(.L_x_1189) ;  /* 0xffffffc000ac7947 */ /* 0x000fea000383ffff */
.L_x_1032:
[----:B------:R-:W-:Y:S01]  /*dd70*/  BSSY B0, `(.L_x_1190) ;  /* 0x0000006000007945 */ /* 0x000fe20003800000 */
[----:B------:R-:W-:Y:S02]  /*dd80*/  IMAD.MOV.U32 R4, RZ, RZ, 0x1 ;  /* 0x00000001ff047424 */ /* 0x000fe400078e00ff */
[----:B------:R-:W-:-:S07]  /*dd90*/  IMAD.MOV.U32 R34, RZ, RZ, -0x1 ;  /* 0xffffffffff227424 */ /* 0x000fce00078e00ff */
[----:B--23--:R-:W-:Y:S05]  /*dda0*/  WARPSYNC.COLLECTIVE R34, `(.L_x_1191) ;  /* 0x0000000022087348 */ /* 0x00cfea0003c00000 */
[----:B------:R0:W1:Y:S02]  /*ddb0*/  SHFL.DOWN P4, R6, R7, R4, R33 ;  /* 0x0800000407067389 */ /* 0x0000640000080021 */
[----:B0123--:R-:W-:Y:S05]  /*ddc0*/  ENDCOLLECTIVE ;  /* 0x000000000000791b */ /* 0x00ffea0003800000 */
.L_x_1191:
[----:B------:R-:W-:Y:S05]  /*ddd0*/  BSYNC B0 ;  /* 0x0000000000007941 */ /* 0x000fea0003800000 */
.L_x_1190:
[----:B------:R-:W-:Y:S05]  /*dde0*/  BRA `(.L_x_1192) ;  /* 0xffffffc000b07947 */ /* 0x000fea000383ffff */
.L_x_1033:
[----:B------:R-:W-:Y:S01]  /*ddf0*/  BSSY B0, `(.L_x_1193) ;  /* 0x0000007000007945 */ /* 0x000fe20003800000 */
[----:B------:R-:W-:Y:S02]  /*de00*/  IMAD.MOV.U32 R7, RZ, RZ, R40 ;  /* 0x000000ffff077224 */ /* 0x000fe400078e0028 */
[----:B------:R-:W-:Y:S02]  /*de10*/  IMAD.MOV.U32 R4, RZ, RZ, 0x2 ;  /* 0x00000002ff047424 */ /* 0x000fe400078e00ff */
[----:B------:R-:W-:-:S07]  /*de20*/  IMAD.MOV.U32 R34, RZ, RZ, -0x1 ;  /* 0xffffffffff227424 */ /* 0x000fce00078e00ff */
[----:B--23--:R-:W-:Y:S05]  /*de30*/  WARPSYNC.COLLECTIVE R34, `(.L_x_1194) ;  /* 0x0000000022087348 */ /* 0x00cfea0003c00000 */
[----:B------:R0:W1:Y:S02]  /*de40*/  SHFL.DOWN P4, R6, R7, R4, R33 ;  /* 0x0800000407067389 */ /* 0x0000640000080021 */
[----:B0123--:R-:W-:Y:S05]  /*de50*/  ENDCOLLECTIVE ;  /* 0x000000000000791b */ /* 0x00ffea0003800000 */
.L_x_1194:
[----:B------:R-:W-:Y:S05]  /*de60*/  BSYNC B0 ;  /* 0x0000000000007941 */ /* 0x000fea0003800000 */
.L_x_1193:
[----:B------:R-:W-:Y:S02]  /*de70*/  IMAD.MOV.U32 R7, RZ, RZ, R41 ;  /* 0x000000ffff077224 */ /* 0x000fe400078e0029 */
[----:B------:R-:W-:Y:S02]  /*de80*/  IMAD.MOV.U32 R4, RZ, RZ, 0x2 ;  /* 0x00000002ff047424 */ /* 0x000fe400078e00ff */
[----:B------:R-:W-:Y:S02]  /*de90*/  IMAD.MOV.U32 R34, RZ, RZ, -0x1 ;  /* 0xffffffffff227424 */ /* 0x000fe400078e00ff */
[----:B------:R-:W-:-:S07]  /*dea0*/  IMAD.MOV.U32 R25, RZ, RZ, R6 ;  /* 0x000000ffff197224 */ /* 0x000fce00078e0006 */
[----:B------:R-:W-:Y:S05]  /*deb0*/  WARPSYNC.COLLECTIVE R34, `(.L_x_1195) ;  /* 0x0000000022087348 */ /* 0x000fea0003c00000 */
[----:B------:R0:W1:Y:S02]  /*dec0*/  SHFL.DOWN P4, R6, R7, R4, R33 ;  /* 0x0800000407067389 */ /* 0x0000640000080021 */
[----:B01----:R-:W-:Y:S05]  /*ded0*/  ENDCOLLECTIVE ;  /* 0x000000000000791b */ /* 0x003fea0003800000 */
.L_x_1195:
[----:B------:R-:W-:Y:S02]  /*dee0*/  IMAD.MOV.U32 R7, RZ, RZ, R38 ;  /* 0x000000ffff077224 */ /* 0x000fe400078e0026 */
[----:B------:R-:W-:-:S07]  /*def0*/  IMAD.MOV.U32 R24, RZ, RZ, R6 ;  /* 0x000000ffff187224 */ /* 0x000fce00078e0006 */
[----:B------:R-:W-:Y:S05]  /*df00*/  WARPSYNC.COLLECTIVE R34, `(.L_x_1196) ;  /* 0x0000000022087348 */ /* 0x000fea0003c00000 */
[----:B------:R0:W1:Y:S02]  /*df10*/  SHFL.DOWN P4, R6, R7, R4, R33 ;  /* 0x0800000407067389 */ /* 0x0000640000080021 */
[----:B01----:R-:W-:Y:S05]  /*df20*/  ENDCOLLECTIVE ;  /* 0x000000000000791b */ /* 0x003fea0003800000 */
.L_x_1196:
[----:B------:R-:W-:Y:S05]  /*df30*/  BRA `(.L_x_1197) ;  /* 0xffffffc000787947 */ /* 0x000fea000383ffff */
.L_x_1034:
[----:B------:R-:W-:Y:S01]  /*df40*/  BSSY B0, `(.L_x_1198) ;  /* 0x0000006000007945 */ /* 0x000fe20003800000 */
[----:B------:R-:W-:Y:S02]  /*df50*/  IMAD.MOV.U32 R4, RZ, RZ, 0x2 ;  /* 0x00000002ff047424 */ /* 0x000fe400078e00ff */
[----:B------:R-:W-:-:S07]  /*df60*/  IMAD.MOV.U32 R34, RZ, RZ, -0x1 ;  /* 0xffffffffff227424 */ /* 0x000fce00078e00ff */
[----:B--23--:R-:W-:Y:S05]  /*df70*/  WARPSYNC.COLLECTIVE R34, `(.L_x_1199) ;  /* 0x0000000022087348 */ /* 0x00cfea0003c00000 */
[----:B------:R0:W1:Y:S02]  /*df80*/  SHFL.DOWN P4, R6, R7, R4, R33 ;  /* 0x0800000407067389 */ /* 0x0000640000080021 */
[----:B0123--:R-:W-:Y:S05]  /*df90*/  ENDCOLLECTIVE ;  /* 0x000000000000791b */ /* 0x00ffea0003800000 */
.L_x_1199:
[----:B------:R-:W-:Y:S05]  /*dfa0*/  BSYNC B0 ;  /* 0x0000000000007941 */ /* 0x000fea0003800000 */
.L_x_1198:
[----:B------:R-:W-:Y:S05]  /*dfb0*/  BRA `(.L_x_1200) ;  /* 0xffffffc0007c7947 */ /* 0x000fea000383ffff */
.L_x_1035:
[----:B------:R-:W-:Y:S01]  /*dfc0*/  BSSY B0, `(.L_x_1201) ;  /* 0x0000007000007945 */ /* 0x000fe20003800000 */
[----:B------:R-:W-:Y:S02]  /*dfd0*/  IMAD.MOV.U32 R7, RZ, RZ, R40 ;  /* 0x000000ffff077224 */ /* 0x000fe400078e0028 */
[----:B------:R-:W-:Y:S02]  /*dfe0*/  IMAD.MOV.U32 R4, RZ, RZ, 0x4 ;  /* 0x00000004ff047424 */ /* 0x000fe400078e00ff */
[----:B------:R-:W-:-:S07]  /*dff0*/  IMAD.MOV.U32 R34, RZ, RZ, -0x1 ;  /* 0xffffffffff227424 */ /* 0x000fce00078e00ff */
[----:B--23--:R-:W-:Y:S05]  /*e000*/  WARPSYNC.COLLECTIVE R34, `(.L_x_1202) ;  /* 0x0000000022087348 */ /* 0x00cfea0003c00000 */
[----:B------:R0:W1:Y:S02]  /*e010*/  SHFL.DOWN P4, R6, R7, R4, R33 ;  /* 0x0800000407067389 */ /* 0x0000640000080021 */
[----:B0123--:R-:W-:Y:S05]  /*e020*/  ENDCOLLECTIVE ;  /* 0x000000000000791b */ /* 0x00ffea0003800000 */
.L_x_1202:
[----:B------:R-:W-:Y:S05]  /*e030*/  BSYNC B0 ;  /* 0x0000000000007941 */ /* 0x000fea0003800000 */
.L_x_1201:
[----:B------:R-:W-:Y:S02]  /*e040*/  IMAD.MOV.U32 R7, RZ, RZ, R41 ;  /* 0x000000ffff077224 */ /* 0x000fe400078e0029 */
[----:B------:R-:W-:Y:S02]  /*e050*/  IMAD.MOV.U32 R4, RZ, RZ, 0x4 ;  /* 0x00000004ff047424 */ /* 0x000fe400078e00ff */
[----:B------:R-:W-:Y:S02]  /*e060*/  IMAD.MOV.U32 R34, RZ, RZ, -0x1 ;  /* 0xffffffffff227424 */ /* 0x000fe400078e00ff */
[----:B------:R-:W-:-:S07]  /*e070*/  IMAD.MOV.U32 R25, RZ, RZ, R6 ;  /* 0x000000ffff197224 */ /* 0x000fce00078e0006 */
[----:B------:R-:W-:Y:S05]  /*e080*/  WARPSYNC.COLLECTIVE R34, `(.L_x_1203) ;  /* 0x0000000022087348 */ /* 0x000fea0003c00000 */
[----:B------:R0:W1:Y:S02]  /*e090*/  SHFL.DOWN P4, R6, R7, R4, R33 ;  /* 0x0800000407067389 */ /* 0x0000640000080021 */
[----:B01----:R-:W-:Y:S05]  /*e0a0*/  ENDCOLLECTIVE ;  /* 0x000000000000791b */ /* 0x003fea0003800000 */
.L_x_1203:
[----:B------:R-:W-:Y:S02]  /*e0b0*/  IMAD.MOV.U32 R7, RZ, RZ, R38 ;  /* 0x000000ffff077224 */ /* 0x000fe400078e0026 */
[----:B------:R-:W-:-:S07]  /*e0c0*/  IMAD.MOV.U32 R24, RZ, RZ, R6 ;  /* 0x000000ffff187224 */ /* 0x000fce00078e0006 */
[----:B------:R-:W-:Y:S05]  /*e0d0*/  WARPSYNC.COLLECTIVE R34, `(.L_x_1204) ;  /* 0x0000000022087348 */ /* 0x000fea0003c00000 */
[----:B------:R0:W1:Y:S02]  /*e0e0*/  SHFL.DOWN P4, R6, R7, R4, R33 ;  /* 0x0800000407067389 */ /* 0x0000640000080021 */
[----:B01----:R-:W-:Y:S05]  /*e0f0*/  ENDCOLLECTIVE ;  /* 0x000000000000791b */ /* 0x003fea0003800000 */
.L_x_1204:
[----:B------:R-:W-:Y:S05]  /*e100*/  BRA `(.L_x_1205) ;  /* 0xffffffc000487947 */ /* 0x000fea000383ffff */
.L_x_1036:
[----:B------:R-:W-:Y:S01]  /*e110*/  BSSY B0, `(.L_x_1206) ;  /* 0x0000006000007945 */ /* 0x000fe20003800000 */
[----:B------:R-:W-:Y:S02]  /*e120*/  IMAD.MOV.U32 R4, RZ, RZ, 0x4 ;  /* 0x00000004ff047424 */ /* 0x000fe400078e00ff */
[----:B------:R-:W-:-:S07]  /*e130*/  IMAD.MOV.U32 R34, RZ, RZ, -0x1 ;  /* 0xffffffffff227424 */ /* 0x000fce00078e00ff */
[----:B--23--:R-:W-:Y:S05]  /*e140*/  WARPSYNC.COLLECTIVE R34, `(.L_x_1207) ;  /* 0x0000000022087348 */ /* 0x00cfea0003c00000 */
[----:B------:R0:W1:Y:S02]  /*e150*/  SHFL.DOWN P4, R6, R7, R4, R33 ;  /* 0x0800000407067389 */ /* 0x0000640000080021 */
[----:B0123--:R-:W-:Y:S05]  /*e160*/  ENDCOLLECTIVE ;  /* 0x000000000000791b */ /* 0x00ffea0003800000 */
.L_x_1207:
[----:B------:R-:W-:Y:S05]  /*e170*/  BSYNC B0 ;  /* 0x0000000000007941 */ /* 0x000fea0003800000 */
.L_x_1206:
[----:B------:R-:W-:Y:S05]  /*e180*/  BRA `(.L_x_1208) ;  /* 0xffffffc0004c7947 */ /* 0x000fea000383ffff */
.L_x_1037:
[----:B------:R-:W-:Y:S01]  /*e190*/  BSSY B0, `(.L_x_1209) ;  /* 0x0000007000007945 */ /* 0x000fe20003800000 */
[----:B------:R-:W-:Y:S02]  /*e1a0*/  IMAD.MOV.U32 R7, RZ, RZ, R40 ;  /* 0x000000ffff077224 */ /* 0x000fe400078e0028 */
[----:B------:R-:W-:Y:S02]  /*e1b0*/  IMAD.MOV.U32 R4, RZ, RZ, 0x8 ;  /* 0x00000008ff047424 */ /* 0x000fe400078e00ff */
[----:B------:R-:W-:-:S07]  /*e1c0*/  IMAD.MOV.U32 R34, RZ, RZ, -0x1 ;  /* 0xffffffffff227424 */ /* 0x000fce00078e00ff */
[----:B--23--:R-:W-:Y:S05]  /*e1d0*/  WARPSYNC.COLLECTIVE R34, `(.L_x_1210) ;  /* 0x0000000022087348 */ /* 0x00cfea0003c00000 */
[----:B------:R0:W1:Y:S02]  /*e1e0*/  SHFL.DOWN P4, R6, R7, R4, R33 ;  /* 0x0800000407067389 */ /* 0x0000640000080021 */
[----:B0123--:R-:W-:Y:S05]  /*e1f0*/  ENDCOLLECTIVE ;  /* 0x000000000000791b */ /* 0x00ffea0003800000 */
.L_x_1210:
[----:B------:R-:W-:Y:S05]  /*e200*/  BSYNC B0 ;  /* 0x0000000000007941 */ /* 0x000fea0003800000 */
.L_x_1209:
[----:B------:R-:W-:Y:S02]  /*e210*/  IMAD.MOV.U32 R7, RZ, RZ, R41 ;  /* 0x000000ffff077224 */ /* 0x000fe400078e0029 */
[----:B------:R-:W-:Y:S02]  /*e220*/  IMAD.MOV.U32 R4, RZ, RZ, 0x8 ;  /* 0x00000008ff047424 */ /* 0x000fe400078e00ff */
[----:B------:R-:W-:Y:S02]  /*e230*/  IMAD.MOV.U32 R34, RZ, RZ, -0x1 ;  /* 0xffffffffff227424 */ /* 0x000fe400078e00ff */
[----:B------:R-:W-:-:S07]  /*e240*/  IMAD.MOV.U32 R25, RZ, RZ, R6 ;  /* 0x000000ffff197224 */ /* 0x000fce00078e0006 */
[----:B------:R-:W-:Y:S05]  /*e250*/  WARPSYNC.COLLECTIVE R34, `(.L_x_1211) ;  /* 0x0000000022087348 */ /* 0x000fea0003c00000 */
[----:B------:R0:W1:Y:S02]  /*e260*/  SHFL.DOWN P4, R6, R7, R4, R33 ;  /* 0x0800000407067389 */ /* 0x0000640000080021 */
[----:B01----:R-:W-:Y:S05]  /*e270*/  ENDCOLLECTIVE ;  /* 0x000000000000791b */ /* 0x003fea0003800000 */
.L_x_1211:
[----:B------:R-:W-:Y:S02]  /*e280*/  IMAD.MOV.U32 R7, RZ, RZ, R38 ;  /* 0x000000ffff077224 */ /* 0x000fe400078e0026 */
[----:B------:R-:W-:-:S07]  /*e290*/  IMAD.MOV.U32 R24, RZ, RZ, R6 ;  /* 0x000000ffff187224 */ /* 0x000fce00078e0006 */
[----:B------:R-:W-:Y:S05]  /*e2a0*/  WARPSYNC.COLLECTIVE R34, `(.L_x_1212) ;  /* 0x0000000022087348 */ /* 0x000fea0003c00000 */
[----:B------:R0:W1:Y:S02]  /*e2b0*/  SHFL.DOWN P4, R6, R7, R4, R33 ;  /* 0x0800000407067389 */ /* 0x0000640000080021 */
[----:B01----:R-:W-:Y:S05]  /*e2c0*/  ENDCOLLECTIVE ;  /* 0x000000000000791b */ /* 0x003fea0003800000 */
.L_x_1212:
[----:B------:R-:W-:Y:S05]  /*e2d0*/  BRA `(.L_x_1213) ;  /* 0xffffffc000187947 */ /* 0x000fea000383ffff */
.L_x_1038:
[----:B------:R-:W-:Y:S01]  /*e2e0*/  BSSY B0, `(.L_x_1214) ;  /* 0x0000006000007945 */ /* 0x000fe20003800000 */
[----:B------:R-:W-:Y:S02]  /*e2f0*/  IMAD.MOV.U32 R4, RZ, RZ, 0x8 ;  /* 0x00000008ff047424 */ /* 0x000fe400078e00ff */
[----:B------:R-:W-:-:S07]  /*e300*/  IMAD.MOV.U32 R34, RZ, RZ, -0x1 ;  /* 0xffffffffff227424 */ /* 0x000fce00078e00ff */
[----:B--23--:R-:W-:Y:S05]  /*e310*/  WARPSYNC.COLLECTIVE R34, `(.L_x_1215) ;  /* 0x0000000022087348 */ /* 0x00cfea0003c00000 */
[----:B------:R0:W1:Y:S02]  /*e320*/  SHFL.DOWN P4, R6, R7, R4, R33 ;  /* 0x0800000407067389 */ /* 0x0000640000080021 */
[----:B0123--:R-:W-:Y:S05]  /*e330*/  ENDCOLLECTIVE ;  /* 0x000000000000791b */ /* 0x00ffea0003800000 */
.L_x_1215:
[----:B------:R-:W-:Y:S05]  /*e340*/  BSYNC B0 ;  /* 0x0000000000007941 */ /* 0x000fea0003800000 */
.L_x_1214:
[----:B------:R-:W-:Y:S05]  /*e350*/  BRA `(.L_x_1216) ;  /* 0xffffffc0001c7947 */ /* 0x000fea000383ffff */
.L_x_1039:
[----:B------:R-:W-:Y:S01]  /*e360*/  BSSY B0, `(.L_x_1217) ;  /* 0x0000007000007945 */ /* 0x000fe20003800000 */
[----:B------:R-:W-:Y:S02]  /*e370*/  IMAD.MOV.U32 R7, RZ, RZ, R40 ;  /* 0x000000ffff077224 */ /* 0x000fe400078e0028 */
[----:B------:R-:W-:Y:S02]  /*e380*/  IMAD.MOV.U32 R4, RZ, RZ, 0x10 ;  /* 0x00000010ff047424 */ /* 0x000fe400078e00ff */
[----:B------:R-:W-:-:S07]  /*e390*/  IMAD.MOV.U32 R34, RZ, RZ, -0x1 ;  /* 0xffffffffff227424 */ /* 0x000fce00078e00ff */
[----:B--23--:R-:W-:Y:S05]  /*e3a0*/  WARPSYNC.COLLECTIVE R34, `(.L_x_1218) ;  /* 0x0000000022087348 */ /* 0x00cfea0003c00000 */
[----:B------:R0:W1:Y:S02]  /*e3b0*/  SHFL.DOWN P4, R6, R7, R4, R33 ;  /* 0x0800000407067389 */ /* 0x0000640000080021 */
[----:B0123--:R-:W-:Y:S05]  /*e3c0*/  ENDCOLLECTIVE ;  /* 0x000000000000791b */ /* 0x00ffea0003800000 */
.L_x_1218:
[----:B------:R-:W-:Y:S05]  /*e3d0*/  BSYNC B0 ;  /* 0x0000000000007941 */ /* 0x000fea0003800000 */
.L_x_1217:
[----:B------:R-:W-:Y:S02]  /*e3e0*/  IMAD.MOV.U32 R7, RZ, RZ, R41 ;  /* 0x000000ffff077224 */ /* 0x000fe400078e0029 */
[----:B------:R-:W-:Y:S02]  /*e3f0*/  IMAD.MOV.U32 R4, RZ, RZ, 0x10 ;  /* 0x00000010ff047424 */ /* 0x000fe400078e00ff */
[----:B------:R-:W-:Y:S02]  /*e400*/  IMAD.MOV.U32 R34, RZ, RZ, -0x1 ;  /* 0xffffffffff227424 */ /* 0x000fe400078e00ff */
[----:B------:R-:W-:-:S07]  /*e410*/  IMAD.MOV.U32 R47, RZ, RZ, R6 ;  /* 0x000000ffff2f7224 */ /* 0x000fce00078e0006 */
[----:B------:R-:W-:Y:S05]  /*e420*/  WARPSYNC.COLLECTIVE R34, `(.L_x_1219) ;  /* 0x0000000022087348 */ /* 0x000fea0003c00000 */
[----:B------:R0:W1:Y:S02]  /*e430*/  SHFL.DOWN P4, R6, R7, R4, R33 ;  /* 0x0800000407067389 */ /* 0x0000640000080021 */
[----:B01----:R-:W-:Y:S05]  /*e440*/  ENDCOLLECTIVE ;  /* 0x000000000000791b */ /* 0x003fea0003800000 */
.L_x_1219:
[----:B------:R-:W-:Y:S02]  /*e450*/  IMAD.MOV.U32 R7, RZ, RZ, R38 ;  /* 0x000000ffff077224 */ /* 0x000fe400078e0026 */
[----:B------:R-:W-:-:S07]  /*e460*/  IMAD.MOV.U32 R46, RZ, RZ, R6 ;  /* 0x000000ffff2e7224 */ /* 0x000fce00078e0006 */
[----:B------:R-:W-:Y:S05]  /*e470*/  WARPSYNC.COLLECTIVE R34, `(.L_x_1220) ;  /* 0x0000000022087348 */ /* 0x000fea0003c00000 */
[----:B------:R0:W1:Y:S02]  /*e480*/  SHFL.DOWN P4, R6, R7, R4, R33 ;  /* 0x0800000407067389 */ /* 0x0000640000080021 */
[----:B01----:R-:W-:Y:S05]  /*e490*/  ENDCOLLECTIVE ;  /* 0x000000000000791b */ /* 0x003fea0003800000 */
.L_x_1220:
[----:B------:R-:W-:Y:S05]  /*e4a0*/  BRA `(.L_x_1221) ;  /* 0xffffffbc00e87947 */ /* 0x000fea000383ffff */
.L_x_1040:
[----:B------:R-:W-:Y:S01]  /*e4b0*/  BSSY B0, `(.L_x_1222) ;  /* 0x0000006000007945 */ /* 0x000fe20003800000 */
[----:B------:R-:W-:Y:S02]  /*e4c0*/  IMAD.MOV.U32 R4, RZ, RZ, 0x10 ;  /* 0x00000010ff047424 */ /* 0x000fe400078e00ff */
[----:B------:R-:W-:-:S07]  /*e4d0*/  IMAD.MOV.U32 R34, RZ, RZ, -0x1 ;  /* 0xffffffffff227424 */ /* 0x000fce00078e00ff */
[----:B--23--:R-:W-:Y:S05]  /*e4e0*/  WARPSYNC.COLLECTIVE R34, `(.L_x_1223) ;  /* 0x0000000022087348 */ /* 0x00cfea0003c00000 */
[----:B------:R0:W1:Y:S02]  /*e4f0*/  SHFL.DOWN P4, R6, R7, R4, R33 ;  /* 0x0800000407067389 */ /* 0x0000640000080021 */
[----:B0123--:R-:W-:Y:S05]  /*e500*/  ENDCOLLECTIVE ;  /* 0x000000000000791b */ /* 0x00ffea0003800000 */
.L_x_1223:
[----:B------:R-:W-:Y:S05]  /*e510*/  BSYNC B0 ;  /* 0x0000000000007941 */ /* 0x000fea0003800000 */
.L_x_1222:
[----:B------:R-:W-:Y:S05]  /*e520*/  BRA `(.L_x_1224) ;  /* 0xffffffc000087947 */ /* 0x000fea000383ffff */
.L_x_1041:
[----:B------:R-:W-:Y:S01]  /*e530*/  BSSY B0, `(.L_x_1225) ;  /* 0x0000005000007945 */ /* 0x000fe20003800000 */
[----:B------:R-:W-:-:S07]  /*e540*/  IMAD.MOV.U32 R34, RZ, RZ, -0x1 ;  /* 0xffffffffff227424 */ /* 0x000fce00078e00ff */
[----:B--23--:R-:W-:Y:S05]  /*e550*/  WARPSYNC.COLLECTIVE R34, `(.L_x_1226) ;  /* 0x0000000022087348 */ /* 0x00cfea0003c00000 */
[----:B------:R-:W-:Y:S01]  /*e560*/  VOTE.ALL P5, P5 ;  /* 0x0000000000ff7806 */ /* 0x000fe200028a0000 */
[----:B--23--:R-:W-:-:S12]  /*e570*/  ENDCOLLECTIVE ;  /* 0x000000000000791b */ /* 0x00cfd80003800000 */
.L_x_1226:
[----:B------:R-:W-:Y:S05]  /*e580*/  BSYNC B0 ;  /* 0x0000000000007941 */ /* 0x000fea0003800000 */
.L_x_1225:
[----:B------:R-:W-:Y:S05]  /*e590*/  BRA `(.L_x_1227) ;  /* 0xffffffc000007947 */ /* 0x000fea000383ffff */
.L_x_1043:
[----:B------:R-:W-:Y:S01]  /*e5a0*/  BSSY B0, `(.L_x_1228) ;  /* 0x0000006000007945 */ /* 0x000fe20003800000 */
[----:B------:R-:W-:Y:S01]  /*e5b0*/  PLOP3.LUT P4, PT, P4, PT, PT, 0x8, 0x80 ;  /* 0x000000000080781c */ /* 0x000fe2000278e170 */
[----:B------:R-:W-:-:S12]  /*e5c0*/  IMAD.MOV.U32 R34, RZ, RZ, -0x1 ;  /* 0xffffffffff227424 */ /* 0x000fd800078e00ff */
[----:B--23--:R-:W-:Y:S05]  /*e5d0*/  WARPSYNC.COLLECTIVE R34, `(.L_x_1229) ;  /* 0x0000000022087348 */ /* 0x00cfea0003c00000 */
[----:B------:R-:W-:Y:S01]  /*e5e0*/  VOTE.ANY P4, P4 ;  /* 0x0000000000ff7806 */ /* 0x000fe20002080100 */
[----:B--23--:R-:W-:-:S12]  /*e5f0*/  ENDCOLLECTIVE ;  /* 0x000000000000791b */ /* 0x00cfd80003800000 */
.L_x_1229:
[----:B------:R-:W-:Y:S05]  /*e600*/  BSYNC B0 ;  /* 0x0000000000007941 */ /* 0x000fea0003800000 */
.L_x_1228:
[----:B------:R-:W-:Y:S05]  /*e610*/  BRA `(.L_x_1230) ;  /* 0xffffffc000007947 */ /* 0x000fea000383ffff */
.L_x_1045:
[----:B------:R-:W-:Y:S01]  /*e620*/  BSSY B0, `(.L_x_1231) ;  /* 0x0000006000007945 */ /* 0x000fe20003800000 */
[----:B------:R-:W-:Y:S01]  /*e630*/  PLOP3.LUT P4, PT, P4, PT, PT, 0x8, 0x80 ;  /* 0x000000000080781c */ /* 0x000fe2000278e170 */
[----:B------:R-:W-:-:S12]  /*e640*/  IMAD.MOV.U32 R34, RZ, RZ, -0x1 ;  /* 0xffffffffff227424 */ /* 0x000fd800078e00ff */
[----:B--23--:R-:W-:Y:S05]  /*e650*/  WARPSYNC.COLLECTIVE R34, `(.L_x_1232) ;  /* 0x0000000022087348 */ /* 0x00cfea0003c00000 */
[----:B------:R-:W-:Y:S01]  /*e660*/  VOTE.ANY R34, PT, P4 ;  /* 0x0000000000227806 */ /* 0x000fe200020e0100 */
[----:B--23--:R-:W-:Y:S06]  /*e670*/  ENDCOLLECTIVE ;  /* 0x000000000000791b */ /* 0x00cfec0003800000 */
.L_x_1232:
[----:B------:R-:W-:Y:S05]  /*e680*/  BSYNC B0 ;  /* 0x0000000000007941 */ /* 0x000fea0003800000 */
.L_x_1231:
        /* <DEDUP_REMOVED lines=10> */
.L_x_1233:
[----:B------:R-:W-:Y:S02]  /*e730*/  IMAD.MOV.U32 R7, RZ, RZ, R32 ;  /* 0x000000ffff077224 */ /* 0x000fe400078e0020 */
[----:B------:R-:W-:-:S07]  /*e740*/  IMAD.MOV.U32 R48, RZ, RZ, R6 ;  /* 0x000000ffff307224 */ /* 0x000fce00078e0006 */
[----:B------:R-:W-:Y:S05]  /*e750*/  WARPSYNC.COLLECTIVE R34, `(.L_x_1234) ;  /* 0x0000000022087348 */ /* 0x000fea0003c00000 */
[----:B------:R0:W1:Y:S02]  /*e760*/  SHFL.DOWN P4, R6, R7, R4, R33 ;  /* 0x0800000407067389 */ /* 0x0000640000080021 */
[----:B01----:R-:W-:Y:S05]  /*e770*/  ENDCOLLECTIVE ;  /* 0x000000000000791b */ /* 0x003fea0003800000 */
.L_x_1234:
[----:B------:R-:W-:Y:S02]  /*e780*/  IMAD.MOV.U32 R7, RZ, RZ, R46 ;  /* 0x000000ffff077224 */ /* 0x000fe400078e002e */
[----:B------:R-:W-:-:S07]  /*e790*/  IMAD.MOV.U32 R51, RZ, RZ, R6 ;  /* 0x000000ffff337224 */ /* 0x000fce00078e0006 */
[----:B------:R-:W-:Y:S05]  /*e7a0*/  WARPSYNC.COLLECTIVE R34, `(.L_x_1235) ;  /* 0x0000000022087348 */ /* 0x000fea0003c00000 */
[----:B------:R0:W1:Y:S02]  /*e7b0*/  SHFL.DOWN P4, R6, R7, R4, R33 ;  /* 0x0800000407067389 */ /* 0x0000640000080021 */
[----:B01----:R-:W-:Y:S05]  /*e7c0*/  ENDCOLLECTIVE ;  /* 0x000000000000791b */ /* 0x003fea0003800000 */
.L_x_1235:
[----:B------:R-:W-:Y:S05]  /*e7d0*/  BRA `(.L_x_1236) ;  /* 0xffffffbc00cc7947 */ /* 0x000fea000383ffff */
.L_x_1046:
[----:B------:R-:W-:Y:S01]  /*e7e0*/  BSSY B0, `(.L_x_1237) ;  /* 0x0000006000007945 */ /* 0x000fe20003800000 */
[----:B------:R-:W-:Y:S02]  /*e7f0*/  IMAD.MOV.U32 R4, RZ, RZ, 0x1 ;  /* 0x00000001ff047424 */ /* 0x000fe400078e00ff */
[----:B------:R-:W-:-:S07]  /*e800*/  IMAD.MOV.U32 R34, RZ, RZ, -0x1 ;  /* 0xffffffffff227424 */ /* 0x000fce00078e00ff */
[----:B--23--:R-:W-:Y:S05]  /*e810*/  WARPSYNC.COLLECTIVE R34, `(.L_x_1238) ;  /* 0x0000000022087348 */ /* 0x00cfea0003c00000 */
[----:B------:R0:W1:Y:S02]  /*e820*/  SHFL.DOWN P4, R6, R7, R4, R33 ;  /* 0x0800000407067389 */ /* 0x0000640000080021 */
[----:B0123--:R-:W-:Y:S05]  /*e830*/  ENDCOLLECTIVE ;  /* 0x000000000000791b */ /* 0x00ffea0003800000 */
.L_x_1238:
[----:B------:R-:W-:Y:S05]  /*e840*/  BSYNC B0 ;  /* 0x0000000000007941 */ /* 0x000fea0003800000 */
.L_x_1237:
[----:B------:R-:W-:Y:S05]  /*e850*/  BRA `(.L_x_1239) ;  /* 0xffffffbc00d07947 */ /* 0x000fea000383ffff */
.L_x_1047:
[----:B------:R-:W-:Y:S01]  /*e860*/  BSSY B0, `(.L_x_1240) ;  /* 0x0000007000007945 */ /* 0x000fe20003800000 */
[----:B------:R-:W-:Y:S02]  /*e870*/  IMAD.MOV.U32 R7, RZ, RZ, R49 ;  /* 0x000000ffff077224 */ /* 0x000fe400078e0031 */
[----:B------:R-:W-:Y:S02]  /*e880*/  IMAD.MOV.U32 R4, RZ, RZ, 0x2 ;  /* 0x00000002ff047424 */ /* 0x000fe400078e00ff */
[----:B------:R-:W-:-:S07]  /*e890*/  IMAD.MOV.U32 R34, RZ, RZ, -0x1 ;  /* 0xffffffffff227424 */ /* 0x000fce00078e00ff */
[----:B--23--:R-:W-:Y:S05]  /*e8a0*/  WARPSYNC.COLLECTIVE R34, `(.L_x_1241) ;  /* 0x0000000022087348 */ /* 0x00cfea0003c00000 */
[----:B------:R0:W1:Y:S02]  /*e8b0*/  SHFL.DOWN P4, R6, R7, R4, R33 ;  /* 0x0800000407067389 */ /* 0x0000640000080021 */
[----:B0123--:R-:W-:Y:S05]  /*e8c0*/  ENDCOLLECTIVE ;  /* 0x000000000000791b */ /* 0x00ffea0003800000 */
.L_x_1241:
[----:B------:R-:W-:Y:S05]  /*e8d0*/  BSYNC B0 ;  /* 0x0000000000007941 */ /* 0x000fea0003800000 */
.L_x_1240:
[----:B------:R-:W-:Y:S02]  /*e8e0*/  IMAD.MOV.U32 R7, RZ, RZ, R32 ;  /* 0x000000ffff077224 */ /* 0x000fe400078e0020 */
[----:B------:R-:W-:Y:S02]  /*e8f0*/  IMAD.MOV.U32 R4, RZ, RZ, 0x2 ;  /* 0x00000002ff047424 */ /* 0x000fe400078e00ff */
[----:B------:R-:W-:Y:S02]  /*e900*/  IMAD.MOV.U32 R34, RZ, RZ, -0x1 ;  /* 0xffffffffff227424 */ /* 0x000fe400078e00ff */
[----:B------:R-:W-:-:S07]  /*e910*/  IMAD.MOV.U32 R48, RZ, RZ, R6 ;  /* 0x000000ffff307224 */ /* 0x000fce00078e0006 */
[----:B------:R-:W-:Y:S05]  /*e920*/  WARPSYNC.COLLECTIVE R34, `(.L_x_1242) ;  /* 0x0000000022087348 */ /* 0x000fea0003c00000 */
[----:B------:R0:W1:Y:S02]  /*e930*/  SHFL.DOWN P4, R6, R7, R4, R33 ;  /* 0x0800000407067389 */ /* 0x0000640000080021 */
[----:B01----:R-:W-:Y:S05]  /*e940*/  ENDCOLLECTIVE ;  /* 0x000000000000791b */ /* 0x003fea0003800000 */
.L_x_1242:
[----:B------:R-:W-:Y:S02]  /*e950*/  IMAD.MOV.U32 R7, RZ, RZ, R46 ;  /* 0x000000ffff077224 */ /* 0x000fe400078e002e */
[----:B------:R-:W-:-:S07]  /*e960*/  IMAD.MOV.U32 R51, RZ, RZ, R6 ;  /* 0x000000ffff337224 */ /* 0x000fce00078e0006 */
[----:B------:R-:W-:Y:S05]  /*e970*/  WARPSYNC.COLLECTIVE R34, `(.L_x_1243) ;  /* 0x0000000022087348 */ /* 0x000fea0003c00000 */
[----:B------:R0:W1:Y:S02]  /*e980*/  SHFL.DOWN P4, R6, R7, R4, R33 ;  /* 0x0800000407067389 */ /* 0x0000640000080021 */
[----:B01----:R-:W-:Y:S05]  /*e990*/  ENDCOLLECTIVE ;  /* 0x000000000000791b */ /* 0x003fea0003800000 */
.L_x_1243:
[----:B------:R-:W-:Y:S05]  /*e9a0*/  BRA `(.L_x_1244) ;  /* 0xffffffbc00987947 */ /* 0x000fea000383ffff */
.L_x_1048:
[----:B------:R-:W-:Y:S01]  /*e9b0*/  BSSY B0, `(.L_x_1245) ;  /* 0x0000006000007945 */ /* 0x000fe20003800000 */
[----:B------:R-:W-:Y:S02]  /*e9c0*/  IMAD.MOV.U32 R4, RZ, RZ, 0x2 ;  /* 0x00000002ff047424 */ /* 0x000fe400078e00ff */
[----:B------:R-:W-:-:S07]  /*e9d0*/  IMAD.MOV.U32 R34, RZ, RZ, -0x1 ;  /* 0xffffffffff227424 */ /* 0x000fce00078e00ff */
[----:B--23--:R-:W-:Y:S05]  /*e9e0*/  WARPSYNC.COLLECTIVE R34, `(.L_x_1246) ;  /* 0x0000000022087348 */ /* 0x00cfea0003c00000 */
[----:B------:R0:W1:Y:S02]  /*e9f0*/  SHFL.DOWN P4, R6, R7, R4, R33 ;  /* 0x0800000407067389 */ /* 0x0000640000080021 */
[----:B0123--:R-:W-:Y:S05]  /*ea00*/  ENDCOLLECTIVE ;  /* 0x000000000000791b */ /* 0x00ffea0003800000 */
.L_x_1246:
[----:B------:R-:W-:Y:S05]  /*ea10*/  BSYNC B0 ;  /* 0x0000000000007941 */ /* 0x000fea0003800000 */
.L_x_1245:
[----:B------:R-:W-:Y:S05]  /*ea20*/  BRA `(.L_x_1247) ;  /* 0xffffffbc009c7947 */ /* 0x000fea000383ffff */
.L_x_1049:
[----:B------:R-:W-:Y:S01]  /*ea30*/  BSSY B0, `(.L_x_1248) ;  /* 0x0000007000007945 */ /* 0x000fe20003800000 */
[----:B------:R-:W-:Y:S02]  /*ea40*/  IMAD.MOV.U32 R7, RZ, RZ, R49 ;  /* 0x000000ffff077224 */ /* 0x000fe400078e0031 */
[----:B------:R-:W-:Y:S02]  /*ea50*/  IMAD.MOV.U32 R4, RZ, RZ, 0x4 ;  /* 0x00000004ff047424 */ /* 0x000fe400078e00ff */
[----:B------:R-:W-:-:S07]  /*ea60*/  IMAD.MOV.U32 R34, RZ, RZ, -0x1 ;  /* 0xffffffffff227424 */ /* 0x000fce00078e00ff */
[----:B--23--:R-:W-:Y:S05]  /*ea70*/  WARPSYNC.COLLECTIVE R34, `(.L_x_1249) ;  /* 0x0000000022087348 */ /* 0x00cfea0003c00000 */
[----:B------:R0:W1:Y:S02]  /*ea80*/  SHFL.DOWN P4, R6, R7, R4, R33 ;  /* 0x0800000407067389 */ /* 0x0000640000080021 */
[----:B0123--:R-:W-:Y:S05]  /*ea90*/  ENDCOLLECTIVE ;  /* 0x000000000000791b */ /* 0x00ffea0003800000 */
.L_x_1249:
[----:B------:R-:W-:Y:S05]  /*eaa0*/  BSYNC B0 ;  /* 0x0000000000007941 */ /* 0x000fea0003800000 */
.L_x_1248:
[----:B------:R-:W-:Y:S02]  /*eab0*/  IMAD.MOV.U32 R7, RZ, RZ, R32 ;  /* 0x000000ffff077224 */ /* 0x000fe400078e0020 */
[----:B------:R-:W-:Y:S02]  /*eac0*/  IMAD.MOV.U32 R4, RZ, RZ, 0x4 ;  /* 0x00000004ff047424 */ /* 0x000fe400078e00ff */
[----:B------:R-:W-:Y:S02]  /*ead0*/  IMAD.MOV.U32 R34, RZ, RZ, -0x1 ;  /* 0xffffffffff227424 */ /* 0x000fe400078e00ff */
[----:B------:R-:W-:-:S07]  /*eae0*/  IMAD.MOV.U32 R48, RZ, RZ, R6 ;  /* 0x000000ffff307224 */ /* 0x000fce00078e0006 */
[----:B------:R-:W-:Y:S05]  /*eaf0*/  WARPSYNC.COLLECTIVE R34, `(.L_x_1250) ;  /* 0x0000000022087348 */ /* 0x000fea0003c00000 */
[----:B------:R0:W1:Y:S02]  /*eb00*/  SHFL.DOWN P4, R6, R7, R4, R33 ;  /* 0x0800000407067389 */ /* 0x0000640000080021 */
[----:B01----:R-:W-:Y:S05]  /*eb10*/  ENDCOLLECTIVE ;  /* 0x000000000000791b */ /* 0x003fea0003800000 */
.L_x_1250:
[----:B------:R-:W-:Y:S02]  /*eb20*/  IMAD.MOV.U32 R7, RZ, RZ, R46 ;  /* 0x000000ffff077224 */ /* 0x000fe400078e002e */
[----:B------:R-:W-:-:S07]  /*eb30*/  IMAD.MOV.U32 R51, RZ, RZ, R6 ;  /* 0x000000ffff337224 */ /* 0x000fce00078e0006 */
[----:B------:R-:W-:Y:S05]  /*eb40*/  WARPSYNC.COLLECTIVE R34, `(.L_x_1251) ;  /* 0x0000000022087348 */ /* 0x000fea0003c00000 */
[----:B------:R0:W1:Y:S02]  /*eb50*/  SHFL.DOWN P4, R6, R7, R4, R33 ;  /* 0x0800000407067389 */ /* 0x0000640000080021 */
[----:B01----:R-:W-:Y:S05]  /*eb60*/  ENDCOLLECTIVE ;  /* 0x000000000000791b */ /* 0x003fea0003800000 */
.L_x_1251:
[----:B------:R-:W-:Y:S05]  /*eb70*/  BRA `(.L_x_1252) ;  /* 0xffffffbc00647947 */ /* 0x000fea000383ffff */
.L_x_1050:
[----:B------:R-:W-:Y:S01]  /*eb80*/  BSSY B0, `(.L_x_1253) ;  /* 0x0000006000007945 */ /* 0x000fe20003800000 */
[----:B------:R-:W-:Y:S02]  /*eb90*/  IMAD.MOV.U32 R4, RZ, RZ, 0x4 ;  /* 0x00000004ff047424 */ /* 0x000fe400078e00ff */
[----:B------:R-:W-:-:S07]  /*eba0*/  IMAD.MOV.U32 R34, RZ, RZ, -0x1 ;  /* 0xffffffffff227424 */ /* 0x000fce00078e00ff */
[----:B--23--:R-:W-:Y:S05]  /*ebb0*/  WARPSYNC.COLLECTIVE R34, `(.L_x_1254) ;  /* 0x0000000022087348 */ /* 0x00cfea0003c00000 */
[----:B------:R0:W1:Y:S02]  /*ebc0*/  SHFL.DOWN P4, R6, R7, R4, R33 ;  /* 0x0800000407067389 */ /* 0x0000640000080021 */
[----:B0123--:R-:W-:Y:S05]  /*ebd0*/  ENDCOLLECTIVE ;  /* 0x000000000000791b */ /* 0x00ffea0003800000 */
.L_x_1254:
[----:B------:R-:W-:Y:S05]  /*ebe0*/  BSYNC B0 ;  /* 0x0000000000007941 */ /* 0x000fea0003800000 */
.L_x_1253:
[----:B------:R-:W-:Y:S05]  /*ebf0*/  BRA `(.L_x_1255) ;  /* 0xffffffbc00687947 */ /* 0x000fea000383ffff */
.L_x_1051:
[----:B------:R-:W-:Y:S01]  /*ec00*/  BSSY B0, `(.L_x_1256) ;  /* 0x0000007000007945 */ /* 0x000fe20003800000 */
[----:B------:R-:W-:Y:S02]  /*ec10*/  IMAD.MOV.U32 R7, RZ, RZ, R49 ;  /* 0x000000ffff077224 */ /* 0x000fe400078e0031 */
[----:B------:R-:W-:Y:S02]  /*ec20*/  IMAD.MOV.U32 R4, RZ, RZ, 0x8 ;  /* 0x00000008ff047424 */ /* 0x000fe400078e00ff */
[----:B------:R-:W-:-:S07]  /*ec30*/  IMAD.MOV.U32 R34, RZ, RZ, -0x1 ;  /* 0xffffffffff227424 */ /* 0x000fce00078e00ff */
[----:B--23--:R-:W-:Y:S05]  /*ec40*/  WARPSYNC.COLLECTIVE R34, `(.L_x_1257) ;  /* 0x0000000022087348 */ /* 0x00cfea0003c00000 */
[----:B------:R0:W1:Y:S02]  /*ec50*/  SHFL.DOWN P4, R6, R7, R4, R33 ;  /* 0x0800000407067389 */ /* 0x0000640000080021 */
[----:B0123--:R-:W-:Y:S05]  /*ec60*/  ENDCOLLECTIVE ;  /* 0x000000000000791b */ /* 0x00ffea0003800000 */
.L_x_1257:
[----:B------:R-:W-:Y:S05]  /*ec70*/  BSYNC B0 ;  /* 0x0000000000007941 */ /* 0x000fea0003800000 */
.L_x_1256:
[----:B------:R-:W-:Y:S02]  /*ec80*/  IMAD.MOV.U32 R7, RZ, RZ, R32 ;  /* 0x000000ffff077224 */ /* 0x000fe400078e0020 */
[----:B------:R-:W-:Y:S02]  /*ec90*/  IMAD.MOV.U32 R4, RZ, RZ, 0x8 ;  /* 0x00000008ff047424 */ /* 0x000fe400078e00ff */
[----:B------:R-:W-:Y:S02]  /*eca0*/  IMAD.MOV.U32 R34, RZ, RZ, -0x1 ;  /* 0xffffffffff227424 */ /* 0x000fe400078e00ff */
[----:B------:R-:W-:-:S07]  /*ecb0*/  IMAD.MOV.U32 R48, RZ, RZ, R6 ;  /* 0x000000ffff307224 */ /* 0x000fce00078e0006 */
[----:B------:R-:W-:Y:S05]  /*ecc0*/  WARPSYNC.COLLECTIVE R34, `(.L_x_1258) ;  /* 0x0000000022087348 */ /* 0x000fea0003c00000 */
[----:B------:R0:W1:Y:S02]  /*ecd0*/  SHFL.DOWN P4, R6, R7, R4, R33 ;  /* 0x0800000407067389 */ /* 0x0000640000080021 */
[----:B01----:R-:W-:Y:S05]  /*ece0*/  ENDCOLLECTIVE ;  /* 0x000000000000791b */ /* 0x003fea0003800000 */
.L_x_1258:
[----:B------:R-:W-:Y:S02]  /*ecf0*/  IMAD.MOV.U32 R7, RZ, RZ, R46 ;  /* 0x000000ffff077224 */ /* 0x000fe400078e002e */
[----:B------:R-:W-:-:S07]  /*ed00*/  IMAD.MOV.U32 R51, RZ, RZ, R6 ;  /* 0x000000ffff337224 */ /* 0x000fce00078e0006 */
[----:B------:R-:W-:Y:S05]  /*ed10*/  WARPSYNC.COLLECTIVE R34, `(.L_x_1259) ;  /* 0x0000000022087348 */ /* 0x000fea0003c00000 */
[----:B------:R0:W1:Y:S02]  /*ed20*/  SHFL.DOWN P4, R6, R7, R4, R33 ;  /* 0x0800000407067389 */ /* 0x0000640000080021 */
[----:B01----:R-:W-:Y:S05]  /*ed30*/  ENDCOLLECTIVE ;  /* 0x000000000000791b */ /* 0x003fea0003800000 */
.L_x_1259:
[----:B------:R-:W-:Y:S05]  /*ed40*/  BRA `(.L_x_1260) ;  /* 0xffffffbc00307947 */ /* 0x000fea000383ffff */
.L_x_1052:
[----:B------:R-:W-:Y:S01]  /*ed50*/  BSSY B0, `(.L_x_1261) ;  /* 0x0000006000007945 */ /* 0x000fe20003800000 */
[----:B------:R-:W-:Y:S02]  /*ed60*/  IMAD.MOV.U32 R4, RZ, RZ, 0x8 ;  /* 0x00000008ff047424 */ /* 0x000fe400078e00ff */
[----:B------:R-:W-:-:S07]  /*ed70*/  IMAD.MOV.U32 R34, RZ, RZ, -0x1 ;  /* 0xffffffffff227424 */ /* 0x000fce00078e00ff */
[----:B--23--:R-:W-:Y:S05]  /*ed80*/  WARPSYNC.COLLECTIVE R34, `(.L_x_1262) ;  /* 0x0000000022087348 */ /* 0x00cfea0003c00000 */
[----:B------:R0:W1:Y:S02]  /*ed90*/  SHFL.DOWN P4, R6, R7, R4, R33 ;  /* 0x0800000407067389 */ /* 0x0000640000080021 */
[----:B0123--:R-:W-:Y:S05]  /*eda0*/  ENDCOLLECTIVE ;  /* 0x000000000000791b */ /* 0x00ffea0003800000 */
.L_x_1262:
[----:B------:R-:W-:Y:S05]  /*edb0*/  BSYNC B0 ;  /* 0x0000000000007941 */ /* 0x000fea0003800000 */
.L_x_1261:
[----:B------:R-:W-:Y:S05]  /*edc0*/  BRA `(.L_x_1263) ;  /* 0xffffffbc00347947 */ /* 0x000fea000383ffff */
.L_x_1053:
[----:B------:R-:W-:Y:S01]  /*edd0*/  BSSY B0, `(.L_x_1264) ;  /* 0x0000007000007945 */ /* 0x000fe20003800000 */
[----:B------:R-:W-:Y:S02]  /*ede0*/  IMAD.MOV.U32 R7, RZ, RZ, R49 ;  /* 0x000000ffff077224 */ /* 0x000fe400078e0031 */
[----:B------:R-:W-:Y:S02]  /*edf0*/  IMAD.MOV.U32 R4, RZ, RZ, 0x10 ;  /* 0x00000010ff047424 */ /* 0x000fe400078e00ff */
[----:B------:R-:W-:-:S07]  /*ee00*/  IMAD.MOV.U32 R34, RZ, RZ, -0x1 ;  /* 0xffffffffff227424 */ /* 0x000fce00078e00ff */
[----:B--23--:R-:W-:Y:S05]  /*ee10*/  WARPSYNC.COLLECTIVE R34, `(.L_x_1265) ;  /* 0x0000000022087348 */ /* 0x00cfea0003c00000 */
[----:B------:R0:W1:Y:S02]  /*ee20*/  SHFL.DOWN P4, R6, R7, R4, R33 ;  /* 0x0800000407067389 */ /* 0x0000640000080021 */
[----:B0123--:R-:W-:Y:S05]  /*ee30*/  ENDCOLLECTIVE ;  /* 0x000000000000791b */ /* 0x00ffea0003800000 */
.L_x_1265:
[----:B------:R-:W-:Y:S05]  /*ee40*/  BSYNC B0 ;  /* 0x0000000000007941 */ /* 0x000fea0003800000 */
.L_x_1264:
[----:B------:R-:W-:Y:S02]  /*ee50*/  IMAD.MOV.U32 R7, RZ, RZ, R32 ;  /* 0x000000ffff077224 */ /* 0x000fe400078e0020 */
[----:B------:R-:W-:Y:S02]  /*ee60*/  IMAD.MOV.U32 R4, RZ, RZ, 0x10 ;  /* 0x00000010ff047424 */ /* 0x000fe400078e00ff */
[----:B------:R-:W-:Y:S02]  /*ee70*/  IMAD.MOV.U32 R34, RZ, RZ, -0x1 ;  /* 0xffffffffff227424 */ /* 0x000fe400078e00ff */
[----:B------:R-:W-:Y:S02]  /*ee80*/  IMAD.MOV.U32 R48, RZ, RZ, R6 ;  /* 0x000000ffff307224 */ /* 0x000fe400078e0006 */
[----:B------:R-:W-:-:S07]  /*ee90*/  VIADD R50, R28, 0x10 ;  /* 0x000000101c327836 */ /* 0x000fce0000000000 */
[----:B------:R-:W-:Y:S05]  /*eea0*/  WARPSYNC.COLLECTIVE R34, `(.L_x_1266) ;  /* 0x0000000022087348 */ /* 0x000fea0003c00000 */
[----:B------:R0:W1:Y:S02]  /*eeb0*/  SHFL.DOWN P4, R6, R7, R4, R33 ;  /* 0x0800000407067389 */ /* 0x0000640000080021 */
[----:B01----:R-:W-:Y:S05]  /*eec0*/  ENDCOLLECTIVE ;  /* 0x000000000000791b */ /* 0x003fea0003800000 */
.L_x_1266:
[----:B------:R-:W-:Y:S02]  /*eed0*/  IMAD.MOV.U32 R7, RZ, RZ, R46 ;  /* 0x000000ffff077224 */ /* 0x000fe400078e002e */
[----:B------:R-:W-:-:S07]  /*eee0*/  IMAD.MOV.U32 R51, RZ, RZ, R6 ;  /* 0x000000ffff337224 */ /* 0x000fce00078e0006 */
[----:B------:R-:W-:Y:S05]  /*eef0*/  WARPSYNC.COLLECTIVE R34, `(.L_x_1267) ;  /* 0x0000000022087348 */ /* 0x000fea0003c00000 */
[----:B------:R0:W1:Y:S02]  /*ef00*/  SHFL.DOWN P4, R6, R7, R4, R33 ;  /* 0x0800000407067389 */ /* 0x0000640000080021 */
[----:B01----:R-:W-:Y:S05]  /*ef10*/  ENDCOLLECTIVE ;  /* 0x000000000000791b */ /* 0x003fea0003800000 */
.L_x_1267:
[----:B------:R-:W-:Y:S05]  /*ef20*/  BRA `(.L_x_1268) ;  /* 0xffffffb800fc7947 */ /* 0x000fea000383ffff */
.L_x_1054:
[----:B------:R-:W-:Y:S01]  /*ef30*/  BSSY B0, `(.L_x_1269) ;  /* 0x0000006000007945 */ /* 0x000fe20003800000 */
[----:B------:R-:W-:Y:S02]  /*ef40*/  IMAD.MOV.U32 R4, RZ, RZ, 0x10 ;  /* 0x00000010ff047424 */ /* 0x000fe400078e00ff */
[----:B------:R-:W-:-:S07]  /*ef50*/  IMAD.MOV.U32 R34, RZ, RZ, -0x1 ;  /* 0xffffffffff227424 */ /* 0x000fce00078e00ff */
[----:B--23--:R-:W-:Y:S05]  /*ef60*/  WARPSYNC.COLLECTIVE R34, `(.L_x_1270) ;  /* 0x0000000022087348 */ /* 0x00cfea0003c00000 */
[----:B------:R0:W1:Y:S02]  /*ef70*/  SHFL.DOWN P4, R6, R7, R4, R33 ;  /* 0x0800000407067389 */ /* 0x0000640000080021 */
[----:B0123--:R-:W-:Y:S05]  /*ef80*/  ENDCOLLECTIVE ;  /* 0x000000000000791b */ /* 0x00ffea0003800000 */
.L_x_1270:
[----:B------:R-:W-:Y:S05]  /*ef90*/  BSYNC B0 ;  /* 0x0000000000007941 */ /* 0x000fea0003800000 */
.L_x_1269:
[----:B------:R-:W-:Y:S05]  /*efa0*/  BRA `(.L_x_1271) ;  /* 0xffffffbc001c7947 */ /* 0x000fea000383ffff */
.L_x_1055:
[----:B------:R-:W-:Y:S01]  /*efb0*/  BSSY B0, `(.L_x_1272) ;  /* 0x0000005000007945 */ /* 0x000fe20003800000 */
[----:B------:R-:W-:-:S07]  /*efc0*/  IMAD.MOV.U32 R34, RZ, RZ, -0x1 ;  /* 0xffffffffff227424 */ /* 0x000fce00078e00ff */
[----:B--23--:R-:W-:Y:S05]  /*efd0*/  WARPSYNC.COLLECTIVE R34, `(.L_x_1273) ;  /* 0x0000000022087348 */ /* 0x00cfea0003c00000 */
[----:B------:R-:W-:Y:S01]  /*efe0*/  VOTE.ALL P5, P5 ;  /* 0x0000000000ff7806 */ /* 0x000fe200028a0000 */
[----:B--23--:R-:W-:-:S12]  /*eff0*/  ENDCOLLECTIVE ;  /* 0x000000000000791b */ /* 0x00cfd80003800000 */
.L_x_1273:
[----:B------:R-:W-:Y:S05]  /*f000*/  BSYNC B0 ;  /* 0x0000000000007941 */ /* 0x000fea0003800000 */
.L_x_1272:
[----:B------:R-:W-:Y:S05]  /*f010*/  BRA `(.L_x_1274) ;  /* 0xffffffbc00187947 */ /* 0x000fea000383ffff */
.L_x_1275:
        /* <DEDUP_REMOVED lines=14> */
.L_x_1963:


//--------------------- .text._ZN6thrust24THRUST_300001_SM_1000_NS8cuda_cub4core6detail13_kernel_agentINS1_15__reduce_by_key9InitAgentIN3cub18CUB_300001_SM_100024ReduceByKeyScanTileStateIilLb1EEElPlEEJSA_lSB_EEEvDpT0_ --------------------------
	.section	.text._ZN6thrust24THRUST_300001_SM_1000_NS8cuda_cub4core6detail13_kernel_agentINS1_15__reduce_by_key9InitAgentIN3cub18CUB_300001_SM_100024ReduceByKeyScanTileStateIilLb1EEElPlEEJSA_lSB_EEEvDpT0_,"ax",@progbits
	.align	128
        .global         _ZN6thrust24THRUST_300001_SM_1000_NS8cuda_cub4core6detail13_kernel_agentINS1_15__reduce_by_key9InitAgentIN3cub18CUB_300001_SM_100024ReduceByKeyScanTileStateIilLb1EEElPlEEJSA_lSB_EEEvDpT0_
        .type           _ZN6thrust24THRUST_300001_SM_1000_NS8cuda_cub4core6detail13_kernel_agentINS1_15__reduce_by_key9InitAgentIN3cub18CUB_300001_SM_100024ReduceByKeyScanTileStateIilLb1EEElPlEEJSA_lSB_EEEvDpT0_,@function
        .size           _ZN6thrust24THRUST_300001_SM_1000_NS8cuda_cub4core6detail13_kernel_agentINS1_15__reduce_by_key9InitAgentIN3cub18CUB_300001_SM_100024ReduceByKeyScanTileStateIilLb1EEElPlEEJSA_lSB_EEEvDpT0_,(.L_x_1964 - _ZN6thrust24THRUST_300001_SM_1000_NS8cuda_cub4core6detail13_kernel_agentINS1_15__reduce_by_key9InitAgentIN3cub18CUB_300001_SM_100024ReduceByKeyScanTileStateIilLb1EEElPlEEJSA_lSB_EEEvDpT0_)
        .other          _ZN6thrust24THRUST_300001_SM_1000_NS8cuda_cub4core6detail13_kernel_agentINS1_15__reduce_by_key9InitAgentIN3cub18CUB_300001_SM_100024ReduceByKeyScanTileStateIilLb1EEElPlEEJSA_lSB_EEEvDpT0_,@"STO_CUDA_ENTRY STV_DEFAULT"
_ZN6thrust24THRUST_300001_SM_1000_NS8cuda_cub4core6detail13_kernel_agentINS1_15__reduce_by_key9InitAgentIN3cub18CUB_300001_SM_100024ReduceByKeyScanTileStateIilLb1EEElPlEEJSA_lSB_EEEvDpT0_:
.text._ZN6thrust24THRUST_300001_SM_1000_NS8cuda_cub4core6detail13_kernel_agentINS1_15__reduce_by_key9InitAgentIN3cub18CUB_300001_SM_100024ReduceByKeyScanTileStateIilLb1EEElPlEEJSA_lSB_EEEvDpT0_:
[----:B------:R-:W-:Y:S01]  /*0000*/  LDC R1, c[0x0][0x37c] ;  /* 0x0000df00ff017b82 */ /* 0x000fe20000000800 */
[----:B------:R-:W0:Y:S07]  /*0010*/  S2R R0, SR_TID.X ;  /* 0x0000000000007919 */ /* 0x000e2e0000002100 */
[----:B------:R-:W1:Y:S01]  /*0020*/  S2UR UR6, SR_CTAID.X ;  /* 0x00000000000679c3 */ /* 0x000e620000002500 */
[----:B------:R-:W2:Y:S01]  /*0030*/  LDCU UR4, c[0x0][0x388] ;  /* 0x00007100ff0477ac */ /* 0x000ea20008000800 */
[----:B------:R-:W-:-:S06]  /*0040*/  CS2R R10, SRZ ;  /* 0x00000000000a7805 */ /* 0x000fcc000001ff00 */
[----:B------:R-:W1:Y:S01]  /*0050*/  LDC R7, c[0x0][0x360] ;  /* 0x0000d800ff077b82 */ /* 0x000e620000000800 */
[C---:B0-----:R-:W-:Y:S01]  /*0060*/  ISETP.GT.U32.AND P0, PT, R0.reuse, 0x1f, PT ;  /* 0x0000001f0000780c */ /* 0x041fe20003f04070 */
[----:B-1----:R-:W-:Y:S01]  /*0070*/  IMAD R7, R7, UR6, R0 ;  /* 0x0000000607077c24 */ /* 0x002fe2000f8e0200 */
[----:B------:R-:W-:Y:S02]  /*0080*/  LOP3.LUT P2, RZ, R0, UR6, RZ, 0xfc, !PT ;  /* 0x0000000600ff7c12 */ /* 0x000fe4000f84fcff */
[----:B------:R-:W-:Y:S02]  /*0090*/  ISETP.NE.OR P0, PT, RZ, UR6, P0 ;  /* 0x00000006ff007c0c */ /* 0x000fe40008705670 */
[----:B--2---:R-:W-:Y:S01]  /*00a0*/  ISETP.GE.AND P1, PT, R7, UR4, PT ;  /* 0x0000000407007c0c */ /* 0x004fe2000bf26270 */
[----:B------:R-:W0:Y:S10]  /*00b0*/  LDCU.64 UR4, c[0x0][0x358] ;  /* 0x00006b00ff0477ac */ /* 0x000e340008000a00 */
[----:B------:R-:W1:Y:S02]  /*00c0*/  @!P0 LDC.64 R4, c[0x0][0x380] ;  /* 0x0000e000ff048b82 */ /* 0x000e640000000a00 */
[----:B------:R-:W-:-:S02]  /*00d0*/  @!P1 IMAD.MOV.U32 R8, RZ, RZ, 0x0 ;  /* 0x00000000ff089424 */ /* 0x000fc400078e00ff */
[----:B------:R-:W-:-:S04]  /*00e0*/  @!P1 IMAD.MOV.U32 R9, RZ, RZ, 0x63 ;  /* 0x00000063ff099424 */ /* 0x000fc800078e00ff */
[----:B------:R-:W2:Y:S01]  /*00f0*/  @!P1 LDC.64 R2, c[0x0][0x380] ;  /* 0x0000e000ff029b82 */ /* 0x000ea20000000a00 */
[----:B-1----:R-:W-:-:S04]  /*0100*/  @!P0 IMAD.WIDE.U32 R4, R0, 0x10, R4 ;  /* 0x0000001000048825 */ /* 0x002fc800078e0004 */
[----:B--2---:R-:W-:-:S05]  /*0110*/  @!P1 IMAD.WIDE R2, R7, 0x10, R2 ;  /* 0x0000001007029825 */ /* 0x004fca00078e0202 */
[----:B0-----:R0:W-:Y:S04]  /*0120*/  @!P1 STG.E.128 desc[UR4][R2.64+0x200], R8 ;  /* 0x0002000802009986 */ /* 0x0011e8000c101d04 */
[----:B------:R0:W-:Y:S01]  /*0130*/  @!P0 STG.E.128 desc[UR4][R4.64], RZ ;  /* 0x000000ff04008986 */ /* 0x0001e2000c101d04 */
[----:B------:R-:W-:Y:S05]  /*0140*/  @P2 EXIT ;  /* 0x000000000000294d */ /* 0x000fea0003800000 */
[----:B0-----:R-:W0:Y:S02]  /*0150*/  LDC.64 R2, c[0x0][0x390] ;  /* 0x0000e400ff027b82 */ /* 0x001e240000000a00 */
[----:B0-----:R-:W-:Y:S01]  /*0160*/  STG.E.64 desc[UR4][R2.64], RZ ;  /* 0x000000ff02007986 */ /* 0x001fe2000c101b04 */
[----:B------:R-:W-:Y:S05]  /*0170*/  EXIT ;  /* 0x000000000000794d */ /* 0x000fea0003800000 */
.L_x_1276:
        /* <DEDUP_REMOVED lines=16> */
.L_x_1964:


//--------------------- .text._ZN6thrust24THRUST_300001_SM_1000_NS8cuda_cub4core6detail13_kernel_agentINS1_15__reduce_by_key16ReduceByKeyAgentINS0_6detail15normal_iteratorINS0_10device_ptrIiEEEENS0_17constant_iteratorIiNS0_11use_defaultESD_EESB_SB_N4cuda3std3__48equal_toIiEENSH_4plusIiEEPiiEEJSB_SE_SB_SB_SM_N3cub18CUB_300001_SM_100024ReduceByKeyScanTileStateIiiLb1EEESJ_SL_iiEEEvDpT0_ --------------------------
	.section	.text._ZN6thrust24THRUST_300001_SM_1000_NS8cuda_cub4core6detail13_kernel_agentINS1_15__reduce_by_key16ReduceByKeyAgentINS0_6detail15normal_iteratorINS0_10device_ptrIiEEEENS0_17constant_iteratorIiNS0_11use_defaultESD_EESB_SB_N4cuda3std3__48equal_toIiEENSH_4plusIiEEPiiEEJSB_SE_SB_SB_SM_N3cub18CUB_300001_SM_100024ReduceByKeyScanTileStateIiiLb1EEESJ_SL_iiEEEvDpT0_,"ax",@progbits
	.align	128
        .global         _ZN6thrust24THRUST_300001_SM_1000_NS8cuda_cub4core6detail13_kernel_agentINS1_15__reduce_by_key16ReduceByKeyAgentINS0_6detail15normal_iteratorINS0_10device_ptrIiEEEENS0_17constant_iteratorIiNS0_11use_defaultESD_EESB_SB_N4cuda3std3__48equal_toIiEENSH_4plusIiEEPiiEEJSB_SE_SB_SB_SM_N3cub18CUB_300001_SM_100024ReduceByKeyScanTileStateIiiLb1EEESJ_SL_iiEEEvDpT0_
        .type           _ZN6thrust24THRUST_300001_SM_1000_NS8cuda_cub4core6detail13_kernel_agentINS1_15__reduce_by_key16ReduceByKeyAgentINS0_6detail15normal_iteratorINS0_10device_ptrIiEEEENS0_17constant_iteratorIiNS0_11use_defaultESD_EESB_SB_N4cuda3std3__48equal_toIiEENSH_4plusIiEEPiiEEJSB_SE_SB_SB_SM_N3cub18CUB_300001_SM_100024ReduceByKeyScanTileStateIiiLb1EEESJ_SL_iiEEEvDpT0_,@function
        .size           _ZN6thrust24THRUST_300001_SM_1000_NS8cuda_cub4core6detail13_kernel_agentINS1_15__reduce_by_key16ReduceByKeyAgentINS0_6detail15normal_iteratorINS0_10device_ptrIiEEEENS0_17constant_iteratorIiNS0_11use_defaultESD_EESB_SB_N4cuda3std3__48equal_toIiEENSH_4plusIiEEPiiEEJSB_SE_SB_SB_SM_N3cub18CUB_300001_SM_100024ReduceByKeyScanTileStateIiiLb1EEESJ_SL_iiEEEvDpT0_,(.L_x_1965 - _ZN6thrust24THRUST_300001_SM_1000_NS8cuda_cub4core6detail13_kernel_agentINS1_15__reduce_by_key16ReduceByKeyAgentINS0_6detail15normal_iteratorINS0_10device_ptrIiEEEENS0_17constant_iteratorIiNS0_11use_defaultESD_EESB_SB_N4cuda3std3__48equal_toIiEENSH_4plusIiEEPiiEEJSB_SE_SB_SB_SM_N3cub18CUB_300001_SM_100024ReduceByKeyScanTileStateIiiLb1EEESJ_SL_iiEEEvDpT0_)
        .other          _ZN6thrust24THRUST_300001_SM_1000_NS8cuda_cub4core6detail13_kernel_agentINS1_15__reduce_by_key16ReduceByKeyAgentINS0_6detail15normal_iteratorINS0_10device_ptrIiEEEENS0_17constant_iteratorIiNS0_11use_defaultESD_EESB_SB_N4cuda3std3__48equal_toIiEENSH_4plusIiEEPiiEEJSB_SE_SB_SB_SM_N3cub18CUB_300001_SM_100024ReduceByKeyScanTileStateIiiLb1EEESJ_SL_iiEEEvDpT0_,@"STO_CUDA_ENTRY STV_DEFAULT"
_ZN6thrust24THRUST_300001_SM_1000_NS8cuda_cub4core6detail13_kernel_agentINS1_15__reduce_by_key16ReduceByKeyAgentINS0_6detail15normal_iteratorINS0_10device_ptrIiEEEENS0_17constant_iteratorIiNS0_11use_defaultESD_EESB_SB_N4cuda3std3__48equal_toIiEENSH_4plusIiEEPiiEEJSB_SE_SB_SB_SM_N3cub18CUB_300001_SM_100024ReduceByKeyScanTileStateIiiLb1EEESJ_SL_iiEEEvDpT0_:
.text._ZN6thrust24THRUST_300001_SM_1000_NS8cuda_cub4core6detail13_kernel_agentINS1_15__reduce_by_key16ReduceByKeyAgentINS0_6detail15normal_iteratorINS0_10device_ptrIiEEEENS0_17constant_iteratorIiNS0_11use_defaultESD_EESB_SB_N4cuda3std3__48equal_toIiEENSH_4plusIiEEPiiEEJSB_SE_SB_SB_SM_N3cub18CUB_300001_SM_100024ReduceByKeyScanTileStateIiiLb1EEESJ_SL_iiEEEvDpT0_:
[----:B------:R-:W-:Y:S08]  /*0000*/  LDC R1, c[0x0][0x37c] ;  /* 0x0000df00ff017b82 */ /* 0x000ff00000000800 */
[----:B------:R-:W0:Y:S01]  /*0010*/  S2UR UR8, SR_CTAID.X ;  /* 0x00000000000879c3 */ /* 0x000e220000002500 */
[----:B------:R-:W1:Y:S01]  /*0020*/  LDCU UR7, c[0x0][0x3bc] ;  /* 0x00007780ff0777ac */ /* 0x000e620008000800 */
[----:B------:R-:W2:Y:S01]  /*0030*/  LDCU.64 UR10, c[0x0][0x358] ;  /* 0x00006b00ff0a77ac */ /* 0x000ea20008000a00 */
[----:B0-----:R-:W-:-:S04]  /*0040*/  UIMAD UR6, UR8, 0x900, URZ ;  /* 0x00000900080678a4 */ /* 0x001fc8000f8e02ff */
[----:B-1----:R-:W-:-:S04]  /*0050*/  UIADD3 UR7, UPT, UPT, -UR6, UR7, URZ ;  /* 0x0000000706077290 */ /* 0x002fc8000fffe1ff */
[----:B------:R-:W-:-:S09]  /*0060*/  UISETP.GE.AND UP0, UPT, UR7, 0x901, UPT ;  /* 0x000009010700788c */ /* 0x000fd2000bf06270 */
[----:B--2---:R-:W-:Y:S05]  /*0070*/  BRA.U !UP0, `(.L_x_1277) ;  /* 0x00000051085c7547 */ /* 0x004fea000b800000 */
[----:B------:R-:W-:-:S09]  /*0080*/  UISETP.NE.AND UP0, UPT, UR8, URZ, UPT ;  /* 0x000000ff0800728c */ /* 0x000fd2000bf05270 */
[----:B------:R-:W-:Y:S05]  /*0090*/  BRA.U UP0, `(.L_x_1278) ;  /* 0x0000002100787547 */ /* 0x000fea000b800000 */
[----:B------:R-:W0:Y:S01]  /*00a0*/  S2R R16, SR_TID.X ;  /* 0x0000000000107919 */ /* 0x000e220000002100 */
[----:B------:R-:W1:Y:S08]  /*00b0*/  LDC.64 R2, c[0x0][0x380] ;  /* 0x0000e000ff027b82 */ /* 0x000e700000000a00 */
[----:B------:R-:W2:Y:S01]  /*00c0*/  S2UR UR5, SR_CgaCtaId ;  /* 0x00000000000579c3 */ /* 0x000ea20000008800 */
[----:B------:R-:W-:-:S07]  /*00d0*/  UMOV UR4, 0x400 ;  /* 0x0000040000047882 */ /* 0x000fce0000000000 */
[----:B------:R-:W3:Y:S01]  /*00e0*/  LDC R15, c[0x0][0x390] ;  /* 0x0000e400ff0f7b82 */ /* 0x000ee20000000800 */
[C---:B0-----:R-:W-:Y:S02]  /*00f0*/  LOP3.LUT R0, R16.reuse, 0x1f, RZ, 0xc0, !PT ;  /* 0x0000001f10007812 */ /* 0x041fe400078ec0ff */
[----:B------:R-:W-:-:S03]  /*0100*/  LOP3.LUT R4, R16, 0x3e0, RZ, 0xc0, !PT ;  /* 0x000003e010047812 */ /* 0x000fc600078ec0ff */
[----:B------:R-:W-:-:S04]  /*0110*/  VIADD R5, R0, UR6 ;  /* 0x0000000600057c36 */ /* 0x000fc80008000000 */
[----:B------:R-:W-:-:S04]  /*0120*/  IMAD R5, R4, 0x9, R5 ;  /* 0x0000000904057824 */ /* 0x000fc800078e0205 */
[----:B-1----:R-:W-:-:S05]  /*0130*/  IMAD.WIDE.U32 R2, R5, 0x4, R2 ;  /* 0x0000000405027825 */ /* 0x002fca00078e0002 */
[----:B------:R-:W4:Y:S04]  /*0140*/  LDG.E.CONSTANT R0, desc[UR10][R2.64] ;  /* 0x0000000a02007981 */ /* 0x000f28000c1e9900 */
[----:B------:R-:W5:Y:S04]  /*0150*/  LDG.E.CONSTANT R4, desc[UR10][R2.64+0x80] ;  /* 0x0000800a02047981 */ /* 0x000f68000c1e9900 */
[----:B------:R-:W3:Y:S04]  /*0160*/  LDG.E.CONSTANT R6, desc[UR10][R2.64+0x100] ;  /* 0x0001000a02067981 */ /* 0x000ee8000c1e9900 */
[----:B------:R-:W3:Y:S04]  /*0170*/  LDG.E.CONSTANT R7, desc[UR10][R2.64+0x180] ;  /* 0x0001800a02077981 */ /* 0x000ee8000c1e9900 */
[----:B------:R-:W3:Y:S04]  /*0180*/  LDG.E.CONSTANT R9, desc[UR10][R2.64+0x200] ;  /* 0x0002000a02097981 */ /* 0x000ee8000c1e9900 */
[----:B------:R-:W3:Y:S04]  /*0190*/  LDG.E.CONSTANT R10, desc[UR10][R2.64+0x280] ;  /* 0x0002800a020a7981 */ /* 0x000ee8000c1e9900 */
[----:B------:R-:W3:Y:S04]  /*01a0*/  LDG.E.CONSTANT R11, desc[UR10][R2.64+0x300] ;  /* 0x0003000a020b7981 */ /* 0x000ee8000c1e9900 */
[----:B------:R-:W3:Y:S04]  /*01b0*/  LDG.E.CONSTANT R12, desc[UR10][R2.64+0x380] ;  /* 0x0003800a020c7981 */ /* 0x000ee8000c1e9900 */
[----:B------:R0:W3:Y:S01]  /*01c0*/  LDG.E.CONSTANT R13, desc[UR10][R2.64+0x400] ;  /* 0x0004000a020d7981 */ /* 0x0000e2000c1e9900 */
[----:B------:R-:W-:Y:S01]  /*01d0*/  SHF.R.U32.HI R8, RZ, 0x5, R16 ;  /* 0x00000005ff087819 */ /* 0x000fe20000011610 */
[----:B--2---:R-:W-:Y:S01]  /*01e0*/  ULEA UR4, UR5, UR4, 0x18 ;  /* 0x0000000405047291 */ /* 0x004fe2000f8ec0ff */
[----:B------:R-:W-:Y:S01]  /*01f0*/  ISETP.NE.AND P1, PT, R16, RZ, PT ;  /* 0x000000ff1000720c */ /* 0x000fe20003f25270 */
[----:B------:R-:W1:Y:S02]  /*0200*/  S2R R5, SR_LANEID ;  /* 0x0000000000057919 */ /* 0x000e640000000000 */
[----:B-1----:R-:W-:-:S05]  /*0210*/  IMAD R14, R8, 0x120, R5 ;  /* 0x00000120080e7824 */ /* 0x002fca00078e0205 */
[----:B------:R-:W-:-:S05]  /*0220*/  LEA R14, R14, UR4, 0x2 ;  /* 0x000000040e0e7c11 */ /* 0x000fca000f8e10ff */
[----:B0-----:R-:W-:Y:S01]  /*0230*/  IMAD R2, R5, 0x20, R14 ;  /* 0x0000002005027824 */ /* 0x001fe200078e020e */
[----:B----4-:R0:W-:Y:S04]  /*0240*/  STS [R14], R0 ;  /* 0x000000000e007388 */ /* 0x0101e80000000800 */
[----:B-----5:R-:W-:Y:S04]  /*0250*/  STS [R14+0x80], R4 ;  /* 0x000080040e007388 */ /* 0x020fe80000000800 */
[----:B---3--:R-:W-:Y:S01]  /*0260*/  STS [R14+0x100], R6 ;  /* 0x000100060e007388 */ /* 0x008fe20000000800 */
[----:B0-----:R-:W-:-:S03]  /*0270*/  IMAD.MOV.U32 R0, RZ, RZ, RZ ;  /* 0x000000ffff007224 */ /* 0x001fc600078e00ff */
[----:B------:R-:W-:Y:S04]  /*0280*/  STS [R14+0x180], R7 ;  /* 0x000180070e007388 */ /* 0x000fe80000000800 */
[----:B------:R-:W-:Y:S04]  /*0290*/  STS [R14+0x200], R9 ;  /* 0x000200090e007388 */ /* 0x000fe80000000800 */
[----:B------:R0:W-:Y:S04]  /*02a0*/  STS [R14+0x280], R10 ;  /* 0x0002800a0e007388 */ /* 0x0001e80000000800 */
[----:B------:R-:W-:Y:S04]  /*02b0*/  STS [R14+0x300], R11 ;  /* 0x0003000b0e007388 */ /* 0x000fe80000000800 */
[----:B------:R-:W-:Y:S01]  /*02c0*/  STS [R14+0x380], R12 ;  /* 0x0003800c0e007388 */ /* 0x000fe20000000800 */
[----:B0-----:R-:W-:-:S03]  /*02d0*/  LEA R10, R16, UR4, 0x2 ;  /* 0x00000004100a7c11 */ /* 0x001fc6000f8e10ff */
[----:B------:R-:W-:Y:S01]  /*02e0*/  STS [R14+0x400], R13 ;  /* 0x0004000d0e007388 */ /* 0x000fe20000000800 */
[----:B------:R-:W-:-:S03]  /*02f0*/  NOP ;  /* 0x0000000000007918 */ /* 0x000fc60000000000 */
[----:B------:R-:W-:Y:S04]  /*0300*/  LDS R3, [R2+0x20] ;  /* 0x0000200002037984 */ /* 0x000fe80000000800 */
[----:B------:R-:W-:Y:S04]  /*0310*/  LDS R4, [R2] ;  /* 0x0000000002047984 */ /* 0x000fe80000000800 */
[----:B------:R-:W0:Y:S04]  /*0320*/  LDS R6, [R2+0x4] ;  /* 0x0000040002067984 */ /* 0x000e280000000800 */
[----:B------:R-:W1:Y:S04]  /*0330*/  LDS R28, [R2+0x8] ;  /* 0x00000800021c7984 */ /* 0x000e680000000800 */
[----:B------:R-:W2:Y:S04]  /*0340*/  LDS R30, [R2+0xc] ;  /* 0x00000c00021e7984 */ /* 0x000ea80000000800 */
[----:B------:R-:W-:Y:S04]  /*0350*/  LDS R32, [R2+0x10] ;  /* 0x0000100002207984 */ /* 0x000fe80000000800 */
[----:B------:R-:W-:Y:S04]  /*0360*/  LDS R34, [R2+0x14] ;  /* 0x0000140002227984 */ /* 0x000fe80000000800 */
[----:B------:R-:W3:Y:S04]  /*0370*/  LDS R36, [R2+0x18] ;  /* 0x0000180002247984 */ /* 0x000ee80000000800 */
[----:B------:R-:W4:Y:S01]  /*0380*/  LDS R38, [R2+0x1c] ;  /* 0x00001c0002267984 */ /* 0x000f220000000800 */
[----:B------:R-:W-:Y:S01]  /*0390*/  BAR.SYNC.DEFER_BLOCKING 0x0 ;  /* 0x0000000000007b1d */ /* 0x000fe20000010000 */
[----:B0-----:R-:W-:-:S02]  /*03a0*/  ISETP.NE.AND P3, PT, R4, R6, PT ;  /* 0x000000060400720c */ /* 0x001fc40003f65270 */
[----:B-1----:R-:W-:Y:S02]  /*03b0*/  ISETP.NE.AND P2, PT, R6, R28, PT ;  /* 0x0000001c0600720c */ /* 0x002fe40003f45270 */
[----:B--2---:R-:W-:Y:S01]  /*03c0*/  ISETP.NE.AND P6, PT, R28, R30, PT ;  /* 0x0000001e1c00720c */ /* 0x004fe20003fc5270 */
[----:B------:R-:W-:Y:S03]  /*03d0*/  STS [R14], R15 ;  /* 0x0000000f0e007388 */ /* 0x000fe60000000800 */
[----:B------:R-:W-:Y:S01]  /*03e0*/  P2R R45, PR, RZ, 0x40 ;  /* 0x00000040ff2d7803 */ /* 0x000fe20000000000 */
[----:B------:R-:W-:Y:S04]  /*03f0*/  STS [R14+0x80], R15 ;  /* 0x0000800f0e007388 */ /* 0x000fe80000000800 */
[----:B------:R-:W-:Y:S01]  /*0400*/  STS [R14+0x100], R15 ;  /* 0x0001000f0e007388 */ /* 0x000fe20000000800 */
[----:B---3--:R-:W-:-:S03]  /*0410*/  ISETP.NE.AND P5, PT, R34, R36, PT ;  /* 0x000000242200720c */ /* 0x008fc60003fa5270 */
[----:B------:R-:W-:Y:S01]  /*0420*/  STS [R14+0x180], R15 ;  /* 0x0001800f0e007388 */ /* 0x000fe20000000800 */
[----:B----4-:R-:W-:-:S03]  /*0430*/  ISETP.NE.AND P4, PT, R36, R38, PT ;  /* 0x000000262400720c */ /* 0x010fc60003f85270 */
[----:B------:R-:W-:Y:S04]  /*0440*/  STS [R14+0x200], R15 ;  /* 0x0002000f0e007388 */ /* 0x000fe80000000800 */
[----:B------:R-:W-:Y:S04]  /*0450*/  STS [R14+0x280], R15 ;  /* 0x0002800f0e007388 */ /* 0x000fe80000000800 */
[----:B------:R-:W-:Y:S04]  /*0460*/  STS [R14+0x300], R15 ;  /* 0x0003000f0e007388 */ /* 0x000fe80000000800 */
[----:B------:R-:W-:Y:S04]  /*0470*/  STS [R14+0x380], R15 ;  /* 0x0003800f0e007388 */ /* 0x000fe80000000800 */
[----:B------:R-:W-:Y:S01]  /*0480*/  STS [R14+0x400], R15 ;  /* 0x0004000f0e007388 */ /* 0x000fe20000000800 */
[----:B------:R-:W-:-:S03]  /*0490*/  NOP ;  /* 0x0000000000007918 */ /* 0x000fc60000000000 */
[----:B------:R-:W0:Y:S04]  /*04a0*/  LDS R47, [R2] ;  /* 0x00000000022f7984 */ /* 0x000e280000000800 */
[----:B------:R-:W1:Y:S04]  /*04b0*/  LDS R7, [R2+0x4] ;  /* 0x0000040002077984 */ /* 0x000e680000000800 */
[----:B------:R-:W2:Y:S04]  /*04c0*/  LDS R29, [R2+0x8] ;  /* 0x00000800021d7984 */ /* 0x000ea80000000800 */
[----:B------:R-:W3:Y:S04]  /*04d0*/  LDS R31, [R2+0xc] ;  /* 0x00000c00021f7984 */ /* 0x000ee80000000800 */
[----:B------:R-:W-:Y:S04]  /*04e0*/  LDS R33, [R2+0x10] ;  /* 0x0000100002217984 */ /* 0x000fe80000000800 */
[----:B------:R-:W-:Y:S04]  /*04f0*/  LDS R35, [R2+0x14] ;  /* 0x0000140002237984 */ /* 0x000fe80000000800 */
[----:B------:R-:W-:Y:S04]  /*0500*/  LDS R37, [R2+0x18] ;  /* 0x0000180002257984 */ /* 0x000fe80000000800 */
[----:B------:R-:W-:Y:S04]  /*0510*/  LDS R44, [R2+0x1c] ;  /* 0x00001c00022c7984 */ /* 0x000fe80000000800 */
[----:B------:R0:W-:Y:S01]  /*0520*/  LDS R9, [R2+0x20] ;  /* 0x0000200002097984 */ /* 0x0001e20000000800 */
[----:B------:R-:W-:Y:S01]  /*0530*/  BAR.SYNC.DEFER_BLOCKING 0x0 ;  /* 0x0000000000007b1d */ /* 0x000fe20000010000 */
[----:B0-----:R-:W-:-:S05]  /*0540*/  SEL R2, R47, RZ, !P3 ;  /* 0x000000ff2f027207 */ /* 0x001fca0005800000 */
[----:B-1----:R-:W-:-:S05]  /*0550*/  IMAD.IADD R12, R7, 0x1, R2 ;  /* 0x00000001070c7824 */ /* 0x002fca00078e0202 */
[----:B------:R-:W-:-:S05]  /*0560*/  SEL R12, R12, RZ, !P2 ;  /* 0x000000ff0c0c7207 */ /* 0x000fca0005000000 */
[----:B--2---:R-:W-:Y:S01]  /*0570*/  IMAD.IADD R12, R29, 0x1, R12 ;  /* 0x000000011d0c7824 */ /* 0x004fe200078e020c */
[----:B------:R-:W-:Y:S04]  /*0580*/  STS [R10+0x47c], R3 ;  /* 0x00047c030a007388 */ /* 0x000fe80000000800 */
[----:B------:R-:W-:Y:S01]  /*0590*/  SEL R12, R12, RZ, !P6 ;  /* 0x000000ff0c0c7207 */ /* 0x000fe20007000000 */
[----:B------:R-:W-:Y:S04]  /*05a0*/  BAR.SYNC.DEFER_BLOCKING 0x0 ;  /* 0x0000000000007b1d */ /* 0x000fe80000010000 */
[----:B---3--:R-:W-:-:S02]  /*05b0*/  IMAD.IADD R12, R31, 0x1, R12 ;  /* 0x000000011f0c7824 */ /* 0x008fc400078e020c */
[----:B------:R-:W0:Y:S02]  /*05c0*/  @P1 LDS R40, [R10+0x478] ;  /* 0x000478000a281984 */ /* 0x000e240000000800 */
[----:B0-----:R-:W-:-:S04]  /*05d0*/  @P1 ISETP.NE.AND P0, PT, R40, R4, PT ;  /* 0x000000042800120c */ /* 0x001fc80003f05270 */
[----:B------:R-:W-:Y:S02]  /*05e0*/  @P1 SEL R0, RZ, 0x1, !P0 ;  /* 0x00000001ff001807 */ /* 0x000fe40004000000 */
[----:B------:R-:W-:Y:S02]  /*05f0*/  ISETP.NE.AND P1, PT, R32, R34, PT ;  /* 0x000000222000720c */ /* 0x000fe40003f25270 */
[----:B------:R-:W-:Y:S01]  /*0600*/  ISETP.NE.AND P0, PT, R38, R3, PT ;  /* 0x000000032600720c */ /* 0x000fe20003f05270 */
[----:B------:R-:W-:Y:S01]  /*0610*/  VIADD R11, R0, 0x1 ;  /* 0x00000001000b7836 */ /* 0x000fe20000000000 */
[----:B------:R-:W-:Y:S01]  /*0620*/  P2R R46, PR, RZ, 0x2 ;  /* 0x00000002ff2e7803 */ /* 0x000fe20000000000 */
[----:B------:R-:W-:-:S04]  /*0630*/  @!P3 IMAD.MOV R11, RZ, RZ, R0 ;  /* 0x000000ffff0bb224 */ /* 0x000fc800078e0200 */
[----:B------:R-:W-:Y:S02]  /*0640*/  VIADD R2, R11, 0x1 ;  /* 0x000000010b027836 */ /* 0x000fe40000000000 */
[----:B------:R-:W-:Y:S01]  /*0650*/  @!P2 IMAD.MOV R2, RZ, RZ, R11 ;  /* 0x000000ffff02a224 */ /* 0x000fe200078e020b */
[----:B------:R-:W-:-:S03]  /*0660*/  ISETP.NE.AND P2, PT, R30, R32, PT ;  /* 0x000000201e00720c */ /* 0x000fc60003f45270 */
[----:B------:R-:W-:Y:S01]  /*0670*/  VIADD R39, R2, 0x1 ;  /* 0x0000000102277836 */ /* 0x000fe20000000000 */
[----:B------:R-:W-:Y:S01]  /*0680*/  SEL R12, R12, RZ, !P2 ;  /* 0x000000ff0c0c7207 */ /* 0x000fe20005000000 */
[----:B------:R-:W-:Y:S01]  /*0690*/  @!P6 IMAD.MOV R39, RZ, RZ, R2 ;  /* 0x000000ffff27e224 */ /* 0x000fe200078e0202 */
[----:B------:R-:W-:-:S03]  /*06a0*/  P2R R26, PR, RZ, 0x4 ;  /* 0x00000004ff1a7803 */ /* 0x000fc60000000000 */
[----:B------:R-:W-:Y:S02]  /*06b0*/  IMAD.IADD R12, R33, 0x1, R12 ;  /* 0x00000001210c7824 */ /* 0x000fe400078e020c */
[----:B------:R-:W-:Y:S02]  /*06c0*/  VIADD R10, R39, 0x1 ;  /* 0x00000001270a7836 */ /* 0x000fe40000000000 */
[----:B------:R-:W-:Y:S01]  /*06d0*/  @!P2 IMAD.MOV R10, RZ, RZ, R39 ;  /* 0x000000ffff0aa224 */ /* 0x000fe200078e0227 */
[----:B------:R-:W-:-:S03]  /*06e0*/  SEL R12, R12, RZ, !P1 ;  /* 0x000000ff0c0c7207 */ /* 0x000fc60004800000 */
[----:B------:R-:W-:Y:S02]  /*06f0*/  VIADD R11, R10, 0x1 ;  /* 0x000000010a0b7836 */ /* 0x000fe40000000000 */
[----:B------:R-:W-:Y:S02]  /*0700*/  IMAD.IADD R12, R35, 0x1, R12 ;  /* 0x00000001230c7824 */ /* 0x000fe400078e020c */
[----:B------:R-:W-:Y:S01]  /*0710*/  @!P1 IMAD.MOV R11, RZ, RZ, R10 ;  /* 0x000000ffff0b9224 */ /* 0x000fe200078e020a */
[----:B------:R-:W-:Y:S02]  /*0720*/  ISETP.NE.AND P1, PT, R6, R28, PT ;  /* 0x0000001c0600720c */ /* 0x000fe40003f25270 */
[----:B------:R-:W-:Y:S01]  /*0730*/  SEL R12, R12, RZ, !P5 ;  /* 0x000000ff0c0c7207 */ /* 0x000fe20006800000 */
[----:B------:R-:W-:Y:S02]  /*0740*/  VIADD R42, R11, 0x1 ;  /* 0x000000010b2a7836 */ /* 0x000fe40000000000 */
[----:B------:R-:W-:-:S02]  /*0750*/  @!P5 IMAD.MOV R42, RZ, RZ, R11 ;  /* 0x000000ffff2ad224 */ /* 0x000fc400078e020b */
[----:B------:R-:W-:Y:S02]  /*0760*/  IMAD.IADD R12, R37, 0x1, R12 ;  /* 0x00000001250c7824 */ /* 0x000fe400078e020c */
[----:B------:R-:W-:Y:S02]  /*0770*/  VIADD R43, R42, 0x1 ;  /* 0x000000012a2b7836 */ /* 0x000fe40000000000 */
[----:B------:R-:W-:Y:S01]  /*0780*/  @!P4 IMAD.MOV R43, RZ, RZ, R42 ;  /* 0x000000ffff2bc224 */ /* 0x000fe200078e022a */
[----:B------:R-:W-:-:S03]  /*0790*/  SEL R11, R12, RZ, !P4 ;  /* 0x000000ff0c0b7207 */ /* 0x000fc60006000000 */
[----:B------:R-:W-:Y:S02]  /*07a0*/  VIADD R10, R43, 0x1 ;  /* 0x000000012b0a7836 */ /* 0x000fe40000000000 */
[----:B------:R-:W-:Y:S02]  /*07b0*/  IMAD.IADD R11, R44, 0x1, R11 ;  /* 0x000000012c0b7824 */ /* 0x000fe400078e020b */
[----:B------:R-:W-:-:S03]  /*07c0*/  @!P0 IMAD.MOV R10, RZ, RZ, R43 ;  /* 0x000000ffff0a8224 */ /* 0x000fc600078e022b */
[----:B------:R-:W-:Y:S02]  /*07d0*/  SEL R12, R11, RZ, !P0 ;  /* 0x000000ff0b0c7207 */ /* 0x000fe40004000000 */
[----:B------:R-:W-:-:S03]  /*07e0*/  ISETP.NE.AND P0, PT, R10, RZ, PT ;  /* 0x000000ff0a00720c */ /* 0x000fc60003f05270 */
[----:B------:R-:W-:-:S05]  /*07f0*/  IMAD.IADD R9, R9, 0x1, R12 ;  /* 0x0000000109097824 */ /* 0x000fca00078e020c */
[----:B------:R-:W0:Y:S02]  /*0800*/  SHFL.UP PT, R11, R9, 0x1, RZ ;  /* 0x04200000090b7989 */ /* 0x000e2400000e00ff */
[----:B0-----:R-:W-:Y:S02]  /*0810*/  SEL R12, R11, RZ, !P0 ;  /* 0x000000ff0b0c7207 */ /* 0x001fe40004000000 */
[----:B------:R-:W0:Y:S01]  /*0820*/  SHFL.UP PT, R11, R10, 0x1, RZ ;  /* 0x042000000a0b7989 */ /* 0x000e2200000e00ff */
[----:B------:R-:W-:-:S04]  /*0830*/  ISETP.GE.AND P0, PT, R5, 0x1, PT ;  /* 0x000000010500780c */ /* 0x000fc80003f06270 */
[----:B------:R-:W-:-:S05]  /*0840*/  SEL R12, R12, RZ, P0 ;  /* 0x000000ff0c0c7207 */ /* 0x000fca0000000000 */
[----:B------:R-:W-:-:S05]  /*0850*/  IMAD.IADD R12, R9, 0x1, R12 ;  /* 0x00000001090c7824 */ /* 0x000fca00078e020c */
[----:B------:R-:W1:Y:S01]  /*0860*/  SHFL.UP PT, R13, R12, 0x2, RZ ;  /* 0x044000000c0d7989 */ /* 0x000e6200000e00ff */
[----:B0-----:R-:W-:-:S05]  /*0870*/  SEL R11, R11, RZ, P0 ;  /* 0x000000ff0b0b7207 */ /* 0x001fca0000000000 */
[----:B------:R-:W-:-:S05]  /*0880*/  IMAD.IADD R11, R11, 0x1, R10 ;  /* 0x000000010b0b7824 */ /* 0x000fca00078e020a */
[----:B------:R-:W0:Y:S01]  /*0890*/  SHFL.UP PT, R9, R11, 0x2, RZ ;  /* 0x044000000b097989 */ /* 0x000e2200000e00ff */
[----:B------:R-:W-:-:S04]  /*08a0*/  ISETP.NE.AND P0, PT, R11, RZ, PT ;  /* 0x000000ff0b00720c */ /* 0x000fc80003f05270 */
[----:B-1----:R-:W-:Y:S02]  /*08b0*/  SEL R13, R13, RZ, !P0 ;  /* 0x000000ff0d0d7207 */ /* 0x002fe40004000000 */
[----:B------:R-:W-:-:S04]  /*08c0*/  ISETP.GE.AND P0, PT, R5, 0x2, PT ;  /* 0x000000020500780c */ /* 0x000fc80003f06270 */
[----:B------:R-:W-:-:S05]  /*08d0*/  SEL R13, R13, RZ, P0 ;  /* 0x000000ff0d0d7207 */ /* 0x000fca0000000000 */
[----:B------:R-:W-:Y:S01]  /*08e0*/  IMAD.IADD R13, R12, 0x1, R13 ;  /* 0x000000010c0d7824 */ /* 0x000fe200078e020d */
[----:B0-----:R-:W-:-:S04]  /*08f0*/  SEL R10, R9, RZ, P0 ;  /* 0x000000ff090a7207 */ /* 0x001fc80000000000 */
[----:B------:R-:W0:Y:S01]  /*0900*/  SHFL.UP PT, R9, R13, 0x4, RZ ;  /* 0x048000000d097989 */ /* 0x000e2200000e00ff */
[----:B------:R-:W-:-:S05]  /*0910*/  IMAD.IADD R10, R11, 0x1, R10 ;  /* 0x000000010b0a7824 */ /* 0x000fca00078e020a */
[----:B------:R-:W-:-:S04]  /*0920*/  ISETP.NE.AND P0, PT, R10, RZ, PT ;  /* 0x000000ff0a00720c */ /* 0x000fc80003f05270 */
        /* <DEDUP_REMOVED lines=8> */
[----:B------:R-:W-:-:S04]  /*09b0*/  ISETP.NE.AND P0, PT, R9, RZ, PT ;  /* 0x000000ff0900720c */ /* 0x000fc80003f05270 */
[----:B-1----:R-:W-:Y:S02]  /*09c0*/  SEL R13, R11, RZ, !P0 ;  /* 0x000000ff0b0d7207 */ /* 0x002fe40004000000 */
[----:B------:R-:W0:Y:S01]  /*09d0*/  SHFL.UP PT, R11, R9, 0x8, RZ ;  /* 0x05000000090b7989 */ /* 0x000e2200000e00ff */
[----:B------:R-:W-:-:S04]  /*09e0*/  ISETP.GE.AND P0, PT, R5, 0x8, PT ;  /* 0x000000080500780c */ /* 0x000fc80003f06270 */
[----:B------:R-:W-:-:S05]  /*09f0*/  SEL R13, R13, RZ, P0 ;  /* 0x000000ff0d0d7207 */ /* 0x000fca0000000000 */
[----:B------:R-:W-:Y:S01]  /*0a00*/  IMAD.IADD R13, R12, 0x1, R13 ;  /* 0x000000010c0d7824 */ /* 0x000fe200078e020d */
[----:B0-----:R-:W-:-:S04]  /*0a10*/  SEL R10, R11, RZ, P0 ;  /* 0x000000ff0b0a7207 */ /* 0x001fc80000000000 */
[----:B------:R-:W0:Y:S01]  /*0a20*/  SHFL.UP PT, R11, R13, 0x10, RZ ;  /* 0x060000000d0b7989 */ /* 0x000e2200000e00ff */
[----:B------:R-:W-:-:S05]  /*0a30*/  IMAD.IADD R14, R9, 0x1, R10 ;  /* 0x00000001090e7824 */ /* 0x000fca00078e020a */
[----:B------:R-:W1:Y:S01]  /*0a40*/  SHFL.UP PT, R10, R14, 0x10, RZ ;  /* 0x060000000e0a7989 */ /* 0x000e6200000e00ff */
[----:B------:R-:W-:-:S04]  /*0a50*/  ISETP.NE.AND P0, PT, R14, RZ, PT ;  /* 0x000000ff0e00720c */ /* 0x000fc80003f05270 */
[----:B0-----:R-:W-:Y:S02]  /*0a60*/  SEL R11, R11, RZ, !P0 ;  /* 0x000000ff0b0b7207 */ /* 0x001fe40004000000 */
[----:B------:R-:W-:-:S04]  /*0a70*/  ISETP.GE.AND P0, PT, R5, 0x10, PT ;  /* 0x000000100500780c */ /* 0x000fc80003f06270 */
[----:B-1----:R-:W-:Y:S02]  /*0a80*/  SEL R9, R10, RZ, P0 ;  /* 0x000000ff0a097207 */ /* 0x002fe40000000000 */
[----:B------:R-:W-:Y:S02]  /*0a90*/  SEL R10, R11, RZ, P0 ;  /* 0x000000ff0b0a7207 */ /* 0x000fe40000000000 */
[----:B------:R-:W-:Y:S01]  /*0aa0*/  ISETP.NE.AND P0, PT, R5, 0x1f, PT ;  /* 0x0000001f0500780c */ /* 0x000fe20003f05270 */
[----:B------:R-:W-:Y:S02]  /*0ab0*/  IMAD.IADD R24, R14, 0x1, R9 ;  /* 0x000000010e187824 */ /* 0x000fe400078e0209 */
[----:B------:R-:W-:-:S10]  /*0ac0*/  IMAD.IADD R25, R13, 0x1, R10 ;  /* 0x000000010d197824 */ /* 0x000fd400078e020a */
[----:B------:R-:W-:-:S05]  /*0ad0*/  @!P0 LEA R17, R8, UR4, 0x3 ;  /* 0x0000000408118c11 */ /* 0x000fca000f8e18ff */
[----:B------:R-:W-:Y:S01]  /*0ae0*/  @!P0 STS.64 [R17], R24 ;  /* 0x0000001811008388 */ /* 0x000fe20000000a00 */
[----:B------:R-:W-:Y:S06]  /*0af0*/  BAR.SYNC.DEFER_BLOCKING 0x0 ;  /* 0x0000000000007b1d */ /* 0x000fec0000010000 */
[----:B------:R-:W-:Y:S04]  /*0b00*/  SHFL.UP PT, R24, R24, 0x1, RZ ;  /* 0x0420000018187989 */ /* 0x000fe800000e00ff */
[----:B------:R-:W0:Y:S04]  /*0b10*/  LDS.128 R8, [UR4] ;  /* 0x00000004ff087984 */ /* 0x000e280008000c00 */
[----:B------:R-:W1:Y:S01]  /*0b20*/  LDS.128 R12, [UR4+0x10] ;  /* 0x00001004ff0c7984 */ /* 0x000e620008000c00 */
[----:B0-----:R-:W-:Y:S01]  /*0b30*/  ISETP.NE.AND P0, PT, R10, RZ, PT ;  /* 0x000000ff0a00720c */ /* 0x001fe20003f05270 */
[----:B------:R-:W-:-:S03]  /*0b40*/  IMAD.IADD R17, R8, 0x1, R10 ;  /* 0x0000000108117824 */ /* 0x000fc600078e020a */
[----:B------:R-:W-:Y:S02]  /*0b50*/  SEL R18, R9, RZ, !P0 ;  /* 0x000000ff09127207 */ /* 0x000fe40004000000 */
[----:B-1----:R-:W-:-:S03]  /*0b60*/  ISETP.NE.AND P0, PT, R12, RZ, PT ;  /* 0x000000ff0c00720c */ /* 0x002fc60003f05270 */
[----:B------:R-:W-:Y:S02]  /*0b70*/  IMAD.IADD R18, R11, 0x1, R18 ;  /* 0x000000010b127824 */ /* 0x000fe400078e0212 */
[----:B------:R-:W-:-:S03]  /*0b80*/  IMAD.MOV.U32 R11, RZ, RZ, R16 ;  /* 0x000000ffff0b7224 */ /* 0x000fc600078e0010 */
[----:B------:R-:W-:Y:S02]  /*0b90*/  SEL R20, R18, RZ, !P0 ;  /* 0x000000ff12147207 */ /* 0x000fe40004000000 */
[----:B------:R-:W-:-:S03]  /*0ba0*/  SHF.R.U32.HI R27, RZ, 0x5, R11 ;  /* 0x00000005ff1b7819 */ /* 0x000fc6000001160b */
[----:B------:R-:W-:Y:S01]  /*0bb0*/  IMAD.IADD R19, R13, 0x1, R20 ;  /* 0x000000010d137824 */ /* 0x000fe200078e0214 */
[----:B------:R-:W-:Y:S01]  /*0bc0*/  ISETP.NE.AND P0, PT, R27, 0x2, PT ;  /* 0x000000021b00780c */ /* 0x000fe20003f05270 */
[----:B------:R-:W-:Y:S01]  /*0bd0*/  IMAD.IADD R13, R17, 0x1, R12 ;  /* 0x00000001110d7824 */ /* 0x000fe200078e020c */
[----:B------:R-:W-:Y:S02]  /*0be0*/  ISETP.NE.AND P6, PT, R27, 0x6, PT ;  /* 0x000000061b00780c */ /* 0x000fe40003fc5270 */
[----:B------:R-:W-:Y:S02]  /*0bf0*/  SEL R16, R17, R8, !P0 ;  /* 0x0000000811107207 */ /* 0x000fe40004000000 */
[----:B------:R-:W-:Y:S02]  /*0c00*/  SEL R48, R18, R9, !P0 ;  /* 0x0000000912307207 */ /* 0x000fe40004000000 */
[C---:B------:R-:W-:Y:S02]  /*0c10*/  ISETP.NE.AND P0, PT, R27.reuse, 0x3, PT ;  /* 0x000000031b00780c */ /* 0x040fe40003f05270 */
[----:B------:R-:W-:-:S02]  /*0c20*/  ISETP.NE.AND P2, PT, R27, 0x7, PT ;  /* 0x000000071b00780c */ /* 0x000fc40003f45270 */
[----:B------:R-:W-:Y:S01]  /*0c30*/  SEL R9, R13, R16, !P0 ;  /* 0x000000100d097207 */ /* 0x000fe20004000000 */
[C---:B------:R-:W-:Y:S01]  /*0c40*/  IMAD.IADD R13, R14.reuse, 0x1, R13 ;  /* 0x000000010e0d7824 */ /* 0x040fe200078e020d */
[----:B------:R-:W-:Y:S02]  /*0c50*/  SEL R48, R19, R48, !P0 ;  /* 0x0000003013307207 */ /* 0x000fe40004000000 */
[----:B------:R-:W-:-:S04]  /*0c60*/  ISETP.NE.AND P0, PT, R14, RZ, PT ;  /* 0x000000ff0e00720c */ /* 0x000fc80003f05270 */
[----:B------:R-:W-:Y:S02]  /*0c70*/  SEL R20, R19, RZ, !P0 ;  /* 0x000000ff13147207 */ /* 0x000fe40004000000 */
[----:B------:R-:W0:Y:S03]  /*0c80*/  LDS.128 R16, [UR4+0x20] ;  /* 0x00002004ff107984 */ /* 0x000e260008000c00 */
[----:B------:R-:W-:Y:S01]  /*0c90*/  IMAD.IADD R15, R15, 0x1, R20 ;  /* 0x000000010f0f7824 */ /* 0x000fe200078e0214 */
[----:B0-----:R-:W-:-:S04]  /*0ca0*/  ISETP.NE.AND P0, PT, R16, RZ, PT ;  /* 0x000000ff1000720c */ /* 0x001fc80003f05270 */
[----:B------:R-:W-:Y:S02]  /*0cb0*/  SEL R20, R15, RZ, !P0 ;  /* 0x000000ff0f147207 */ /* 0x000fe40004000000 */
[----:B------:R-:W-:-:S03]  /*0cc0*/  ISETP.NE.AND P0, PT, R27, 0x4, PT ;  /* 0x000000041b00780c */ /* 0x000fc60003f05270 */
[----:B------:R-:W-:Y:S01]  /*0cd0*/  IMAD.IADD R17, R17, 0x1, R20 ;  /* 0x0000000111117824 */ /* 0x000fe200078e0214 */
[----:B------:R-:W-:Y:S02]  /*0ce0*/  SEL R48, R15, R48, !P0 ;  /* 0x000000300f307207 */ /* 0x000fe40004000000 */
[C---:B------:R-:W-:Y:S01]  /*0cf0*/  SEL R22, R13.reuse, R9, !P0 ;  /* 0x000000090d167207 */ /* 0x040fe20004000000 */
[----:B------:R-:W-:Y:S01]  /*0d00*/  IMAD.IADD R13, R13, 0x1, R16 ;  /* 0x000000010d0d7824 */ /* 0x000fe200078e0210 */
[----:B------:R-:W-:-:S04]  /*0d10*/  ISETP.NE.AND P0, PT, R18, RZ, PT ;  /* 0x000000ff1200720c */ /* 0x000fc80003f05270 */
[----:B------:R-:W-:Y:S02]  /*0d20*/  SEL R20, R17, RZ, !P0 ;  /* 0x000000ff11147207 */ /* 0x000fe40004000000 */
[----:B------:R-:W-:-:S03]  /*0d30*/  ISETP.NE.AND P0, PT, R27, 0x5, PT ;  /* 0x000000051b00780c */ /* 0x000fc60003f05270 */
[----:B------:R-:W-:Y:S01]  /*0d40*/  IMAD.IADD R19, R19, 0x1, R20 ;  /* 0x0000000113137824 */ /* 0x000fe200078e0214 */
[----:B------:R-:W-:Y:S02]  /*0d50*/  SEL R9, R13, R22, !P0 ;  /* 0x000000160d097207 */ /* 0x000fe40004000000 */
[----:B------:R-:W0:Y:S01]  /*0d60*/  LDS.128 R20, [UR4+0x30] ;  /* 0x00003004ff147984 */ /* 0x000e220008000c00 */
[----:B------:R-:W-:-:S04]  /*0d70*/  SEL R48, R17, R48, !P0 ;  /* 0x0000003011307207 */ /* 0x000fc80004000000 */
[----:B------:R-:W-:Y:S02]  /*0d80*/  SEL R48, R19, R48, !P6 ;  /* 0x0000003013307207 */ /* 0x000fe40007000000 */
[----:B0-----:R-:W-:-:S04]  /*0d90*/  ISETP.NE.AND P0, PT, R20, RZ, PT ;  /* 0x000000ff1400720c */ /* 0x001fc80003f05270 */
[----:B------:R-:W-:Y:S02]  /*0da0*/  SEL R50, R19, RZ, !P0 ;  /* 0x000000ff13327207 */ /* 0x000fe40004000000 */
[----:B------:R-:W-:-:S03]  /*0db0*/  ISETP.GE.U32.AND P0, PT, R11, 0x20, PT ;  /* 0x000000200b00780c */ /* 0x000fc60003f06070 */
[----:B------:R-:W-:-:S05]  /*0dc0*/  IMAD.IADD R21, R21, 0x1, R50 ;  /* 0x0000000115157824 */ /* 0x000fca00078e0232 */
[----:B------:R-:W-:Y:S02]  /*0dd0*/  SEL R48, R21, R48, !P2 ;  /* 0x0000003015307207 */ /* 0x000fe40005000000 */
[----:B------:R-:W-:Y:S02]  /*0de0*/  ISETP.NE.AND P2, PT, R5, RZ, PT ;  /* 0x000000ff0500720c */ /* 0x000fe40003f45270 */
[----:B------:R-:W-:Y:S02]  /*0df0*/  SEL R41, R48, RZ, P0 ;  /* 0x000000ff30297207 */ /* 0x000fe40000000000 */
[----:B------:R-:W0:Y:S01]  /*0e00*/  SHFL.UP PT, R48, R25, 0x1, RZ ;  /* 0x0420000019307989 */ /* 0x000e2200000e00ff */
[----:B------:R-:W-:-:S04]  /*0e10*/  ISETP.NE.AND P0, PT, R24, RZ, PT ;  /* 0x000000ff1800720c */ /* 0x000fc80003f05270 */
[----:B------:R-:W-:Y:S02]  /*0e20*/  SEL R15, R41, RZ, !P0 ;  /* 0x000000ff290f7207 */ /* 0x000fe40004000000 */
[----:B------:R-:W-:-:S03]  /*0e30*/  ISETP.NE.AND P0, PT, R0, RZ, PT ;  /* 0x000000ff0000720c */ /* 0x000fc60003f05270 */
[----:B0-----:R-:W-:Y:S02]  /*0e40*/  @P2 IMAD.IADD R41, R48, 0x1, R15 ;  /* 0x0000000130292824 */ /* 0x001fe400078e020f */
[----:B------:R-:W-:Y:S01]  /*0e50*/  IMAD.IADD R15, R18, 0x1, R13 ;  /* 0x00000001120f7824 */ /* 0x000fe200078e020d */
[----:B------:R-:W-:Y:S02]  /*0e60*/  SEL R13, R24, RZ, P2 ;  /* 0x000000ff180d7207 */ /* 0x000fe40001000000 */
[----:B------:R-:W-:Y:S02]  /*0e70*/  SEL R48, R41, RZ, !P0 ;  /* 0x000000ff29307207 */ /* 0x000fe40004000000 */
[----:B------:R-:W-:Y:S02]  /*0e80*/  SEL R9, R15, R9, !P6 ;  /* 0x000000090f097207 */ /* 0x000fe40007000000 */
[----:B------:R-:W-:Y:S01]  /*0e90*/  ISETP.NE.AND P6, PT, R45, RZ, PT ;  /* 0x000000ff2d00720c */ /* 0x000fe20003fc5270 */
[----:B------:R-:W-:Y:S01]  /*0ea0*/  IMAD.IADD R5, R47, 0x1, R48 ;  /* 0x000000012f057824 */ /* 0x000fe200078e0230 */
[----:B------:R-:W-:-:S04]  /*0eb0*/  ISETP.NE.AND P2, PT, R26, RZ, PT ;  /* 0x000000ff1a00720c */ /* 0x000fc80003f45270 */
[----:B------:R-:W-:-:S05]  /*0ec0*/  SEL R48, R5, RZ, !P3 ;  /* 0x000000ff05307207 */ /* 0x000fca0005800000 */
[----:B------:R-:W-:-:S05]  /*0ed0*/  IMAD.IADD R7, R7, 0x1, R48 ;  /* 0x0000000107077824 */ /* 0x000fca00078e0230 */
[----:B------:R-:W-:Y:S02]  /*0ee0*/  SEL R48, R7, RZ, !P1 ;  /* 0x000000ff07307207 */ /* 0x000fe40004800000 */
[----:B------:R-:W-:-:S03]  /*0ef0*/  ISETP.NE.AND P1, PT, R46, RZ, PT ;  /* 0x000000ff2e00720c */ /* 0x000fc60003f25270 */
[----:B------:R-:W-:-:S05]  /*0f00*/  IMAD.IADD R29, R29, 0x1, R48 ;  /* 0x000000011d1d7824 */ /* 0x000fca00078e0230 */
[----:B------:R-:W-:Y:S02]  /*0f10*/  SEL R46, R29, RZ, !P6 ;  /* 0x000000ff1d2e7207 */ /* 0x000fe40007000000 */
[----:B------:R-:W-:-:S03]  /*0f20*/  ISETP.NE.AND P6, PT, R27, 0x7, PT ;  /* 0x000000071b00780c */ /* 0x000fc60003fc5270 */
[----:B------:R-:W-:-:S05]  /*0f30*/  IMAD.IADD R31, R31, 0x1, R46 ;  /* 0x000000011f1f7824 */ /* 0x000fca00078e022e */
[----:B------:R-:W-:-:S05]  /*0f40*/  SEL R24, R31, RZ, !P2 ;  /* 0x000000ff1f187207 */ /* 0x000fca0005000000 */
[----:B------:R-:W-:Y:S02]  /*0f50*/  IMAD.IADD R33, R33, 0x1, R24 ;  /* 0x0000000121217824 */ /* 0x000fe400078e0218 */
[----:B------:R-:W-:Y:S01]  /*0f60*/  @!P6 IMAD.IADD R9, R15, 0x1, R20 ;  /* 0x000000010f09e824 */ /* 0x000fe200078e0214 */
[----:B------:R-:W-:Y:S02]  /*0f70*/  IADD3 R15, PT, PT, R12, R10, R8 ;  /* 0x0000000a0c0f7210 */ /* 0x000fe40007ffe008 */
[----:B------:R-:W-:Y:S02]  /*0f80*/  SEL R24, R33, RZ, !P1 ;  /* 0x000000ff21187207 */ /* 0x000fe40004800000 */
[----:B------:R-:W-:Y:S02]  /*0f90*/  IADD3 R15, PT, PT, R16, R14, R15 ;  /* 0x0000000e100f7210 */ /* 0x000fe40007ffe00f */
[----:B------:R-:W-:Y:S01]  /*0fa0*/  ISETP.GE.U32.AND P6, PT, R11, 0x20, PT ;  /* 0x000000200b00780c */ /* 0x000fe20003fc6070 */
[----:B------:R-:W-:Y:S01]  /*0fb0*/  IMAD.IADD R35, R35, 0x1, R24 ;  /* 0x0000000123237824 */ /* 0x000fe200078e0218 */
[----:B------:R-:W-:-:S02]  /*0fc0*/  IADD3 R15, PT, PT, R20, R18, R15 ;  /* 0x00000012140f7210 */ /* 0x000fc40007ffe00f */
[----:B------:R-:W-:Y:S02]  /*0fd0*/  SEL R48, R9, RZ, P6 ;  /* 0x000000ff09307207 */ /* 0x000fe40003000000 */
[----:B------:R-:W-:Y:S02]  /*0fe0*/  SEL R26, R35, RZ, !P5 ;  /* 0x000000ff231a7207 */ /* 0x000fe40006800000 */
[----:B------:R-:W-:Y:S01]  /*0ff0*/  ISETP.NE.AND P5, PT, R22, RZ, PT ;  /* 0x000000ff1600720c */ /* 0x000fe20003fa5270 */
[----:B------:R-:W-:Y:S02]  /*1000*/  IMAD.IADD R13, R48, 0x1, R13 ;  /* 0x00000001300d7824 */ /* 0x000fe400078e020d */
[----:B------:R-:W-:Y:S01]  /*1010*/  IMAD.IADD R37, R37, 0x1, R26 ;  /* 0x0000000125257824 */ /* 0x000fe200078e021a */
[----:B------:R-:W-:Y:S01]  /*1020*/  SEL R24, R21, RZ, !P5 ;  /* 0x000000ff15187207 */ /* 0x000fe20006800000 */
[----:B------:R-:W-:Y:S01]  /*1030*/  IMAD.IADD R9, R39, 0x1, R13 ;  /* 0x0000000127097824 */ /* 0x000fe200078e020d */
[----:B------:R-:W-:Y:S01]  /*1040*/  ISETP.NE.AND P5, PT, R11, RZ, PT ;  /* 0x000000ff0b00720c */ /* 0x000fe20003fa5270 */
[----:B------:R-:W-:-:S02]  /*1050*/  IMAD.IADD R19, R13, 0x1, R0 ;  /* 0x000000010d137824 */ /* 0x000fc400078e0200 */
[----:B------:R-:W-:Y:S02]  /*1060*/  IMAD.IADD R25, R23, 0x1, R24 ;  /* 0x0000000117197824 */ /* 0x000fe400078e0218 */
[----:B------:R-:W-:Y:S01]  /*1070*/  IMAD.IADD R24, R22, 0x1, R15 ;  /* 0x0000000116187824 */ /* 0x000fe200078e020f */
[----:B------:R-:W-:Y:S01]  /*1080*/  SEL R15, R37, RZ, !P4 ;  /* 0x000000ff250f7207 */ /* 0x000fe20006000000 */
[--C-:B------:R-:W-:Y:S02]  /*1090*/  IMAD.IADD R2, R2, 0x1, R13.reuse ;  /* 0x0000000102027824 */ /* 0x100fe400078e020d */
[----:B------:R-:W-:Y:S02]  /*10a0*/  IMAD.IADD R42, R42, 0x1, R13 ;  /* 0x000000012a2a7824 */ /* 0x000fe400078e020d */
[----:B------:R-:W-:Y:S02]  /*10b0*/  IMAD.IADD R39, R44, 0x1, R15 ;  /* 0x000000012c277824 */ /* 0x000fe400078e020f */
[----:B------:R-:W0:Y:S01]  /*10c0*/  @!P5 LDC.64 R46, c[0x0][0x3b0] ;  /* 0x0000ec00ff2edb82 */ /* 0x000e220000000a00 */
[----:B------:R-:W-:-:S02]  /*10d0*/  @!P5 IMAD.MOV.U32 R26, RZ, RZ, 0x65 ;  /* 0x00000065ff1ad424 */ /* 0x000fc400078e00ff */
[----:B------:R-:W-:Y:S02]  /*10e0*/  @!P5 IMAD.MOV.U32 R27, RZ, RZ, 0x0 ;  /* 0x00000000ff1bd424 */ /* 0x000fe400078e00ff */
[----:B------:R-:W-:Y:S02]  /*10f0*/  VIADD R15, R9, 0x1 ;  /* 0x00000001090f7836 */ /* 0x000fe40000000000 */
[----:B------:R-:W-:Y:S01]  /*1100*/  @!P2 IMAD.MOV R15, RZ, RZ, R9 ;  /* 0x000000ffff0fa224 */ /* 0x000fe200078e0209 */
[----:B------:R-:W-:Y:S01]  /*1110*/  ISETP.GE.AND P2, PT, R24, 0x101, PT ;  /* 0x000001011800780c */ /* 0x000fe20003f46270 */
[----:B------:R-:W-:Y:S02]  /*1120*/  VIADD R44, R0, 0x1 ;  /* 0x00000001002c7836 */ /* 0x000fe40000000000 */
[----:B------:R-:W-:Y:S02]  /*1130*/  @!P3 IMAD.MOV R44, RZ, RZ, R0 ;  /* 0x000000ffff2cb224 */ /* 0x000fe400078e0200 */
[----:B------:R-:W-:-:S02]  /*1140*/  VIADD R0, R15, 0x1 ;  /* 0x000000010f007836 */ /* 0x000fc40000000000 */
[----:B------:R-:W-:Y:S02]  /*1150*/  IMAD.IADD R17, R13, 0x1, R44 ;  /* 0x000000010d117824 */ /* 0x000fe400078e022c */
[----:B------:R-:W-:Y:S02]  /*1160*/  IMAD.IADD R43, R43, 0x1, R13 ;  /* 0x000000012b2b7824 */ /* 0x000fe400078e020d */
[----:B------:R-:W-:Y:S01]  /*1170*/  @!P1 IMAD.MOV R0, RZ, RZ, R15 ;  /* 0x000000ffff009224 */ /* 0x000fe200078e020f */
[----:B0-----:R0:W-:Y:S01]  /*1180*/  @!P5 ST.E.128.STRONG.GPU desc[UR10][R46.64+0x200], R24 ;  /* 0x000200182e00d985 */ /* 0x0011e2000c10fd0a */
[----:B------:R-:W-:Y:S05]  /*1190*/  @!P2 BRA `(.L_x_1279) ;  /* 0x0000000c0038a947 */ /* 0x000fea0003800000 */
        /* <DEDUP_REMOVED lines=19> */
[----:B------:R-:W-:-:S03]  /*12d0*/  ISETP.GE.U32.AND P1, PT, R11, R24, PT ;  /* 0x000000180b00720c */ /* 0x000fc60003f26070 */
[----:B------:R1:W-:Y:S02]  /*12e0*/  @P2 STS.64 [R2], R28 ;  /* 0x0000001c02002388 */ /* 0x0003e40000000a00 */
[----:B------:R-:W-:Y:S02]  /*12f0*/  @P0 LEA R43, R43, UR4, 0x3 ;  /* 0x000000042b2b0c11 */ /* 0x000fe4000f8e18ff */
[----:B------:R1:W-:Y:S02]  /*1300*/  @P6 STS.64 [R9], R30 ;  /* 0x0000001e09006388 */ /* 0x0003e40000000a00 */
[----:B------:R-:W-:Y:S02]  /*1310*/  @P3 LEA R42, R42, UR4, 0x3 ;  /* 0x000000042a2a3c11 */ /* 0x000fe4000f8e18ff */
[----:B------:R1:W-:Y:S04]  /*1320*/  @P5 STS.64 [R15], R32 ;  /* 0x000000200f005388 */ /* 0x0003e80000000a00 */
[----:B------:R1:W-:Y:S04]  /*1330*/  @P4 STS.64 [R0], R34 ;  /* 0x0000002200004388 */ /* 0x0003e80000000a00 */
[----:B------:R1:W-:Y:S04]  /*1340*/  @P3 STS.64 [R42], R36 ;  /* 0x000000242a003388 */ /* 0x0003e80000000a00 */
[----:B------:R1:W-:Y:S01]  /*1350*/  @P0 STS.64 [R43], R38 ;  /* 0x000000262b000388 */ /* 0x0003e20000000a00 */
[----:B------:R-:W-:Y:S06]  /*1360*/  BAR.SYNC.DEFER_BLOCKING 0x0 ;  /* 0x0000000000007b1d */ /* 0x000fec0000010000 */
[----:B------:R-:W-:Y:S05]  /*1370*/  @P1 EXIT ;  /* 0x000000000000194d */ /* 0x000fea0003800000 */
[----:B------:R-:W-:Y:S01]  /*1380*/  IADD3 R3, PT, PT, R14, R10, R12 ;  /* 0x0000000a0e037210 */ /* 0x000fe20007ffe00c */
[----:B------:R-:W-:Y:S01]  /*1390*/  BSSY.RECONVERGENT B0, `(.L_x_1280) ;  /* 0x0000027000007945 */ /* 0x000fe20003800200 */
[----:B-1----:R-:W-:Y:S02]  /*13a0*/  LOP3.LUT R0, RZ, R11, RZ, 0x33, !PT ;  /* 0x0000000bff007212 */ /* 0x002fe400078e33ff */
[----:B------:R-:W-:-:S04]  /*13b0*/  IADD3 R3, PT, PT, R18, R3, R16 ;  /* 0x0000000312037210 */ /* 0x000fc80007ffe010 */
[----:B------:R-:W-:-:S04]  /*13c0*/  IADD3 R3, PT, PT, R22, R3, R20 ;  /* 0x0000000316037210 */ /* 0x000fc80007ffe014 */
[----:B------:R-:W-:-:S04]  /*13d0*/  IADD3 R0, PT, PT, R0, R3, R8 ;  /* 0x0000000300007210 */ /* 0x000fc80007ffe008 */
[C---:B------:R-:W-:Y:S02]  /*13e0*/  LOP3.LUT R2, R0.reuse, 0x300, RZ, 0xc0, !PT ;  /* 0x0000030000027812 */ /* 0x040fe400078ec0ff */
[----:B------:R-:W-:Y:S02]  /*13f0*/  ISETP.GE.U32.AND P1, PT, R0, 0x300, PT ;  /* 0x000003000000780c */ /* 0x000fe40003f26070 */
[----:B------:R-:W-:-:S13]  /*1400*/  ISETP.NE.AND P0, PT, R2, 0x300, PT ;  /* 0x000003000200780c */ /* 0x000fda0003f05270 */
[----:B------:R-:W-:Y:S05]  /*1410*/  @!P0 BRA `(.L_x_1281) ;  /* 0x0000000000788947 */ /* 0x000fea0003800000 */
[----:B------:R-:W1:Y:S01]  /*1420*/  LDC.64 R2, c[0x0][0x3a0] ;  /* 0x0000e800ff027b82 */ /* 0x000e620000000a00 */
[----:B------:R-:W-:Y:S02]  /*1430*/  LEA.HI R0, R0, 0x1, RZ, 0x18 ;  /* 0x0000000100007811 */ /* 0x000fe400078fc0ff */
[----:B------:R-:W-:-:S03]  /*1440*/  LEA R7, R11, UR4, 0x3 ;  /* 0x000000040b077c11 */ /* 0x000fc6000f8e18ff */
[C---:B------:R-:W-:Y:S01]  /*1450*/  IMAD.SHL.U32 R6, R0.reuse, 0x100, RZ ;  /* 0x0000010000067824 */ /* 0x040fe200078e00ff */
[----:B------:R-:W-:Y:S01]  /*1460*/  LOP3.LUT R0, R0, 0x3, RZ, 0xc0, !PT ;  /* 0x0000000300007812 */ /* 0x000fe200078ec0ff */
[----:B------:R-:W2:Y:S03]  /*1470*/  LDC.64 R4, c[0x0][0x398] ;  /* 0x0000e600ff047b82 */ /* 0x000ea60000000a00 */
[----:B------:R-:W-:Y:S01]  /*1480*/  LOP3.LUT R6, R6, 0x300, RZ, 0xc0, !PT ;  /* 0x0000030006067812 */ /* 0x000fe200078ec0ff */
[----:B------:R-:W-:Y:S02]  /*1490*/  IMAD.MOV R0, RZ, RZ, -R0 ;  /* 0x000000ffff007224 */ /* 0x000fe400078e0a00 */
[----:B-1----:R-:W-:-:S04]  /*14a0*/  IMAD.WIDE.U32 R2, R11, 0x4, R2 ;  /* 0x000000040b027825 */ /* 0x002fc800078e0002 */
[----:B------:R-:W-:Y:S02]  /*14b0*/  IMAD.MOV.U32 R12, RZ, RZ, R2 ;  /* 0x000000ffff0c7224 */ /* 0x000fe400078e0002 */
[----:B------:R-:W-:Y:S02]  /*14c0*/  IMAD.MOV.U32 R15, RZ, RZ, R3 ;  /* 0x000000ffff0f7224 */ /* 0x000fe400078e0003 */
[----:B--2---:R-:W-:-:S04]  /*14d0*/  IMAD.WIDE.U32 R4, R11, 0x4, R4 ;  /* 0x000000040b047825 */ /* 0x004fc800078e0004 */
[----:B------:R-:W-:Y:S02]  /*14e0*/  IMAD.MOV.U32 R10, RZ, RZ, R4 ;  /* 0x000000ffff0a7224 */ /* 0x000fe400078e0004 */
[----:B------:R-:W-:Y:S02]  /*14f0*/  IMAD.MOV.U32 R13, RZ, RZ, R5 ;  /* 0x000000ffff0d7224 */ /* 0x000fe400078e0005 */
[----:B------:R-:W-:-:S07]  /*1500*/  IMAD.IADD R11, R11, 0x1, R6 ;  /* 0x000000010b0b7824 */ /* 0x000fce00078e0206 */
.L_x_1282:
[----:B-1----:R1:W2:Y:S01]  /*1510*/  LDS.64 R8, [R7] ;  /* 0x0000000007087984 */ /* 0x0022a20000000a00 */
[----:B------:R-:W-:Y:S01]  /*1520*/  IMAD.MOV.U32 R2, RZ, RZ, R10 ;  /* 0x000000ffff027224 */ /* 0x000fe200078e000a */
[----:B------:R-:W-:Y:S01]  /*1530*/  IADD3 R10, P3, PT, R10, 0x400, RZ ;  /* 0x000004000a0a7810 */ /* 0x000fe20007f7e0ff */
[----:B------:R-:W-:Y:S02]  /*1540*/  IMAD.MOV.U32 R3, RZ, RZ, R13 ;  /* 0x000000ffff037224 */ /* 0x000fe400078e000d */
[----:B------:R-:W-:Y:S01]  /*1550*/  IMAD.MOV.U32 R4, RZ, RZ, R12 ;  /* 0x000000ffff047224 */ /* 0x000fe200078e000c */
[----:B------:R-:W-:Y:S01]  /*1560*/  IADD3 R12, P2, PT, R12, 0x400, RZ ;  /* 0x000004000c0c7810 */ /* 0x000fe20007f5e0ff */
[----:B------:R-:W-:Y:S02]  /*1570*/  IMAD.MOV.U32 R5, RZ, RZ, R15 ;  /* 0x000000ffff057224 */ /* 0x000fe400078e000f */
[----:B------:R-:W-:Y:S02]  /*1580*/  VIADD R0, R0, 0x1 ;  /* 0x0000000100007836 */ /* 0x000fe40000000000 */
[----:B-1----:R-:W-:-:S02]  /*1590*/  VIADD R7, R7, 0x800 ;  /* 0x0000080007077836 */ /* 0x002fc40000000000 */
[----:B------:R-:W-:Y:S01]  /*15a0*/  IMAD.X R15, RZ, RZ, R15, P2 ;  /* 0x000000ffff0f7224 */ /* 0x000fe200010e060f */
[----:B------:R-:W-:Y:S01]  /*15b0*/  ISETP.NE.AND P0, PT, R0, RZ, PT ;  /* 0x000000ff0000720c */ /* 0x000fe20003f05270 */
[----:B------:R-:W-:Y:S01]  /*15c0*/  IMAD.X R13, RZ, RZ, R13, P3 ;  /* 0x000000ffff0d7224 */ /* 0x000fe200018e060d */
[----:B--2---:R1:W-:Y:S04]  /*15d0*/  STG.E desc[UR10][R2.64], R8 ;  /* 0x0000000802007986 */ /* 0x0043e8000c10190a */
[----:B------:R1:W-:Y:S07]  /*15e0*/  STG.E desc[UR10][R4.64], R9 ;  /* 0x0000000904007986 */ /* 0x0003ee000c10190a */
[----:B------:R-:W-:Y:S05]  /*15f0*/  @P0 BRA `(.L_x_1282) ;  /* 0xfffffffc00c40947 */ /* 0x000fea000383ffff */
.L_x_1281:
[----:B------:R-:W-:Y:S05]  /*1600*/  BSYNC.RECONVERGENT B0 ;  /* 0x0000000000007941 */ /* 0x000fea0003800200 */
.L_x_1280:
[----:B------:R-:W-:Y:S05]  /*1610*/  @!P1 EXIT ;  /* 0x000000000000994d */ /* 0x000fea0003800000 */
[----:B------:R-:W2:Y:S01]  /*1620*/  LDCU.64 UR6, c[0x0][0x398] ;  /* 0x00007300ff0677ac */ /* 0x000ea20008000a00 */
[----:B------:R-:W-:Y:S01]  /*1630*/  IMAD.IADD R0, R24, 0x1, -R11 ;  /* 0x0000000118007824 */ /* 0x000fe200078e0a0b */
[----:B------:R-:W-:Y:S01]  /*1640*/  BSSY.RECONVERGENT B0, `(.L_x_1283) ;  /* 0x000004c000007945 */ /* 0x000fe20003800200 */
[----:B-1----:R-:W-:Y:S01]  /*1650*/  IMAD.MOV.U32 R4, RZ, RZ, 0x800 ;  /* 0x00000800ff047424 */ /* 0x002fe200078e00ff */
[----:B------:R-:W1:Y:S01]  /*1660*/  LDCU.64 UR8, c[0x0][0x3a0] ;  /* 0x00007400ff0877ac */ /* 0x000e620008000a00 */
[----:B------:R-:W-:Y:S01]  /*1670*/  IMAD.MOV.U32 R5, RZ, RZ, 0x0 ;  /* 0x00000000ff057424 */ /* 0x000fe200078e00ff */
[----:B------:R-:W-:Y:S02]  /*1680*/  ISETP.GT.AND P1, PT, R0, 0xc00, PT ;  /* 0x00000c000000780c */ /* 0x000fe40003f24270 */
[C---:B------:R-:W-:Y:S01]  /*1690*/  LEA R0, R11.reuse, UR4, 0x3 ;  /* 0x000000040b007c11 */ /* 0x040fe2000f8e18ff */
[----:B------:R-:W-:-:S04]  /*16a0*/  IMAD.WIDE.U32 R4, R11, 0x4, R4 ;  /* 0x000000040b047825 */ /* 0x000fc800078e0004 */
[----:B------:R-:W-:Y:S01]  /*16b0*/  VIADD R0, R0, 0x1000 ;  /* 0x0000100000007836 */ /* 0x000fe20000000000 */
[C---:B--2---:R-:W-:Y:S02]  /*16c0*/  IADD3 R2, P0, PT, R4.reuse, UR6, RZ ;  /* 0x0000000604027c10 */ /* 0x044fe4000ff1e0ff */
[----:B-1----:R-:W-:Y:S02]  /*16d0*/  IADD3 R4, P2, PT, R4, UR8, RZ ;  /* 0x0000000804047c10 */ /* 0x002fe4000ff5e0ff */
[C---:B------:R-:W-:Y:S02]  /*16e0*/  IADD3.X R3, PT, PT, R5.reuse, UR7, RZ, P0, !PT ;  /* 0x0000000705037c10 */ /* 0x040fe400087fe4ff */
[----:B------:R-:W-:Y:S02]  /*16f0*/  IADD3.X R5, PT, PT, R5, UR9, RZ, P2, !PT ;  /* 0x0000000905057c10 */ /* 0x000fe400097fe4ff */
[----:B------:R-:W-:Y:S01]  /*1700*/  PLOP3.LUT P0, PT, PT, PT, PT, 0x80, 0x8 ;  /* 0x000000000008781c */ /* 0x000fe20003f0f070 */
[----:B------:R-:W-:-:S12]  /*1710*/  @!P1 BRA `(.L_x_1284) ;  /* 0x0000000000f89947 */ /* 0x000fd80003800000 */
[----:B------:R-:W-:Y:S01]  /*1720*/  PLOP3.LUT P0, PT, PT, PT, PT, 0x8, 0x80 ;  /* 0x000000000080781c */ /* 0x000fe20003f0e170 */
[----:B------:R-:W-:-:S12]  /*1730*/  VIADD R10, R24, 0xfffff400 ;  /* 0xfffff400180a7836 */ /* 0x000fd80000000000 */
.L_x_1285:
[----:B------:R-:W1:Y:S01]  /*1740*/  LDS.64 R6, [R0+-0x1000] ;  /* 0xfff0000000067984 */ /* 0x000e620000000a00 */
[----:B------:R-:W-:-:S03]  /*1750*/  VIADD R11, R11, 0x1000 ;  /* 0x000010000b0b7836 */ /* 0x000fc60000000000 */
[----:B------:R-:W2:Y:S02]  /*1760*/  LDS.64 R8, [R0+-0x800] ;  /* 0xfff8000000087984 */ /* 0x000ea40000000a00 */
[----:B------:R-:W-:Y:S02]  /*1770*/  ISETP.GE.AND P1, PT, R11, R10, PT ;  /* 0x0000000a0b00720c */ /* 0x000fe40003f26270 */
[----:B------:R-:W3:Y:S04]  /*1780*/  LDS.64 R12, [R0] ;  /* 0x00000000000c7984 */ /* 0x000ee80000000a00 */
[----:B------:R-:W4:Y:S04]  /*1790*/  LDS.64 R14, [R0+0x800] ;  /* 0x00080000000e7984 */ /* 0x000f280000000a00 */
[----:B------:R-:W5:Y:S04]  /*17a0*/  LDS.64 R16, [R0+0x1000] ;  /* 0x0010000000107984 */ /* 0x000f680000000a00 */
[----:B------:R-:W5:Y:S04]  /*17b0*/  LDS.64 R18, [R0+0x1800] ;  /* 0x0018000000127984 */ /* 0x000f680000000a00 */
[----:B------:R-:W5:Y:S04]  /*17c0*/  LDS.64 R20, [R0+0x2000] ;  /* 0x0020000000147984 */ /* 0x000f680000000a00 */
[----:B------:R-:W5:Y:S04]  /*17d0*/  LDS.64 R22, [R0+0x2800] ;  /* 0x0028000000167984 */ /* 0x000f680000000a00 */
[----:B0-----:R-:W0:Y:S04]  /*17e0*/  LDS.64 R26, [R0+0x3000] ;  /* 0x00300000001a7984 */ /* 0x001e280000000a00 */
[----:B------:R-:W0:Y:S04]  /*17f0*/  LDS.64 R28, [R0+0x3800] ;  /* 0x00380000001c7984 */ /* 0x000e280000000a00 */
[----:B------:R-:W0:Y:S04]  /*1800*/  LDS.64 R30, [R0+0x4000] ;  /* 0x00400000001e7984 */ /* 0x000e280000000a00 */
[----:B------:R-:W0:Y:S04]  /*1810*/  LDS.64 R32, [R0+0x4800] ;  /* 0x0048000000207984 */ /* 0x000e280000000a00 */
[----:B------:R-:W0:Y:S04]  /*1820*/  LDS.64 R34, [R0+0x5000] ;  /* 0x0050000000227984 */ /* 0x000e280000000a00 */
[----:B------:R-:W0:Y:S04]  /*1830*/  LDS.64 R36, [R0+0x5800] ;  /* 0x0058000000247984 */ /* 0x000e280000000a00 */
[----:B------:R-:W0:Y:S04]  /*1840*/  LDS.64 R38, [R0+0x6000] ;  /* 0x0060000000267984 */ /* 0x000e280000000a00 */
[----:B------:R2:W0:Y:S04]  /*1850*/  LDS.64 R40, [R0+0x6800] ;  /* 0x0068000000287984 */ /* 0x0004280000000a00 */
[----:B-1----:R1:W-:Y:S04]  /*1860*/  STG.E desc[UR10][R2.64+-0x800], R6 ;  /* 0xfff8000602007986 */ /* 0x0023e8000c10190a */
[----:B------:R4:W-:Y:S01]  /*1870*/  STG.E desc[UR10][R4.64+-0x800], R7 ;  /* 0xfff8000704007986 */ /* 0x0009e2000c10190a */
[----:B--2---:R-:W-:-:S03]  /*1880*/  VIADD R0, R0, 0x8000 ;  /* 0x0000800000007836 */ /* 0x004fc60000000000 */
[----:B------:R2:W-:Y:S04]  /*1890*/  STG.E desc[UR10][R2.64+-0x400], R8 ;  /* 0xfffc000802007986 */ /* 0x0005e8000c10190a */
[----:B------:R5:W-:Y:S01]  /*18a0*/  STG.E desc[UR10][R4.64+-0x400], R9 ;  /* 0xfffc000904007986 */ /* 0x000be2000c10190a */
[----:B-1----:R-:W-:-:S03]  /*18b0*/  IADD3 R6, P3, PT, R4, 0x4000, RZ ;  /* 0x0000400004067810 */ /* 0x002fc60007f7e0ff */
[----:B---3--:R-:W-:Y:S02]  /*18c0*/  STG.E desc[UR10][R2.64], R12 ;  /* 0x0000000c02007986 */ /* 0x008fe4000c10190a */
[----:B----4-:R-:W-:Y:S02]  /*18d0*/  IMAD.X R7, RZ, RZ, R5, P3 ;  /* 0x000000ffff077224 */ /* 0x010fe400018e0605 */
[----:B------:R-:W-:Y:S01]  /*18e0*/  STG.E desc[UR10][R4.64], R13 ;  /* 0x0000000d04007986 */ /* 0x000fe2000c10190a */
[----:B--2---:R-:W-:-:S03]  /*18f0*/  IADD3 R8, P2, PT, R2, 0x4000, RZ ;  /* 0x0000400002087810 */ /* 0x004fc60007f5e0ff */
[----:B------:R-:W-:Y:S02]  /*1900*/  STG.E desc[UR10][R2.64+0x400], R14 ;  /* 0x0004000e02007986 */ /* 0x000fe4000c10190a */
[----:B-----5:R-:W-:Y:S02]  /*1910*/  IMAD.X R9, RZ, RZ, R3, P2 ;  /* 0x000000ffff097224 */ /* 0x020fe400010e0603 */
        /* <DEDUP_REMOVED lines=9> */
[----:B0-----:R-:W-:Y:S04]  /*19b0*/  STG.E desc[UR10][R2.64+0x1800], R26 ;  /* 0x0018001a02007986 */ /* 0x001fe8000c10190a */
        /* <DEDUP_REMOVED lines=13> */
[----:B------:R0:W-:Y:S04]  /*1a90*/  STG.E desc[UR10][R2.64+0x3400], R40 ;  /* 0x0034002802007986 */ /* 0x0001e8000c10190a */
[----:B------:R1:W-:Y:S01]  /*1aa0*/  STG.E desc[UR10][R4.64+0x3400], R41 ;  /* 0x0034002904007986 */ /* 0x0003e2000c10190a */
[----:B0-----:R-:W-:-:S02]  /*1ab0*/  IMAD.MOV.U32 R2, RZ, RZ, R8 ;  /* 0x000000ffff027224 */ /* 0x001fc400078e0008 */
[----:B------:R-:W-:Y:S02]  /*1ac0*/  IMAD.MOV.U32 R3, RZ, RZ, R9 ;  /* 0x000000ffff037224 */ /* 0x000fe400078e0009 */
[----:B-1----:R-:W-:Y:S02]  /*1ad0*/  IMAD.MOV.U32 R4, RZ, RZ, R6 ;  /* 0x000000ffff047224 */ /* 0x002fe400078e0006 */
[----:B------:R-:W-:Y:S01]  /*1ae0*/  IMAD.MOV.U32 R5, RZ, RZ, R7 ;  /* 0x000000ffff057224 */ /* 0x000fe200078e0007 */
[----:B------:R-:W-:Y:S06]  /*1af0*/  @!P1 BRA `(.L_x_1285) ;  /* 0xfffffffc00109947 */ /* 0x000fec000383ffff */
.L_x_1284:
[----:B------:R-:W-:Y:S05]  /*1b00*/  BSYNC.RECONVERGENT B0 ;  /* 0x0000000000007941 */ /* 0x000fea0003800200 */
.L_x_1283:
[----:B------:R-:W-:Y:S01]  /*1b10*/  IMAD.IADD R6, R24, 0x1, -R11 ;  /* 0x0000000118067824 */ /* 0x000fe200078e0a0b */
[----:B------:R-:W-:Y:S04]  /*1b20*/  BSSY.RECONVERGENT B0, `(.L_x_1286) ;  /* 0x0000026000007945 */ /* 0x000fe80003800200 */
[----:B------:R-:W-:-:S13]  /*1b30*/  ISETP.GT.AND P1, PT, R6, 0x400, PT ;  /* 0x000004000600780c */ /* 0x000fda0003f24270 */
[----:B------:R-:W-:Y:S05]  /*1b40*/  @!P1 BRA `(.L_x_1287) ;  /* 0x00000000008c9947 */ /* 0x000fea0003800000 */
[----:B------:R-:W1:Y:S01]  /*1b50*/  LDS.64 R6, [R0+-0x1000] ;  /* 0xfff0000000067984 */ /* 0x000e620000000a00 */
[----:B------:R-:W-:Y:S01]  /*1b60*/  PLOP3.LUT P0, PT, PT, PT, PT, 0x8, 0x80 ;  /* 0x000000000080781c */ /* 0x000fe20003f0e170 */
[----:B------:R-:W-:Y:S02]  /*1b70*/  VIADD R11, R11, 0x800 ;  /* 0x000008000b0b7836 */ /* 0x000fe40000000000 */
[----:B------:R-:W2:Y:S04]  /*1b80*/  LDS.64 R8, [R0+-0x800] ;  /* 0xfff8000000087984 */ /* 0x000ea80000000a00 */
[----:B------:R-:W3:Y:S04]  /*1b90*/  LDS.64 R12, [R0] ;  /* 0x00000000000c7984 */ /* 0x000ee80000000a00 */
[----:B------:R-:W4:Y:S04]  /*1ba0*/  LDS.64 R14, [R0+0x800] ;  /* 0x00080000000e7984 */ /* 0x000f280000000a00 */
[----:B------:R-:W5:Y:S04]  /*1bb0*/  LDS.64 R16, [R0+0x1000] ;  /* 0x0010000000107984 */ /* 0x000f680000000a00 */
[----:B------:R-:W0:Y:S04]  /*1bc0*/  LDS.64 R18, [R0+0x1800] ;  /* 0x0018000000127984 */ /* 0x000e280000000a00 */
[----:B------:R-:W0:Y:S04]  /*1bd0*/  LDS.64 R20, [R0+0x2000] ;  /* 0x0020000000147984 */ /* 0x000e280000000a00 */
[----:B------:R1:W0:Y:S02]  /*1be0*/  LDS.64 R22, [R0+0x2800] ;  /* 0x0028000000167984 */ /* 0x0002240000000a00 */
[----:B-1----:R-:W-:-:S02]  /*1bf0*/  VIADD R0, R0, 0x4000 ;  /* 0x0000400000007836 */ /* 0x002fc40000000000 */
[----:B------:R1:W-:Y:S04]  /*1c00*/  STG.E desc[UR10][R2.64+-0x800], R6 ;  /* 0xfff8000602007986 */ /* 0x0003e8000c10190a */
[----:B------:R4:W-:Y:S04]  /*1c10*/  STG.E desc[UR10][R4.64+-0x800], R7 ;  /* 0xfff8000704007986 */ /* 0x0009e8000c10190a */
[----:B--2---:R2:W-:Y:S04]  /*1c20*/  STG.E desc[UR10][R2.64+-0x400], R8 ;  /* 0xfffc000802007986 */ /* 0x0045e8000c10190a */
        /* <DEDUP_REMOVED lines=11> */
[----:B0-----:R-:W-:Y:S04]  /*1ce0*/  STG.E desc[UR10][R2.64+0xc00], R18 ;  /* 0x000c001202007986 */ /* 0x001fe8000c10190a */
        /* <DEDUP_REMOVED lines=8> */
[----:B------:R-:W-:-:S07]  /*1d70*/  IMAD.MOV.U32 R5, RZ, RZ, R7 ;  /* 0x000000ffff057224 */ /* 0x000fce00078e0007 */
.L_x_1287:
[----:B------:R-:W-:Y:S05]  /*1d80*/  BSYNC.RECONVERGENT B0 ;  /* 0x0000000000007941 */ /* 0x000fea0003800200 */
.L_x_1286:
[----:B------:R-:W-:-:S13]  /*1d90*/  ISETP.LT.OR P0, PT, R11, R24, P0 ;  /* 0x000000180b00720c */ /* 0x000fda0000701670 */
[----:B------:R-:W-:Y:S05]  /*1da0*/  @!P0 EXIT ;  /* 0x000000000000894d */ /* 0x000fea0003800000 */
[----:B------:R-:W1:Y:S04]  /*1db0*/  LDS.64 R6, [R0+-0x1000] ;  /* 0xfff0000000067984 */ /* 0x000e680000000a00 */
[----:B------:R-:W2:Y:S04]  /*1dc0*/  LDS.64 R8, [R0+-0x800] ;  /* 0xfff8000000087984 */ /* 0x000ea80000000a00 */
[----:B------:R-:W3:Y:S04]  /*1dd0*/  LDS.64 R10, [R0] ;  /* 0x00000000000a7984 */ /* 0x000ee80000000a00 */
[----:B------:R-:W4:Y:S04]  /*1de0*/  LDS.64 R12, [R0+0x800] ;  /* 0x00080000000c7984 */ /* 0x000f280000000a00 */
[----:B-1----:R-:W-:Y:S04]  /*1df0*/  STG.E desc[UR10][R2.64+-0x800], R6 ;  /* 0xfff8000602007986 */ /* 0x002fe8000c10190a */
[----:B------:R-:W-:Y:S04]  /*1e00*/  STG.E desc[UR10][R4.64+-0x800], R7 ;  /* 0xfff8000704007986 */ /* 0x000fe8000c10190a */
[----:B--2---:R-:W-:Y:S04]  /*1e10*/  STG.E desc[UR10][R2.64+-0x400], R8 ;  /* 0xfffc000802007986 */ /* 0x004fe8000c10190a */
[----:B------:R-:W-:Y:S04]  /*1e20*/  STG.E desc[UR10][R4.64+-0x400], R9 ;  /* 0xfffc000904007986 */ /* 0x000fe8000c10190a */
[----:B---3--:R-:W-:Y:S04]  /*1e30*/  STG.E desc[UR10][R2.64], R10 ;  /* 0x0000000a02007986 */ /* 0x008fe8000c10190a */
[----:B------:R-:W-:Y:S04]  /*1e40*/  STG.E desc[UR10][R4.64], R11 ;  /* 0x0000000b04007986 */ /* 0x000fe8000c10190a */
[----:B----4-:R-:W-:Y:S04]  /*1e50*/  STG.E desc[UR10][R2.64+0x400], R12 ;  /* 0x0004000c02007986 */ /* 0x010fe8000c10190a */
[----:B------:R-:W-:Y:S01]  /*1e60*/  STG.E desc[UR10][R4.64+0x400], R13 ;  /* 0x0004000d04007986 */ /* 0x000fe2000c10190a */
[----:B------:R-:W-:Y:S05]  /*1e70*/  EXIT ;  /* 0x000000000000794d */ /* 0x000fea0003800000 */
.L_x_1279:
[----:B------:R-:W-:Y:S01]  /*1e80*/  ISETP.NE.AND P2, PT, R4, R6, PT ;  /* 0x000000060400720c */ /* 0x000fe20003f45270 */
[----:B------:R-:W1:Y:S01]  /*1e90*/  @P0 LDC.64 R44, c[0x0][0x398] ;  /* 0x0000e600ff2c0b82 */ /* 0x000e620000000a00 */
[----:B------:R-:W-:Y:S02]  /*1ea0*/  ISETP.NE.AND P5, PT, R6, R28, PT ;  /* 0x0000001c0600720c */ /* 0x000fe40003fa5270 */
[----:B------:R-:W-:Y:S02]  /*1eb0*/  ISETP.NE.AND P1, PT, R28, R30, PT ;  /* 0x0000001e1c00720c */ /* 0x000fe40003f25270 */
[----:B------:R-:W-:Y:S02]  /*1ec0*/  ISETP.NE.AND P4, PT, R30, R32, PT ;  /* 0x000000201e00720c */ /* 0x000fe40003f85270 */
[----:B------:R-:W-:Y:S01]  /*1ed0*/  ISETP.NE.AND P3, PT, R32, R34, PT ;  /* 0x000000222000720c */ /* 0x000fe20003f65270 */
[----:B0-----:R-:W0:Y:S01]  /*1ee0*/  @P0 LDC.64 R26, c[0x0][0x3a0] ;  /* 0x0000e800ff1a0b82 */ /* 0x001e220000000a00 */
[----:B------:R-:W-:-:S07]  /*1ef0*/  ISETP.NE.AND P6, PT, R34, R36, PT ;  /* 0x000000242200720c */ /* 0x000fce0003fc5270 */
[----:B------:R-:W2:Y:S08]  /*1f00*/  @P2 LDC.64 R10, c[0x0][0x3a0] ;  /* 0x0000e800ff0a2b82 */ /* 0x000eb00000000a00 */
[----:B------:R-:W3:Y:S01]  /*1f10*/  @P2 LDC.64 R24, c[0x0][0x398] ;  /* 0x0000e600ff182b82 */ /* 0x000ee20000000a00 */
[----:B-1----:R-:W-:-:S05]  /*1f20*/  @P0 IMAD.WIDE R44, R13, 0x4, R44 ;  /* 0x000000040d2c0825 */ /* 0x002fca00078e022c */
[----:B------:R-:W-:Y:S02]  /*1f30*/  @P0 STG.E desc[UR10][R44.64], R40 ;  /* 0x000000282c000986 */ /* 0x000fe4000c10190a */
[----:B------:R-:W1:Y:S01]  /*1f40*/  @P5 LDC.64 R20, c[0x0][0x398] ;  /* 0x0000e600ff145b82 */ /* 0x000e620000000a00 */
[----:B0-----:R-:W-:-:S05]  /*1f50*/  @P0 IMAD.WIDE R26, R13, 0x4, R26 ;  /* 0x000000040d1a0825 */ /* 0x001fca00078e021a */
[----:B------:R-:W-:Y:S01]  /*1f60*/  @P0 STG.E desc[UR10][R26.64], R41 ;  /* 0x000000291a000986 */ /* 0x000fe2000c10190a */
[----:B------:R-:W-:Y:S01]  /*1f70*/  ISETP.NE.AND P0, PT, R36, R38, PT ;  /* 0x000000262400720c */ /* 0x000fe20003f05270 */
[----:B------:R-:W0:Y:S01]  /*1f80*/  @P5 LDC.64 R22, c[0x0][0x3a0] ;  /* 0x0000e800ff165b82 */ /* 0x000e220000000a00 */
[----:B--2---:R-:W-:-:S04]  /*1f90*/  @P2 IMAD.WIDE R48, R19, 0x4, R10 ;  /* 0x0000000413302825 */ /* 0x004fc800078e020a */
[----:B---3--:R-:W-:-:S03]  /*1fa0*/  @P2 IMAD.WIDE R46, R19, 0x4, R24 ;  /* 0x00000004132e2825 */ /* 0x008fc600078e0218 */
[----:B------:R-:W2:Y:S02]  /*1fb0*/  @P1 LDC.64 R10, c[0x0][0x398] ;  /* 0x0000e600ff0a1b82 */ /* 0x000ea40000000a00 */
[----:B------:R0:W-:Y:S01]  /*1fc0*/  @P2 STG.E desc[UR10][R46.64], R4 ;  /* 0x000000042e002986 */ /* 0x0001e2000c10190a */
[----:B-1----:R-:W-:-:S05]  /*1fd0*/  @P5 IMAD.WIDE R50, R17, 0x4, R20 ;  /* 0x0000000411325825 */ /* 0x002fca00078e0214 */
[----:B------:R-:W1:Y:S01]  /*1fe0*/  @P1 LDC.64 R12, c[0x0][0x3a0] ;  /* 0x0000e800ff0c1b82 */ /* 0x000e620000000a00 */
[----:B------:R3:W-:Y:S01]  /*1ff0*/  @P2 STG.E desc[UR10][R48.64], R5 ;  /* 0x0000000530002986 */ /* 0x0007e2000c10190a */
[----:B------:R-:W-:-:S03]  /*2000*/  ISETP.NE.AND P2, PT, R38, R3, PT ;  /* 0x000000032600720c */ /* 0x000fc60003f45270 */
[----:B------:R3:W-:Y:S03]  /*2010*/  @P5 STG.E desc[UR10][R50.64], R6 ;  /* 0x0000000632005986 */ /* 0x0007e6000c10190a */
[----:B------:R-:W4:Y:S01]  /*2020*/  @P4 LDC.64 R24, c[0x0][0x398] ;  /* 0x0000e600ff184b82 */ /* 0x000f220000000a00 */
[----:B0-----:R-:W-:-:S05]  /*2030*/  @P5 IMAD.WIDE R46, R17, 0x4, R22 ;  /* 0x00000004112e5825 */ /* 0x001fca00078e0216 */
[----:B------:R3:W-:Y:S02]  /*2040*/  @P5 STG.E desc[UR10][R46.64], R7 ;  /* 0x000000072e005986 */ /* 0x0007e4000c10190a */
[----:B------:R-:W0:Y:S01]  /*2050*/  @P4 LDC.64 R18, c[0x0][0x3a0] ;  /* 0x0000e800ff124b82 */ /* 0x000e220000000a00 */
[----:B--2---:R-:W-:-:S05]  /*2060*/  @P1 IMAD.WIDE R10, R2, 0x4, R10 ;  /* 0x00000004020a1825 */ /* 0x004fca00078e020a */
[----:B------:R3:W-:Y:S02]  /*2070*/  @P1 STG.E desc[UR10][R10.64], R28 ;  /* 0x0000001c0a001986 */ /* 0x0007e4000c10190a */
[----:B------:R-:W2:Y:S01]  /*2080*/  @P3 LDC.64 R20, c[0x0][0x398] ;  /* 0x0000e600ff143b82 */ /* 0x000ea20000000a00 */
[----:B-1----:R-:W-:-:S05]  /*2090*/  @P1 IMAD.WIDE R12, R2, 0x4, R12 ;  /* 0x00000004020c1825 */ /* 0x002fca00078e020c */
[----:B------:R3:W-:Y:S02]  /*20a0*/  @P1 STG.E desc[UR10][R12.64], R29 ;  /* 0x0000001d0c001986 */ /* 0x0007e4000c10190a */
[----:B------:R-:W1:Y:S01]  /*20b0*/  @P3 LDC.64 R44, c[0x0][0x3a0] ;  /* 0x0000e800ff2c3b82 */ /* 0x000e620000000a00 */
[----:B----4-:R-:W-:-:S05]  /*20c0*/  @P4 IMAD.WIDE R24, R9, 0x4, R24 ;  /* 0x0000000409184825 */ /* 0x010fca00078e0218 */
[----:B------:R3:W-:Y:S02]  /*20d0*/  @P4 STG.E desc[UR10][R24.64], R30 ;  /* 0x0000001e18004986 */ /* 0x0007e4000c10190a */
        /* <DEDUP_REMOVED lines=11> */
[----:B------:R3:W-:Y:S01]  /*2190*/  @P6 STG.E desc[UR10][R40.64], R34 ;  /* 0x0000002228006986 */ /* 0x0007e2000c10190a */
[----:B0-----:R-:W-:-:S05]  /*21a0*/  @P6 IMAD.WIDE R16, R0, 0x4, R16 ;  /* 0x0000000400106825 */ /* 0x001fca00078e0210 */
[----:B------:R3:W-:Y:S01]  /*21b0*/  @P6 STG.E desc[UR10][R16.64], R35 ;  /* 0x0000002310006986 */ /* 0x0007e2000c10190a */
[----:B--2---:R-:W-:-:S05]  /*21c0*/  @P0 IMAD.WIDE R22, R42, 0x4, R22 ;  /* 0x000000042a160825 */ /* 0x004fca00078e0216 */
[----:B------:R3:W-:Y:S01]  /*21d0*/  @P0 STG.E desc[UR10][R22.64], R36 ;  /* 0x0000002416000986 */ /* 0x0007e2000c10190a */
[----:B-1----:R-:W-:-:S05]  /*21e0*/  @P0 IMAD.WIDE R26, R42, 0x4, R26 ;  /* 0x000000042a1a0825 */ /* 0x002fca00078e021a */
[----:B------:R3:W-:Y:S01]  /*21f0*/  @P0 STG.E desc[UR10][R26.64], R37 ;  /* 0x000000251a000986 */ /* 0x0007e2000c10190a */
[----:B------:R-:W-:Y:S05]  /*2200*/  @!P2 EXIT ;  /* 0x000000000000a94d */ /* 0x000fea0003800000 */
[----:B------:R-:W0:Y:S08]  /*2210*/  LDC.64 R2, c[0x0][0x398] ;  /* 0x0000e600ff027b82 */ /* 0x000e300000000a00 */
[----:B---3--:R-:W1:Y:S01]  /*2220*/  LDC.64 R4, c[0x0][0x3a0] ;  /* 0x0000e800ff047b82 */ /* 0x008e620000000a00 */
[----:B0-----:R-:W-:-:S05]  /*2230*/  IMAD.WIDE R2, R43, 0x4, R2 ;  /* 0x000000042b027825 */ /* 0x001fca00078e0202 */
[----:B------:R-:W-:Y:S01]  /*2240*/  STG.E desc[UR10][R2.64], R38 ;  /* 0x0000002602007986 */ /* 0x000fe2000c10190a */
[----:B-1----:R-:W-:-:S05]  /*2250*/  IMAD.WIDE R4, R43, 0x4, R4 ;  /* 0x000000042b047825 */ /* 0x002fca00078e0204 */
[----:B------:R-:W-:Y:S01]  /*2260*/  STG.E desc[UR10][R4.64], R39 ;  /* 0x0000002704007986 */ /* 0x000fe2000c10190a */
[----:B------:R-:W-:Y:S05]  /*2270*/  EXIT ;  /* 0x000000000000794d */ /* 0x000fea0003800000 */
.L_x_1278:
[----:B------:R-:W0:Y:S01]  /*2280*/  S2R R0, SR_TID.X ;  /* 0x0000000000007919 */ /* 0x000e220000002100 */
[----:B------:R-:W1:Y:S01]  /*2290*/  LDC.64 R2, c[0x0][0x380] ;  /* 0x0000e000ff027b82 */ /* 0x000e620000000a00 */
[----:B------:R-:W-:Y:S02]  /*22a0*/  IMAD.U32 R15, RZ, RZ, UR6 ;  /* 0x00000006ff0f7e24 */ /* 0x000fe4000f8e00ff */
[----:B------:R-:W-:Y:S01]  /*22b0*/  IMAD.MOV.U32 R34, RZ, RZ, RZ ;  /* 0x000000ffff227224 */ /* 0x000fe200078e00ff */
[----:B------:R-:W2:Y:S04]  /*22c0*/  S2R R36, SR_LANEID ;  /* 0x0000000000247919 */ /* 0x000ea80000000000 */
[----:B------:R-:W3:Y:S01]  /*22d0*/  S2UR UR5, SR_CgaCtaId ;  /* 0x00000000000579c3 */ /* 0x000ee20000008800 */
[----:B------:R-:W-:-:S07]  /*22e0*/  UMOV UR4, 0x400 ;  /* 0x0000040000047882 */ /* 0x000fce0000000000 */
[----:B------:R-:W4:Y:S01]  /*22f0*/  LDC R16, c[0x0][0x390] ;  /* 0x0000e400ff107b82 */ /* 0x000f220000000800 */
[C---:B0-----:R-:W-:Y:S02]  /*2300*/  LOP3.LUT R4, R0.reuse, 0x1f, RZ, 0xc0, !PT ;  /* 0x0000001f00047812 */ /* 0x041fe400078ec0ff */
[----:B------:R-:W-:-:S03]  /*2310*/  LOP3.LUT R5, R0, 0x3e0, RZ, 0xc0, !PT ;  /* 0x000003e000057812 */ /* 0x000fc600078ec0ff */
[----:B------:R-:W-:-:S04]  /*2320*/  VIADD R4, R4, UR6 ;  /* 0x0000000604047c36 */ /* 0x000fc80008000000 */
[----:B------:R-:W-:-:S04]  /*2330*/  IMAD R5, R5, 0x9, R4 ;  /* 0x0000000905057824 */ /* 0x000fc800078e0204 */
[----:B-1----:R-:W-:-:S05]  /*2340*/  IMAD.WIDE.U32 R4, R5, 0x4, R2 ;  /* 0x0000000405047825 */ /* 0x002fca00078e0002 */
[----:B------:R-:W5:Y:S04]  /*2350*/  LDG.E.CONSTANT R6, desc[UR10][R4.64] ;  /* 0x0000000a04067981 */ /* 0x000f68000c1e9900 */
[----:B------:R-:W4:Y:S04]  /*2360*/  LDG.E.CONSTANT R7, desc[UR10][R4.64+0x80] ;  /* 0x0000800a04077981 */ /* 0x000f28000c1e9900 */
[----:B------:R-:W4:Y:S04]  /*2370*/  LDG.E.CONSTANT R8, desc[UR10][R4.64+0x100] ;  /* 0x0001000a04087981 */ /* 0x000f28000c1e9900 */
[----:B------:R-:W4:Y:S04]  /*2380*/  LDG.E.CONSTANT R9, desc[UR10][R4.64+0x180] ;  /* 0x0001800a04097981 */ /* 0x000f28000c1e9900 */
[----:B------:R-:W4:Y:S04]  /*2390*/  LDG.E.CONSTANT R10, desc[UR10][R4.64+0x200] ;  /* 0x0002000a040a7981 */ /* 0x000f28000c1e9900 */
[----:B------:R-:W4:Y:S04]  /*23a0*/  LDG.E.CONSTANT R11, desc[UR10][R4.64+0x280] ;  /* 0x0002800a040b7981 */ /* 0x000f28000c1e9900 */
[----:B------:R-:W4:Y:S04]  /*23b0*/  LDG.E.CONSTANT R12, desc[UR10][R4.64+0x300] ;  /* 0x0003000a040c7981 */ /* 0x000f28000c1e9900 */
[----:B------:R-:W4:Y:S04]  /*23c0*/  LDG.E.CONSTANT R13, desc[UR10][R4.64+0x380] ;  /* 0x0003800a040d7981 */ /* 0x000f28000c1e9900 */
[----:B------:R2:W4:Y:S01]  /*23d0*/  LDG.E.CONSTANT R14, desc[UR10][R4.64+0x400] ;  /* 0x0004000a040e7981 */ /* 0x000522000c1e9900 */
[----:B------:R-:W-:-:S13]  /*23e0*/  ISETP.NE.AND P0, PT, R0, RZ, PT ;  /* 0x000000ff0000720c */ /* 0x000fda0003f05270 */
[----:B------:R-:W-:-:S05]  /*23f0*/  @!P0 IMAD.WIDE.U32 R2, R15, 0x4, R2 ;  /* 0x000000040f028825 */ /* 0x000fca00078e0002 */
[----:B------:R0:W4:Y:S01]  /*2400*/  @!P0 LDG.E.CONSTANT R34, desc[UR10][R2.64+-0x4] ;  /* 0xfffffc0a02228981 */ /* 0x000122000c1e9900 */
[----:B------:R-:W-:Y:S01]  /*2410*/  SHF.R.U32.HI R41, RZ, 0x5, R0 ;  /* 0x00000005ff297819 */ /* 0x000fe20000011600 */
[----:B---3--:R-:W-:Y:S01]  /*2420*/  ULEA UR4, UR5, UR4, 0x18 ;  /* 0x0000000405047291 */ /* 0x008fe2000f8ec0ff */
[----:B------:R-:W-:-:S03]  /*2430*/  ISETP.NE.AND P0, PT, R0, RZ, PT ;  /* 0x000000ff0000720c */ /* 0x000fc60003f05270 */
[----:B--2---:R-:W-:Y:S02]  /*2440*/  IMAD R4, R41, 0x120, R36 ;  /* 0x0000012029047824 */ /* 0x004fe400078e0224 */
[----:B------:R-:W-:-:S03]  /*2450*/  LEA R20, R0, UR4, 0x2 ;  /* 0x0000000400147c11 */ /* 0x000fc6000f8e10ff */
[----:B------:R-:W-:-:S05]  /*2460*/  LEA R17, R4, UR4, 0x2 ;  /* 0x0000000404117c11 */ /* 0x000fca000f8e10ff */
[----:B------:R-:W-:Y:S01]  /*2470*/  IMAD R19, R36, 0x20, R17 ;  /* 0x0000002024137824 */ /* 0x000fe200078e0211 */
        /* <DEDUP_REMOVED lines=10> */
[----:B------:R-:W-:Y:S04]  /*2520*/  LDS R37, [R19+0x20] ;  /* 0x0000200013257984 */ /* 0x000fe80000000800 */
[----:B0-----:R-:W-:Y:S04]  /*2530*/  LDS R2, [R19] ;  /* 0x0000000013027984 */ /* 0x001fe80000000800 */
[----:B------:R-:W0:Y:S04]  /*2540*/  LDS R4, [R19+0x4] ;  /* 0x0000040013047984 */ /* 0x000e280000000800 */
[----:B------:R-:W1:Y:S04]  /*2550*/  LDS R6, [R19+0x8] ;  /* 0x0000080013067984 */ /* 0x000e680000000800 */
[----:B------:R-:W2:Y:S04]  /*2560*/  LDS R8, [R19+0xc] ;  /* 0x00000c0013087984 */ /* 0x000ea80000000800 */
[----:B------:R-:W-:Y:S04]  /*2570*/  LDS R10, [R19+0x10] ;  /* 0x00001000130a7984 */ /* 0x000fe80000000800 */
[----:B------:R-:W-:Y:S04]  /*2580*/  LDS R12, [R19+0x14] ;  /* 0x00001400130c7984 */ /* 0x000fe80000000800 */
[----:B------:R-:W-:Y:S04]  /*2590*/  LDS R14, [R19+0x18] ;  /* 0x00001800130e7984 */ /* 0x000fe80000000800 */
[----:B------:R-:W-:Y:S01]  /*25a0*/  LDS R32, [R19+0x1c] ;  /* 0x00001c0013207984 */ /* 0x000fe20000000800 */
[----:B------:R-:W-:Y:S01]  /*25b0*/  BAR.SYNC.DEFER_BLOCKING 0x0 ;  /* 0x0000000000007b1d */ /* 0x000fe20000010000 */
[----:B0-----:R-:W-:-:S02]  /*25c0*/  ISETP.NE.AND P2, PT, R2, R4, PT ;  /* 0x000000040200720c */ /* 0x001fc40003f45270 */
[----:B-1----:R-:W-:Y:S02]  /*25d0*/  ISETP.NE.AND P3, PT, R4, R6, PT ;  /* 0x000000060400720c */ /* 0x002fe40003f65270 */
[----:B--2---:R-:W-:Y:S01]  /*25e0*/  ISETP.NE.AND P4, PT, R6, R8, PT ;  /* 0x000000080600720c */ /* 0x004fe20003f85270 */
        /* <DEDUP_REMOVED lines=11> */
[----:B0-----:R-:W-:-:S03]  /*26a0*/  IMAD.MOV.U32 R17, RZ, RZ, 0x2 ;  /* 0x00000002ff117424 */ /* 0x001fc600078e00ff */
[----:B------:R-:W0:Y:S04]  /*26b0*/  LDS R5, [R19+0x4] ;  /* 0x0000040013057984 */ /* 0x000e280000000800 */
[----:B------:R-:W2:Y:S04]  /*26c0*/  LDS R7, [R19+0x8] ;  /* 0x0000080013077984 */ /* 0x000ea80000000800 */
[----:B------:R-:W3:Y:S04]  /*26d0*/  LDS R9, [R19+0xc] ;  /* 0x00000c0013097984 */ /* 0x000ee80000000800 */
[----:B------:R-:W4:Y:S04]  /*26e0*/  LDS R11, [R19+0x10] ;  /* 0x00001000130b7984 */ /* 0x000f280000000800 */
[----:B------:R-:W-:Y:S04]  /*26f0*/  LDS R13, [R19+0x14] ;  /* 0x00001400130d7984 */ /* 0x000fe80000000800 */
[----:B------:R-:W-:Y:S04]  /*2700*/  LDS R15, [R19+0x18] ;  /* 0x00001800130f7984 */ /* 0x000fe80000000800 */
[----:B------:R-:W-:Y:S04]  /*2710*/  LDS R33, [R19+0x1c] ;  /* 0x00001c0013217984 */ /* 0x000fe80000000800 */
[----:B------:R-:W-:Y:S01]  /*2720*/  LDS R16, [R19+0x20] ;  /* 0x0000200013107984 */ /* 0x000fe20000000800 */
[----:B------:R-:W-:Y:S01]  /*2730*/  BAR.SYNC.DEFER_BLOCKING 0x0 ;  /* 0x0000000000007b1d */ /* 0x000fe20000010000 */
[----:B-1----:R-:W-:-:S05]  /*2740*/  SEL R18, R3, RZ, !P2 ;  /* 0x000000ff03127207 */ /* 0x002fca0005000000 */
[----:B0-----:R-:W-:-:S05]  /*2750*/  IMAD.IADD R18, R5, 0x1, R18 ;  /* 0x0000000105127824 */ /* 0x001fca00078e0212 */
[----:B------:R-:W-:-:S05]  /*2760*/  SEL R18, R18, RZ, !P3 ;  /* 0x000000ff12127207 */ /* 0x000fca0005800000 */
[----:B--2---:R-:W-:Y:S01]  /*2770*/  IMAD.IADD R18, R7, 0x1, R18 ;  /* 0x0000000107127824 */ /* 0x004fe200078e0212 */
[----:B------:R-:W-:Y:S04]  /*2780*/  STS [R20+0x47c], R37 ;  /* 0x00047c2514007388 */ /* 0x000fe80000000800 */
[----:B------:R-:W-:Y:S01]  /*2790*/  SEL R18, R18, RZ, !P4 ;  /* 0x000000ff12127207 */ /* 0x000fe20006000000 */
[----:B------:R-:W-:Y:S04]  /*27a0*/  BAR.SYNC.DEFER_BLOCKING 0x0 ;  /* 0x0000000000007b1d */ /* 0x000fe80000010000 */
[----:B---3--:R-:W-:-:S02]  /*27b0*/  IMAD.IADD R18, R9, 0x1, R18 ;  /* 0x0000000109127824 */ /* 0x008fc400078e0212 */
[----:B------:R-:W0:Y:S01]  /*27c0*/  @P0 LDS R34, [R20+0x478] ;  /* 0x0004780014220984 */ /* 0x000e220000000800 */
[----:B------:R-:W-:-:S04]  /*27d0*/  ISETP.NE.AND P0, PT, R8, R10, PT ;  /* 0x0000000a0800720c */ /* 0x000fc80003f05270 */
[----:B------:R-:W-:-:S05]  /*27e0*/  SEL R18, R18, RZ, !P0 ;  /* 0x000000ff12127207 */ /* 0x000fca0004000000 */
[----:B----4-:R-:W-:Y:S01]  /*27f0*/  IMAD.IADD R18, R11, 0x1, R18 ;  /* 0x000000010b127824 */ /* 0x010fe200078e0212 */
[----:B0-----:R-:W-:-:S04]  /*2800*/  ISETP.NE.AND P1, PT, R34, R2, PT ;  /* 0x000000022200720c */ /* 0x001fc80003f25270 */
[----:B------:R-:W-:-:S09]  /*2810*/  SEL R19, RZ, 0x1, !P1 ;  /* 0x00000001ff137807 */ /* 0x000fd20004800000 */
[----:B------:R-:W-:Y:S01]  /*2820*/  @!P1 IMAD.MOV R17, RZ, RZ, 0x1 ;  /* 0x00000001ff119424 */ /* 0x000fe200078e02ff */
[----:B------:R-:W-:Y:S01]  /*2830*/  ISETP.NE.AND P1, PT, R10, R12, PT ;  /* 0x0000000c0a00720c */ /* 0x000fe20003f25270 */
[----:B------:R-:W-:Y:S01]  /*2840*/  @!P2 IMAD.MOV R17, RZ, RZ, R19 ;  /* 0x000000ffff11a224 */ /* 0x000fe200078e0213 */
[----:B------:R-:W-:Y:S02]  /*2850*/  ISETP.NE.AND P2, PT, R12, R14, PT ;  /* 0x0000000e0c00720c */ /* 0x000fe40003f45270 */
[----:B------:R-:W-:Y:S01]  /*2860*/  SEL R18, R18, RZ, !P1 ;  /* 0x000000ff12127207 */ /* 0x000fe20004800000 */
[----:B------:R-:W-:Y:S02]  /*2870*/  VIADD R19, R17, 0x1 ;  /* 0x0000000111137836 */ /* 0x000fe40000000000 */
[----:B------:R-:W-:Y:S01]  /*2880*/  @!P3 IMAD.MOV R19, RZ, RZ, R17 ;  /* 0x000000ffff13b224 */ /* 0x000fe200078e0211 */
[----:B------:R-:W-:Y:S01]  /*2890*/  ISETP.NE.AND P3, PT, R14, R32, PT ;  /* 0x000000200e00720c */ /* 0x000fe20003f65270 */
[----:B------:R-:W-:-:S02]  /*28a0*/  IMAD.IADD R18, R13, 0x1, R18 ;  /* 0x000000010d127824 */ /* 0x000fc400078e0212 */
[----:B------:R-:W-:Y:S02]  /*28b0*/  VIADD R17, R19, 0x1 ;  /* 0x0000000113117836 */ /* 0x000fe40000000000 */
[----:B------:R-:W-:Y:S01]  /*28c0*/  @!P4 IMAD.MOV R17, RZ, RZ, R19 ;  /* 0x000000ffff11c224 */ /* 0x000fe200078e0213 */
[----:B------:R-:W-:Y:S02]  /*28d0*/  SEL R18, R18, RZ, !P2 ;  /* 0x000000ff12127207 */ /* 0x000fe40005000000 */
[----:B------:R-:W-:Y:S01]  /*28e0*/  ISETP.NE.AND P4, PT, R41, 0x5, PT ;  /* 0x000000052900780c */ /* 0x000fe20003f85270 */
[----:B------:R-:W-:Y:S02]  /*28f0*/  VIADD R19, R17, 0x1 ;  /* 0x0000000111137836 */ /* 0x000fe40000000000 */
[----:B------:R-:W-:Y:S02]  /*2900*/  IMAD.IADD R18, R15, 0x1, R18 ;  /* 0x000000010f127824 */ /* 0x000fe400078e0212 */
[----:B------:R-:W-:Y:S01]  /*2910*/  @!P0 IMAD.MOV R19, RZ, RZ, R17 ;  /* 0x000000ffff138224 */ /* 0x000fe200078e0211 */
[----:B------:R-:W-:-:S02]  /*2920*/  ISETP.NE.AND P0, PT, R32, R37, PT ;  /* 0x000000252000720c */ /* 0x000fc40003f05270 */
[----:B------:R-:W-:Y:S01]  /*2930*/  SEL R18, R18, RZ, !P3 ;  /* 0x000000ff12127207 */ /* 0x000fe20005800000 */
[----:B------:R-:W-:Y:S02]  /*2940*/  VIADD R20, R19, 0x1 ;  /* 0x0000000113147836 */ /* 0x000fe40000000000 */
[----:B------:R-:W-:Y:S01]  /*2950*/  @!P1 IMAD.MOV R20, RZ, RZ, R19 ;  /* 0x000000ffff149224 */ /* 0x000fe200078e0213 */
[----:B------:R-:W-:Y:S01]  /*2960*/  ISETP.GE.AND P1, PT, R36, 0x1, PT ;  /* 0x000000012400780c */ /* 0x000fe20003f26270 */
[----:B------:R-:W-:Y:S02]  /*2970*/  IMAD.IADD R18, R33, 0x1, R18 ;  /* 0x0000000121127824 */ /* 0x000fe400078e0212 */
[----:B------:R-:W-:Y:S02]  /*2980*/  VIADD R21, R20, 0x1 ;  /* 0x0000000114157836 */ /* 0x000fe40000000000 */
[----:B------:R-:W-:Y:S01]  /*2990*/  @!P2 IMAD.MOV R21, RZ, RZ, R20 ;  /* 0x000000ffff15a224 */ /* 0x000fe200078e0214 */
[----:B------:R-:W-:-:S02]  /*29a0*/  SEL R17, R18, RZ, !P0 ;  /* 0x000000ff12117207 */ /* 0x000fc40004000000 */
[----:B------:R-:W-:-:S03]  /*29b0*/  ISETP.NE.AND P2, PT, R36, 0x1f, PT ;  /* 0x0000001f2400780c */ /* 0x000fc60003f45270 */
[----:B------:R-:W-:Y:S02]  /*29c0*/  IMAD.IADD R18, R16, 0x1, R17 ;  /* 0x0000000110127824 */ /* 0x000fe400078e0211 */
[----:B------:R-:W-:Y:S02]  /*29d0*/  VIADD R16, R21, 0x1 ;  /* 0x0000000115107836 */ /* 0x000fe40000000000 */
[----:B------:R-:W-:Y:S01]  /*29e0*/  @!P3 IMAD.MOV R16, RZ, RZ, R21 ;  /* 0x000000ffff10b224 */ /* 0x000fe200078e0215 */
[----:B------:R-:W0:Y:S01]  /*29f0*/  SHFL.UP PT, R19, R18, 0x1, RZ ;  /* 0x0420000012137989 */ /* 0x000e2200000e00ff */
[C---:B------:R-:W-:Y:S02]  /*2a00*/  ISETP.NE.AND P3, PT, R41.reuse, 0x6, PT ;  /* 0x000000062900780c */ /* 0x040fe40003f65270 */
[----:B------:R-:W-:Y:S02]  /*2a10*/  VIADD R17, R16, 0x1 ;  /* 0x0000000110117836 */ /* 0x000fe40000000000 */
[----:B------:R-:W-:Y:S01]  /*2a20*/  @!P0 IMAD.MOV R17, RZ, RZ, R16 ;  /* 0x000000ffff118224 */ /* 0x000fe200078e0210 */
[----:B------:R-:W-:-:S04]  /*2a30*/  @!P2 LEA R35, R41, UR4, 0x3 ;  /* 0x000000042923ac11 */ /* 0x000fc8000f8e18ff */
[----:B------:R-:W1:Y:S01]  /*2a40*/  SHFL.UP PT, R16, R17, 0x1, RZ ;  /* 0x0420000011107989 */ /* 0x000e6200000e00ff */
[----:B------:R-:W-:-:S04]  /*2a50*/  ISETP.NE.AND P0, PT, R17, RZ, PT ;  /* 0x000000ff1100720c */ /* 0x000fc80003f05270 */
[----:B0-----:R-:W-:-:S04]  /*2a60*/  SEL R19, R19, RZ, !P0 ;  /* 0x000000ff13137207 */ /* 0x001fc80004000000 */
[----:B------:R-:W-:-:S05]  /*2a70*/  SEL R19, R19, RZ, P1 ;  /* 0x000000ff13137207 */ /* 0x000fca0000800000 */
[----:B------:R-:W-:Y:S01]  /*2a80*/  IMAD.IADD R19, R18, 0x1, R19 ;  /* 0x0000000112137824 */ /* 0x000fe200078e0213 */
[----:B-1----:R-:W-:Y:S02]  /*2a90*/  SEL R16, R16, RZ, P1 ;  /* 0x000000ff10107207 */ /* 0x002fe40000800000 */
[----:B------:R-:W-:Y:S02]  /*2aa0*/  ISETP.GE.AND P1, PT, R36, 0x2, PT ;  /* 0x000000022400780c */ /* 0x000fe40003f26270 */
[----:B------:R-:W0:Y:S01]  /*2ab0*/  SHFL.UP PT, R20, R19, 0x2, RZ ;  /* 0x0440000013147989 */ /* 0x000e2200000e00ff */
[----:B------:R-:W-:-:S05]  /*2ac0*/  IMAD.IADD R16, R16, 0x1, R17 ;  /* 0x0000000110107824 */ /* 0x000fca00078e0211 */
[----:B------:R-:W1:Y:S01]  /*2ad0*/  SHFL.UP PT, R18, R16, 0x2, RZ ;  /* 0x0440000010127989 */ /* 0x000e6200000e00ff */
[----:B------:R-:W-:-:S04]  /*2ae0*/  ISETP.NE.AND P0, PT, R16, RZ, PT ;  /* 0x000000ff1000720c */ /* 0x000fc80003f05270 */
[----:B0-----:R-:W-:-:S04]  /*2af0*/  SEL R20, R20, RZ, !P0 ;  /* 0x000000ff14147207 */ /* 0x001fc80004000000 */
[----:B------:R-:W-:Y:S02]  /*2b00*/  SEL R20, R20, RZ, P1 ;  /* 0x000000ff14147207 */ /* 0x000fe40000800000 */
[----:B-1----:R-:W-:Y:S02]  /*2b10*/  SEL R17, R18, RZ, P1 ;  /* 0x000000ff12117207 */ /* 0x002fe40000800000 */
[----:B------:R-:W-:Y:S01]  /*2b20*/  ISETP.GE.AND P1, PT, R36, 0x4, PT ;  /* 0x000000042400780c */ /* 0x000fe20003f26270 */
[----:B------:R-:W-:Y:S02]  /*2b30*/  IMAD.IADD R20, R19, 0x1, R20 ;  /* 0x0000000113147824 */ /* 0x000fe400078e0214 */
[----:B------:R-:W-:-:S03]  /*2b40*/  IMAD.IADD R17, R16, 0x1, R17 ;  /* 0x0000000110117824 */ /* 0x000fc600078e0211 */
[----:B------:R-:W0:Y:S02]  /*2b50*/  SHFL.UP PT, R21, R20, 0x4, RZ ;  /* 0x0480000014157989 */ /* 0x000e2400000e00ff */
[----:B------:R-:W-:Y:S02]  /*2b60*/  ISETP.NE.AND P0, PT, R17, RZ, PT ;  /* 0x000000ff1100720c */ /* 0x000fe40003f05270 */
[----:B------:R-:W1:Y:S02]  /*2b70*/  SHFL.UP PT, R18, R17, 0x4, RZ ;  /* 0x0480000011127989 */ /* 0x000e6400000e00ff */
        /* <DEDUP_REMOVED lines=18> */
[----:B0-----:R-:W-:Y:S02]  /*2ca0*/  SEL R19, R19, RZ, !P0 ;  /* 0x000000ff13137207 */ /* 0x001fe40004000000 */
[----:B-1----:R-:W-:Y:S02]  /*2cb0*/  SEL R16, R16, RZ, P1 ;  /* 0x000000ff10107207 */ /* 0x002fe40000800000 */
[----:B------:R-:W-:-:S03]  /*2cc0*/  SEL R19, R19, RZ, P1 ;  /* 0x000000ff13137207 */ /* 0x000fc60000800000 */
[----:B------:R-:W-:Y:S02]  /*2cd0*/  IMAD.IADD R38, R17, 0x1, R16 ;  /* 0x0000000111267824 */ /* 0x000fe400078e0210 */
[----:B------:R-:W-:-:S05]  /*2ce0*/  IMAD.IADD R39, R20, 0x1, R19 ;  /* 0x0000000114277824 */ /* 0x000fca00078e0213 */
[----:B------:R-:W-:Y:S01]  /*2cf0*/  @!P2 STS.64 [R35], R38 ;  /* 0x000000262300a388 */ /* 0x000fe20000000a00 */
[----:B------:R-:W-:Y:S06]  /*2d00*/  BAR.SYNC.DEFER_BLOCKING 0x0 ;  /* 0x0000000000007b1d */ /* 0x000fec0000010000 */
[----:B------:R-:W-:Y:S04]  /*2d10*/  SHFL.UP PT, R35, R39, 0x1, RZ ;  /* 0x0420000027237989 */ /* 0x000fe800000e00ff */
[----:B------:R-:W0:Y:S04]  /*2d20*/  LDS.128 R16, [UR4] ;  /* 0x00000004ff107984 */ /* 0x000e280008000c00 */
[----:B------:R-:W1:Y:S04]  /*2d30*/  LDS.128 R20, [UR4+0x10] ;  /* 0x00001004ff147984 */ /* 0x000e680008000c00 */
[----:B------:R-:W2:Y:S01]  /*2d40*/  LDS.128 R24, [UR4+0x20] ;  /* 0x00002004ff187984 */ /* 0x000ea20008000c00 */
[----:B0-----:R-:W-:-:S04]  /*2d50*/  ISETP.NE.AND P0, PT, R18, RZ, PT ;  /* 0x000000ff1200720c */ /* 0x001fc80003f05270 */
[----:B------:R-:W-:Y:S02]  /*2d60*/  SEL R28, R17, RZ, !P0 ;  /* 0x000000ff111c7207 */ /* 0x000fe40004000000 */
[----:B-1----:R-:W-:Y:S02]  /*2d70*/  ISETP.NE.AND P0, PT, R20, RZ, PT ;  /* 0x000000ff1400720c */ /* 0x002fe40003f05270 */
[----:B--2---:R-:W-:Y:S01]  /*2d80*/  ISETP.NE.AND P1, PT, R24, RZ, PT ;  /* 0x000000ff1800720c */ /* 0x004fe20003f25270 */
[----:B------:R-:W-:Y:S01]  /*2d90*/  IMAD.IADD R40, R19, 0x1, R28 ;  /* 0x0000000113287824 */ /* 0x000fe200078e021c */
[----:B------:R-:W-:Y:S01]  /*2da0*/  ISETP.NE.AND P2, PT, R26, RZ, PT ;  /* 0x000000ff1a00720c */ /* 0x000fe20003f45270 */
[----:B------:R-:W0:Y:S01]  /*2db0*/  LDS.128 R28, [UR4+0x30] ;  /* 0x00003004ff1c7984 */ /* 0x000e220008000c00 */
[----:B------:R-:W-:Y:S02]  /*2dc0*/  IMAD.IADD R19, R16, 0x1, R18 ;  /* 0x0000000110137824 */ /* 0x000fe400078e0212 */
[----:B------:R-:W-:-:S02]  /*2dd0*/  SEL R42, R40, RZ, !P0 ;  /* 0x000000ff282a7207 */ /* 0x000fc40004000000 */
[----:B------:R-:W-:-:S03]  /*2de0*/  ISETP.NE.AND P0, PT, R22, RZ, PT ;  /* 0x000000ff1600720c */ /* 0x000fc60003f05270 */
[----:B------:R-:W-:-:S05]  /*2df0*/  IMAD.IADD R21, R21, 0x1, R42 ;  /* 0x0000000115157824 */ /* 0x000fca00078e022a */
[----:B------:R-:W-:Y:S02]  /*2e00*/  SEL R42, R21, RZ, !P0 ;  /* 0x000000ff152a7207 */ /* 0x000fe40004000000 */
[----:B------:R-:W-:-:S03]  /*2e10*/  ISETP.NE.AND P0, PT, R41, 0x2, PT ;  /* 0x000000022900780c */ /* 0x000fc60003f05270 */
[----:B------:R-:W-:Y:S01]  /*2e20*/  IMAD.IADD R23, R23, 0x1, R42 ;  /* 0x0000000117177824 */ /* 0x000fe200078e022a */
[----:B------:R-:W-:Y:S02]  /*2e30*/  SEL R40, R40, R17, !P0 ;  /* 0x0000001128287207 */ /* 0x000fe40004000000 */
[C---:B------:R-:W-:Y:S01]  /*2e40*/  SEL R16, R19.reuse, R16, !P0 ;  /* 0x0000001013107207 */ /* 0x040fe20004000000 */
[----:B------:R-:W-:Y:S01]  /*2e50*/  IMAD.IADD R19, R19, 0x1, R20 ;  /* 0x0000000113137824 */ /* 0x000fe200078e0214 */
[----:B------:R-:W-:Y:S02]  /*2e60*/  SEL R18, R23, RZ, !P1 ;  /* 0x000000ff17127207 */ /* 0x000fe40004800000 */
[C---:B------:R-:W-:Y:S02]  /*2e70*/  ISETP.NE.AND P1, PT, R41.reuse, 0x3, PT ;  /* 0x000000032900780c */ /* 0x040fe40003f25270 */
[----:B------:R-:W-:Y:S01]  /*2e80*/  ISETP.NE.AND P0, PT, R41, 0x4, PT ;  /* 0x000000042900780c */ /* 0x000fe20003f05270 */
[----:B------:R-:W-:Y:S01]  /*2e90*/  IMAD.IADD R17, R25, 0x1, R18 ;  /* 0x0000000119117824 */ /* 0x000fe200078e0212 */
[----:B------:R-:W-:Y:S01]  /*2ea0*/  SEL R40, R21, R40, !P1 ;  /* 0x0000002815287207 */ /* 0x000fe20004800000 */
[----:B------:R-:W1:Y:S01]  /*2eb0*/  SHFL.UP PT, R25, R38, 0x1, RZ ;  /* 0x0420000026197989 */ /* 0x000e6200000e00ff */
[----:B------:R-:W-:Y:S01]  /*2ec0*/  SEL R16, R19, R16, !P1 ;  /* 0x0000001013107207 */ /* 0x000fe20004800000 */
[----:B------:R-:W-:Y:S01]  /*2ed0*/  IMAD.IADD R19, R22, 0x1, R19 ;  /* 0x0000000116137824 */ /* 0x000fe200078e0213 */
[----:B------:R-:W-:-:S02]  /*2ee0*/  SEL R18, R17, RZ, !P2 ;  /* 0x000000ff11127207 */ /* 0x000fc40005000000 */
[----:B------:R-:W-:Y:S02]  /*2ef0*/  ISETP.GE.U32.AND P1, PT, R0, 0x20, PT ;  /* 0x000000200000780c */ /* 0x000fe40003f26070 */
[----:B------:R-:W-:Y:S01]  /*2f00*/  SEL R40, R23, R40, !P0 ;  /* 0x0000002817287207 */ /* 0x000fe20004000000 */
[----:B------:R-:W-:Y:S01]  /*2f10*/  IMAD.IADD R27, R27, 0x1, R18 ;  /* 0x000000011b1b7824 */ /* 0x000fe200078e0212 */
[C---:B------:R-:W-:Y:S01]  /*2f20*/  SEL R16, R19.reuse, R16, !P0 ;  /* 0x0000001013107207 */ /* 0x040fe20004000000 */
[----:B------:R-:W-:Y:S01]  /*2f30*/  IMAD.IADD R19, R19, 0x1, R24 ;  /* 0x0000000113137824 */ /* 0x000fe200078e0218 */
[----:B0-----:R-:W-:Y:S02]  /*2f40*/  ISETP.NE.AND P5, PT, R28, RZ, PT ;  /* 0x000000ff1c00720c */ /* 0x001fe40003fa5270 */
[----:B------:R-:W-:Y:S02]  /*2f50*/  SEL R40, R17, R40, !P4 ;  /* 0x0000002811287207 */ /* 0x000fe40006000000 */
[----:B------:R-:W-:-:S02]  /*2f60*/  SEL R18, R27, RZ, !P5 ;  /* 0x000000ff1b127207 */ /* 0x000fc40006800000 */
[----:B------:R-:W-:Y:S02]  /*2f70*/  ISETP.NE.AND P2, PT, R41, 0x7, PT ;  /* 0x000000072900780c */ /* 0x000fe40003f45270 */
[----:B------:R-:W-:Y:S01]  /*2f80*/  SEL R40, R27, R40, !P3 ;  /* 0x000000281b287207 */ /* 0x000fe20005800000 */
[----:B------:R-:W-:Y:S01]  /*2f90*/  IMAD.IADD R29, R29, 0x1, R18 ;  /* 0x000000011d1d7824 */ /* 0x000fe200078e0212 */
[----:B------:R-:W-:Y:S02]  /*2fa0*/  ISETP.NE.AND P0, PT, R36, RZ, P1 ;  /* 0x000000ff2400720c */ /* 0x000fe40000f05270 */
[----:B------:R-:W-:Y:S01]  /*2fb0*/  SEL R16, R19, R16, !P4 ;  /* 0x0000001013107207 */ /* 0x000fe20006000000 */
[----:B------:R-:W-:Y:S01]  /*2fc0*/  IMAD.IADD R19, R26, 0x1, R19 ;  /* 0x000000011a137824 */ /* 0x000fe200078e0213 */
[----:B-1----:R-:W-:Y:S02]  /*2fd0*/  @P1 ISETP.NE.AND P4, PT, R25, RZ, PT ;  /* 0x000000ff1900120c */ /* 0x002fe40003f85270 */
[----:B------:R-:W-:-:S02]  /*2fe0*/  SEL R40, R29, R40, !P2 ;  /* 0x000000281d287207 */ /* 0x000fc40005000000 */
[C---:B------:R-:W-:Y:S01]  /*2ff0*/  SEL R16, R19.reuse, R16, !P3 ;  /* 0x0000001013107207 */ /* 0x040fe20005800000 */
[----:B------:R-:W-:Y:S01]  /*3000*/  IMAD.IADD R19, R19, 0x1, R28 ;  /* 0x0000000113137824 */ /* 0x000fe200078e021c */
[----:B------:R-:W-:Y:S02]  /*3010*/  @P1 ISETP.NE.AND P5, PT, R36, RZ, PT ;  /* 0x000000ff2400120c */ /* 0x000fe40003fa5270 */
[C---:B------:R-:W-:Y:S01]  /*3020*/  ISETP.NE.AND P3, PT, R30.reuse, RZ, PT ;  /* 0x000000ff1e00720c */ /* 0x040fe20003f65270 */
[----:B------:R-:W-:Y:S01]  /*3030*/  IMAD.IADD R30, R30, 0x1, R19 ;  /* 0x000000011e1e7824 */ /* 0x000fe200078e0213 */
[----:B------:R-:W-:Y:S02]  /*3040*/  @P1 SEL R20, R40, RZ, !P4 ;  /* 0x000000ff28141207 */ /* 0x000fe40006000000 */
[----:B------:R-:W-:Y:S02]  /*3050*/  @P1 SEL R17, R25, RZ, P5 ;  /* 0x000000ff19111207 */ /* 0x000fe40002800000 */
[----:B------:R-:W-:Y:S01]  /*3060*/  SEL R16, R19, R16, !P2 ;  /* 0x0000001013107207 */ /* 0x000fe20005000000 */
[----:B------:R-:W-:Y:S01]  /*3070*/  @P0 IMAD.IADD R40, R35, 0x1, R20 ;  /* 0x0000000123280824 */ /* 0x000fe200078e0214 */
[----:B------:R-:W-:-:S03]  /*3080*/  SEL R18, R29, RZ, !P3 ;  /* 0x000000ff1d127207 */ /* 0x000fc60005800000 */
[----:B------:R-:W-:Y:S02]  /*3090*/  @P1 IMAD.IADD R25, R16, 0x1, R17 ;  /* 0x0000000110191824 */ /* 0x000fe400078e0211 */
[----:B------:R-:W-:Y:S02]  /*30a0*/  IMAD.IADD R31, R31, 0x1, R18 ;  /* 0x000000011f1f7824 */ /* 0x000fe400078e0212 */
[----:B------:R-:W-:Y:S01]  /*30b0*/  @P1 IMAD.MOV.U32 R35, RZ, RZ, R40 ;  /* 0x000000ffff231224 */ /* 0x000fe200078e0028 */
[----:B------:R-:W-:Y:S06]  /*30c0*/  @P1 BRA `(.L_x_1288) ;  /* 0x0000000c001c1947 */ /* 0x000fec0003800000 */
[----:B------:R-:W0:Y:S01]  /*30d0*/  LDC.64 R28, c[0x0][0x3b0] ;  /* 0x0000ec00ff1c7b82 */ /* 0x000e220000000a00 */
[----:B------:R-:W-:Y:S01]  /*30e0*/  ISETP.NE.AND P1, PT, R0, RZ, PT ;  /* 0x000000ff0000720c */ /* 0x000fe20003f25270 */
[----:B------:R-:W-:Y:S01]  /*30f0*/  IMAD.U32 R17, RZ, RZ, UR8 ;  /* 0x00000008ff117e24 */ /* 0x000fe2000f8e00ff */
[----:B------:R-:W1:Y:S11]  /*3100*/  LDCU UR5, c[0x0][0x370] ;  /* 0x00006e00ff0577ac */ /* 0x000e760008000800 */
[----:B------:R-:W-:Y:S01]  /*3110*/  @!P1 IMAD.MOV.U32 R18, RZ, RZ, 0x64 ;  /* 0x00000064ff129424 */ /* 0x000fe200078e00ff */
[----:B------:R2:W-:Y:S01]  /*3120*/  @!P1 STS [UR4+0x74], R30 ;  /* 0x0000741eff009988 */ /* 0x0005e20008000804 */
[----:B------:R-:W-:-:S02]  /*3130*/  @!P1 IMAD.MOV.U32 R19, RZ, RZ, 0x0 ;  /* 0x00000000ff139424 */ /* 0x000fc400078e00ff */
[----:B------:R-:W-:Y:S01]  /*3140*/  @!P1 IMAD.MOV.U32 R16, RZ, RZ, R30 ;  /* 0x000000ffff109224 */ /* 0x000fe200078e001e */
[----:B------:R2:W-:Y:S01]  /*3150*/  @!P1 STS [UR4+0x78], R31 ;  /* 0x0000781fff009988 */ /* 0x0005e20008000804 */
[----:B-1----:R-:W-:Y:S01]  /*3160*/  UISETP.GT.U32.AND UP0, UPT, UR5, 0x1f3, UPT ;  /* 0x000001f30500788c */ /* 0x002fe2000bf04070 */
[----:B0-----:R-:W-:-:S04]  /*3170*/  IMAD.WIDE.U32 R28, R17, 0x10, R28 ;  /* 0x00000010111c7825 */ /* 0x001fc800078e001c */
[----:B------:R-:W-:-:S05]  /*3180*/  @!P1 IMAD.MOV.U32 R17, RZ, RZ, R31 ;  /* 0x000000ffff119224 */ /* 0x000fca00078e001f */
[----:B------:R2:W-:Y:S01]  /*3190*/  @!P1 ST.E.128.STRONG.GPU desc[UR10][R28.64+0x200], R16 ;  /* 0x000200101c009985 */ /* 0x0005e2000c10fd0a */
[----:B------:R-:W-:Y:S05]  /*31a0*/  BRA.U UP0, `(.L_x_1289) ;  /* 0x0000000100087547 */ /* 0x000fea000b800000 */
[----:B------:R0:W-:Y:S06]  /*31b0*/  MEMBAR.SC.CTA ;  /* 0x0000000000007992 */ /* 0x0001ec0000000000 */
[----:B0-----:R-:W-:Y:S05]  /*31c0*/  BRA `(.L_x_1290) ;  /* 0x0000000000087947 */ /* 0x001fea0003800000 */
.L_x_1289:
[----:B------:R-:W-:Y:S05]  /*31d0*/  NANOSLEEP 0x1c2 ;  /* 0x000001c20000795d */ /* 0x000fea0003800000 */
[----:B------:R-:W-:Y:S01]  /*31e0*/  NOP ;  /* 0x0000000000007918 */ /* 0x000fe20000000000 */
.L_x_1290:
[----:B--2---:R-:W-:-:S03]  /*31f0*/  IMAD.WIDE.U32 R16, R0, 0x10, RZ ;  /* 0x0000001000107825 */ /* 0x004fc600078e00ff */
[----:B------:R-:W-:Y:S02]  /*3200*/  LOP3.LUT R23, R16, 0xfffffff0, RZ, 0x3c, !PT ;  /* 0xfffffff010177812 */ /* 0x000fe400078e3cff */
[----:B------:R-:W-:Y:S02]  /*3210*/  LOP3.LUT R17, RZ, R17, RZ, 0x33, !PT ;  /* 0x00000011ff117212 */ /* 0x000fe400078e33ff */
[----:B------:R-:W-:-:S05]  /*3220*/  IADD3 R22, P0, PT, R28, R23, RZ ;  /* 0x000000171c167210 */ /* 0x000fca0007f1e0ff */
[----:B------:R-:W-:-:S08]  /*3230*/  IMAD.X R23, R29, 0x1, R17, P0 ;  /* 0x000000011d177824 */ /* 0x000fd000000e0611 */
.L_x_1292:
[----:B------:R-:W2:Y:S01]  /*3240*/  LD.E.128.STRONG.GPU R16, desc[UR10][R22.64+0x200] ;  /* 0x0002000a16107980 */ /* 0x000ea2000c10fd00 */
[----:B------:R-:W-:Y:S05]  /*3250*/  YIELD ;  /* 0x0000000000007946 */ /* 0x000fea0003800000 */
[----:B------:R-:W-:Y:S01]  /*3260*/  UMOV UR5, 0xffffffff ;  /* 0xffffffff00057882 */ /* 0x000fe20000000000 */
[----:B--2---:R-:W-:-:S04]  /*3270*/  ISETP.NE.U32.AND P0, PT, R18, 0x63, PT ;  /* 0x000000631200780c */ /* 0x004fc80003f05070 */
[----:B------:R-:W-:Y:S01]  /*3280*/  ISETP.NE.AND.EX P0, PT, R19, RZ, PT, P0 ;  /* 0x000000ff1300720c */ /* 0x000fe20003f05300 */
[----:B------:R-:W-:-:S12]  /*3290*/  BRA.DIV UR5, `(.L_x_1291) ;  /* 0x0000007a054c7947 */ /* 0x000fd8000b800000 */
[----:B------:R-:W-:-:S13]  /*32a0*/  VOTE.ANY P0, !P0 ;  /* 0x0000000000ff7806 */ /* 0x000fda0004000100 */
.L_x_1350:
[----:B------:R-:W-:Y:S05]  /*32b0*/  @P0 BRA `(.L_x_1292) ;  /* 0xfffffffc00e00947 */ /* 0x000fea000383ffff */
[----:B------:R-:W-:Y:S01]  /*32c0*/  UMOV UR5, 0xffffffff ;  /* 0xffffffff00057882 */ /* 0x000fe20000000000 */
[----:B------:R-:W-:-:S04]  /*32d0*/  ISETP.NE.U32.AND P0, PT, R18, 0x65, PT ;  /* 0x000000651200780c */ /* 0x000fc80003f05070 */
[----:B------:R-:W-:Y:S01]  /*32e0*/  ISETP.NE.AND.EX P0, PT, R19, RZ, PT, P0 ;  /* 0x000000ff1300720c */ /* 0x000fe20003f05300 */
[----:B------:R-:W-:-:S12]  /*32f0*/  BRA.DIV UR5, `(.L_x_1293) ;  /* 0x0000007a05547947 */ /* 0x000fd8000b800000 */
[----:B------:R-:W0:Y:S01]  /*3300*/  S2R R26, SR_GEMASK ;  /* 0x00000000001a7919 */ /* 0x000e220000003c00 */
[----:B------:R-:W-:Y:S01]  /*3310*/  VOTE.ANY R21, PT, !P0 ;  /* 0x0000000000157806 */ /* 0x000fe200040e0100 */
[----:B------:R-:W-:Y:S01]  /*3320*/  VIADD R24, R36, 0x2 ;  /* 0x0000000224187836 */ /* 0x000fe20000000000 */
[----:B------:R-:W-:Y:S02]  /*3330*/  ISETP.NE.AND P2, PT, R16, RZ, PT ;  /* 0x000000ff1000720c */ /* 0x000fe40003f45270 */
[----:B------:R-:W-:Y:S01]  /*3340*/  ISETP.NE.U32.AND P4, PT, R18, 0x65, PT ;  /* 0x000000651200780c */ /* 0x000fe20003f85070 */
[----:B------:R-:W-:-:S03]  /*3350*/  VIADD R18, R36, 0x10 ;  /* 0x0000001024127836 */ /* 0x000fc60000000000 */
[----:B------:R-:W-:-:S13]  /*3360*/  ISETP.NE.AND.EX P4, PT, R19, RZ, PT, P4 ;  /* 0x000000ff1300720c */ /* 0x000fda0003f85340 */
[----:B------:R-:W-:Y:S02]  /*3370*/  VOTE.ALL P4, P4 ;  /* 0x0000000000ff7806 */ /* 0x000fe40002080000 */
[----:B0-----:R-:W-:-:S05]  /*3380*/  LOP3.LUT R21, R21, 0x80000000, R26, 0xec, !PT ;  /* 0x8000000015157812 */ /* 0x001fca00078eec1a */
[----:B------:R-:W-:-:S05]  /*3390*/  VIADD R20, R21, 0xffffffff ;  /* 0xffffffff15147836 */ /* 0x000fca0000000000 */
[----:B------:R-:W-:-:S04]  /*33a0*/  LOP3.LUT R21, R21, R20, RZ, 0xc, !PT ;  /* 0x0000001415157212 */ /* 0x000fc800078e0cff */
[----:B------:R-:W0:Y:S02]  /*33b0*/  POPC R27, R21 ;  /* 0x00000015001b7309 */ /* 0x000e240000000000 */
[----:B0-----:R-:W0:Y:S01]  /*33c0*/  SHFL.DOWN PT, R23, R17, 0x1, R27 ;  /* 0x0820000011177989 */ /* 0x001e2200000e001b */
[----:B------:R-:W-:-:S03]  /*33d0*/  ISETP.GE.AND P0, PT, R36, R27, PT ;  /* 0x0000001b2400720c */ /* 0x000fc60003f06270 */
[----:B------:R-:W1:Y:S01]  /*33e0*/  SHFL.DOWN PT, R22, R16, 0x1, R27 ;  /* 0x0820000010167989 */ /* 0x000e6200000e001b */
[----:B0-----:R-:W-:-:S04]  /*33f0*/  SEL R23, R23, RZ, !P2 ;  /* 0x000000ff17177207 */ /* 0x001fc80005000000 */
[----:B------:R-:W-:-:S05]  /*3400*/  SEL R23, R23, RZ, !P0 ;  /* 0x000000ff17177207 */ /* 0x000fca0004000000 */
[----:B------:R-:W-:Y:S01]  /*3410*/  IMAD.IADD R20, R17, 0x1, R23 ;  /* 0x0000000111147824 */ /* 0x000fe200078e0217 */
[----:B-1----:R-:W-:Y:S02]  /*3420*/  SEL R23, R22, RZ, !P0 ;  /* 0x000000ff16177207 */ /* 0x002fe40004000000 */
[----:B------:R-:W-:Y:S02]  /*3430*/  ISETP.GT.AND P0, PT, R24, R27, PT ;  /* 0x0000001b1800720c */ /* 0x000fe40003f04270 */
[----:B------:R-:W0:Y:S01]  /*3440*/  SHFL.DOWN PT, R39, R20, 0x2, R27 ;  /* 0x0840000014277989 */ /* 0x000e2200000e001b */
[----:B------:R-:W-:-:S05]  /*3450*/  IMAD.IADD R22, R16, 0x1, R23 ;  /* 0x0000000110167824 */ /* 0x000fca00078e0217 */
[----:B------:R-:W1:Y:S01]  /*3460*/  SHFL.DOWN PT, R38, R22, 0x2, R27 ;  /* 0x0840000016267989 */ /* 0x000e6200000e001b */
[----:B------:R-:W-:-:S04]  /*3470*/  ISETP.NE.AND P2, PT, R22, RZ, PT ;  /* 0x000000ff1600720c */ /* 0x000fc80003f45270 */
[----:B0-----:R-:W-:-:S04]  /*3480*/  SEL R39, R39, RZ, !P2 ;  /* 0x000000ff27277207 */ /* 0x001fc80005000000 */
[----:B------:R-:W-:Y:S02]  /*3490*/  SEL R39, R39, RZ, !P0 ;  /* 0x000000ff27277207 */ /* 0x000fe40004000000 */
[----:B-1----:R-:W-:-:S03]  /*34a0*/  SEL R17, R38, RZ, !P0 ;  /* 0x000000ff26117207 */ /* 0x002fc60004000000 */
[----:B------:R-:W-:Y:S02]  /*34b0*/  IMAD.IADD R16, R20, 0x1, R39 ;  /* 0x0000000114107824 */ /* 0x000fe400078e0227 */
[----:B------:R-:W-:Y:S02]  /*34c0*/  IMAD.IADD R38, R22, 0x1, R17 ;  /* 0x0000000116267824 */ /* 0x000fe400078e0211 */
[C---:B------:R-:W-:Y:S01]  /*34d0*/  VIADD R20, R36.reuse, 0x4 ;  /* 0x0000000424147836 */ /* 0x040fe20000000000 */
[----:B------:R-:W0:Y:S01]  /*34e0*/  SHFL.DOWN PT, R23, R16, 0x4, R27 ;  /* 0x0880000010177989 */ /* 0x000e2200000e001b */
[----:B------:R-:W-:Y:S01]  /*34f0*/  VIADD R22, R36, 0x8 ;  /* 0x0000000824167836 */ /* 0x000fe20000000000 */
[----:B------:R-:W-:Y:S02]  /*3500*/  ISETP.NE.AND P2, PT, R38, RZ, PT ;  /* 0x000000ff2600720c */ /* 0x000fe40003f45270 */
[----:B------:R-:W1:Y:S01]  /*3510*/  SHFL.DOWN PT, R17, R38, 0x4, R27 ;  /* 0x0880000026117989 */ /* 0x000e6200000e001b */
[----:B------:R-:W-:-:S02]  /*3520*/  ISETP.GT.AND P0, PT, R20, R27, PT ;  /* 0x0000001b1400720c */ /* 0x000fc40003f04270 */
[----:B0-----:R-:W-:-:S04]  /*3530*/  SEL R23, R23, RZ, !P2 ;  /* 0x000000ff17177207 */ /* 0x001fc80005000000 */
[----:B------:R-:W-:Y:S02]  /*3540*/  SEL R23, R23, RZ, !P0 ;  /* 0x000000ff17177207 */ /* 0x000fe40004000000 */
[----:B-1----:R-:W-:Y:S02]  /*3550*/  SEL R17, R17, RZ, !P0 ;  /* 0x000000ff11117207 */ /* 0x002fe40004000000 */
[----:B------:R-:W-:Y:S01]  /*3560*/  ISETP.GT.AND P0, PT, R22, R27, PT ;  /* 0x0000001b1600720c */ /* 0x000fe20003f04270 */
[----:B------:R-:W-:Y:S02]  /*3570*/  IMAD.IADD R20, R16, 0x1, R23 ;  /* 0x0000000110147824 */ /* 0x000fe400078e0217 */
[----:B------:R-:W-:-:S03]  /*3580*/  IMAD.IADD R40, R38, 0x1, R17 ;  /* 0x0000000126287824 */ /* 0x000fc600078e0211 */
[----:B------:R-:W0:Y:S02]  /*3590*/  SHFL.DOWN PT, R23, R20, 0x8, R27 ;  /* 0x0900000014177989 */ /* 0x000e2400000e001b */
[----:B------:R-:W-:Y:S02]  /*35a0*/  ISETP.NE.AND P2, PT, R40, RZ, PT ;  /* 0x000000ff2800720c */ /* 0x000fe40003f45270 */
[----:B------:R-:W1:Y:S02]  /*35b0*/  SHFL.DOWN PT, R16, R40, 0x8, R27 ;  /* 0x0900000028107989 */ /* 0x000e6400000e001b */
[----:B0-----:R-:W-:-:S04]  /*35c0*/  SEL R23, R23, RZ, !P2 ;  /* 0x000000ff17177207 */ /* 0x001fc80005000000 */
[----:B------:R-:W-:Y:S02]  /*35d0*/  SEL R23, R23, RZ, !P0 ;  /* 0x000000ff17177207 */ /* 0x000fe40004000000 */
[----:B-1----:R-:W-:Y:S02]  /*35e0*/  SEL R17, R16, RZ, !P0 ;  /* 0x000000ff10117207 */ /* 0x002fe40004000000 */
[----:B------:R-:W-:Y:S01]  /*35f0*/  ISETP.GT.AND P0, PT, R18, R27, PT ;  /* 0x0000001b1200720c */ /* 0x000fe20003f04270 */
[----:B------:R-:W-:Y:S02]  /*3600*/  IMAD.IADD R22, R20, 0x1, R23 ;  /* 0x0000000114167824 */ /* 0x000fe400078e0217 */
[----:B------:R-:W-:Y:S02]  /*3610*/  IMAD.IADD R38, R40, 0x1, R17 ;  /* 0x0000000128267824 */ /* 0x000fe400078e0211 */
[----:B------:R-:W0:Y:S01]  /*3620*/  LDC.64 R16, c[0x0][0x3b0] ;  /* 0x0000ec00ff107b82 */ /* 0x000e220000000a00 */
[----:B------:R-:W1:Y:S02]  /*3630*/  SHFL.DOWN PT, R23, R22, 0x10, R27 ;  /* 0x0a00000016177989 */ /* 0x000e6400000e001b */
[----:B------:R-:W-:-:S02]  /*3640*/  ISETP.NE.AND P2, PT, R38, RZ, PT ;  /* 0x000000ff2600720c */ /* 0x000fc40003f45270 */
[----:B------:R-:W2:Y:S02]  /*3650*/  SHFL.DOWN PT, R20, R38, 0x10, R27 ;  /* 0x0a00000026147989 */ /* 0x000ea400000e001b */
[----:B-1----:R-:W-:Y:S02]  /*3660*/  SEL R23, R23, RZ, !P2 ;  /* 0x000000ff17177207 */ /* 0x002fe40005000000 */
[----:B0-----:R-:W-:Y:S02]  /*3670*/  IADD3 R40, P2, PT, R16, 0x200, RZ ;  /* 0x0000020010287810 */ /* 0x001fe40007f5e0ff */
[----:B--2---:R-:W-:Y:S02]  /*3680*/  SEL R19, R20, RZ, !P0 ;  /* 0x000000ff14137207 */ /* 0x004fe40004000000 */
[----:B------:R-:W-:Y:S01]  /*3690*/  SEL R23, R23, RZ, !P0 ;  /* 0x000000ff17177207 */ /* 0x000fe20004000000 */
[----:B------:R-:W-:Y:S01]  /*36a0*/  IMAD.X R41, RZ, RZ, R17, P2 ;  /* 0x000000ffff297224 */ /* 0x000fe200010e0611 */
[----:B------:R-:W-:Y:S01]  /*36b0*/  LOP3.LUT R16, RZ, R0, RZ, 0x33, !PT ;  /* 0x00000000ff107212 */ /* 0x000fe200078e33ff */
[----:B------:R-:W-:-:S02]  /*36c0*/  IMAD.IADD R20, R38, 0x1, R19 ;  /* 0x0000000126147824 */ /* 0x000fc400078e0213 */
[----:B------:R-:W-:Y:S02]  /*36d0*/  IMAD.IADD R22, R22, 0x1, R23 ;  /* 0x0000000116167824 */ /* 0x000fe400078e0217 */
[----:B------:R-:W-:-:S07]  /*36e0*/  VIADD R27, R16, UR8 ;  /* 0x00000008101b7c36 */ /* 0x000fce0008000000 */
.L_x_1364:
[----:B------:R-:W-:Y:S05]  /*36f0*/  @!P4 BRA `(.L_x_1294) ;  /* 0x00000004002cc947 */ /* 0x000fea0003800000 */
.L_x_1298:
[----:B------:R-:W-:-:S07]  /*3700*/  IMAD.WIDE R38, R27, 0x10, R40 ;  /* 0x000000101b267825 */ /* 0x000fce00078e0228 */
.L_x_1296:
[----:B------:R-:W2:Y:S01]  /*3710*/  LD.E.128.STRONG.GPU R16, desc[UR10][R38.64+-0x200] ;  /* 0xfffe000a26107980 */ /* 0x000ea2000c10fd00 */
[----:B------:R-:W-:Y:S05]  /*3720*/  YIELD ;  /* 0x0000000000007946 */ /* 0x000fea0003800000 */
[----:B------:R-:W-:Y:S01]  /*3730*/  UMOV UR5, 0xffffffff ;  /* 0xffffffff00057882 */ /* 0x000fe20000000000 */
[----:B--2---:R-:W-:-:S04]  /*3740*/  ISETP.NE.U32.AND P0, PT, R18, 0x63, PT ;  /* 0x000000631200780c */ /* 0x004fc80003f05070 */
[----:B------:R-:W-:Y:S01]  /*3750*/  ISETP.NE.AND.EX P0, PT, R19, RZ, PT, P0 ;  /* 0x000000ff1300720c */ /* 0x000fe20003f05300 */
[----:B------:R-:W-:-:S12]  /*3760*/  BRA.DIV UR5, `(.L_x_1295) ;  /* 0x0000007e05047947 */ /* 0x000fd8000b800000 */
[----:B------:R-:W-:-:S13]  /*3770*/  VOTE.ANY P0, !P0 ;  /* 0x0000000000ff7806 */ /* 0x000fda0004000100 */
.L_x_1367:
[----:B------:R-:W-:Y:S05]  /*3780*/  @P0 BRA `(.L_x_1296) ;  /* 0xfffffffc00e00947 */ /* 0x000fea000383ffff */
[----:B------:R-:W-:Y:S01]  /*3790*/  UMOV UR5, 0xffffffff ;  /* 0xffffffff00057882 */ /* 0x000fe20000000000 */
[----:B------:R-:W-:-:S04]  /*37a0*/  ISETP.NE.U32.AND P0, PT, R18, 0x65, PT ;  /* 0x000000651200780c */ /* 0x000fc80003f05070 */
[----:B------:R-:W-:Y:S01]  /*37b0*/  ISETP.NE.AND.EX P0, PT, R19, RZ, PT, P0 ;  /* 0x000000ff1300720c */ /* 0x000fe20003f05300 */
[----:B------:R-:W-:-:S12]  /*37c0*/  BRA.DIV UR5, `(.L_x_1297) ;  /* 0x0000007e050c7947 */ /* 0x000fd8000b800000 */
[----:B------:R-:W-:Y:S01]  /*37d0*/  VOTE.ANY R21, PT, !P0 ;  /* 0x0000000000157806 */ /* 0x000fe200040e0100 */
[----:B------:R-:W-:Y:S01]  /*37e0*/  VIADD R27, R27, 0xffffffe0 ;  /* 0xffffffe01b1b7836 */ /* 0x000fe20000000000 */
[----:B------:R-:W-:Y:S02]  /*37f0*/  ISETP.NE.AND P2, PT, R16, RZ, PT ;  /* 0x000000ff1000720c */ /* 0x000fe40003f45270 */
[----:B------:R-:W-:Y:S02]  /*3800*/  LOP3.LUT R21, R21, 0x80000000, R26, 0xec, !PT ;  /* 0x8000000015157812 */ /* 0x000fe400078eec1a */
[----:B------:R-:W-:Y:S01]  /*3810*/  ISETP.NE.U32.AND P4, PT, R18, 0x65, PT ;  /* 0x000000651200780c */ /* 0x000fe20003f85070 */
[----:B------:R-:W-:Y:S02]  /*3820*/  VIADD R18, R36, 0x10 ;  /* 0x0000001024127836 */ /* 0x000fe40000000000 */
[----:B------:R-:W-:Y:S01]  /*3830*/  VIADD R24, R21, 0xffffffff ;  /* 0xffffffff15187836 */ /* 0x000fe20000000000 */
[----:B------:R-:W-:-:S04]  /*3840*/  ISETP.NE.AND.EX P4, PT, R19, RZ, PT, P4 ;  /* 0x000000ff1300720c */ /* 0x000fc80003f85340 */
[----:B------:R-:W-:-:S04]  /*3850*/  LOP3.LUT R24, R21, R24, RZ, 0xc, !PT ;  /* 0x0000001815187212 */ /* 0x000fc800078e0cff */
[----:B------:R0:W1:Y:S05]  /*3860*/  POPC R43, R24 ;  /* 0x00000018002b7309 */ /* 0x00006a0000000000 */
[----:B------:R-:W-:Y:S01]  /*3870*/  VOTE.ALL P4, P4 ;  /* 0x0000000000ff7806 */ /* 0x000fe20002080000 */
[C---:B0-----:R-:W-:Y:S01]  /*3880*/  VIADD R24, R36.reuse, 0x2 ;  /* 0x0000000224187836 */ /* 0x041fe20000000000 */
[----:B-1----:R-:W0:Y:S01]  /*3890*/  SHFL.DOWN PT, R23, R17, 0x1, R43 ;  /* 0x0820000011177989 */ /* 0x002e2200000e002b */
[----:B------:R-:W-:-:S03]  /*38a0*/  ISETP.GE.AND P0, PT, R36, R43, PT ;  /* 0x0000002b2400720c */ /* 0x000fc60003f06270 */
[----:B------:R-:W1:Y:S01]  /*38b0*/  SHFL.DOWN PT, R39, R16, 0x1, R43 ;  /* 0x0820000010277989 */ /* 0x000e6200000e002b */
[----:B0-----:R-:W-:-:S04]  /*38c0*/  SEL R23, R23, RZ, !P2 ;  /* 0x000000ff17177207 */ /* 0x001fc80005000000 */
[----:B------:R-:W-:Y:S02]  /*38d0*/  SEL R23, R23, RZ, !P0 ;  /* 0x000000ff17177207 */ /* 0x000fe40004000000 */
[----:B-1----:R-:W-:Y:S02]  /*38e0*/  SEL R39, R39, RZ, !P0 ;  /* 0x000000ff27277207 */ /* 0x002fe40004000000 */
[----:B------:R-:W-:Y:S01]  /*38f0*/  ISETP.GT.AND P0, PT, R24, R43, PT ;  /* 0x0000002b1800720c */ /* 0x000fe20003f04270 */
[----:B------:R-:W-:Y:S02]  /*3900*/  IMAD.IADD R38, R17, 0x1, R23 ;  /* 0x0000000111267824 */ /* 0x000fe400078e0217 */
[----:B------:R-:W-:Y:S02]  /*3910*/  IMAD.IADD R39, R16, 0x1, R39 ;  /* 0x0000000110277824 */ /* 0x000fe400078e0227 */
[----:B------:R-:W-:Y:S01]  /*3920*/  VIADD R24, R36, 0x4 ;  /* 0x0000000424187836 */ /* 0x000fe20000000000 */
[----:B------:R-:W0:Y:S02]  /*3930*/  SHFL.DOWN PT, R23, R38, 0x2, R43 ;  /* 0x0840000026177989 */ /* 0x000e2400000e002b */
[----:B------:R-:W-:-:S02]  /*3940*/  ISETP.NE.AND P2, PT, R39, RZ, PT ;  /* 0x000000ff2700720c */ /* 0x000fc40003f45270 */
[----:B------:R-:W1:Y:S02]  /*3950*/  SHFL.DOWN PT, R17, R39, 0x2, R43 ;  /* 0x0840000027117989 */ /* 0x000e6400000e002b */
        /* <DEDUP_REMOVED lines=11> */
[----:B-1----:R-:W-:-:S03]  /*3a10*/  SEL R23, R23, RZ, !P0 ;  /* 0x000000ff17177207 */ /* 0x002fc60004000000 */
[----:B------:R-:W-:Y:S02]  /*3a20*/  IMAD.IADD R38, R16, 0x1, R45 ;  /* 0x0000000110267824 */ /* 0x000fe400078e022d */
[----:B------:R-:W-:Y:S02]  /*3a30*/  IMAD.IADD R44, R42, 0x1, R23 ;  /* 0x000000012a2c7824 */ /* 0x000fe400078e0217 */
[----:B------:R-:W-:Y:S01]  /*3a40*/  VIADD R16, R36, 0x8 ;  /* 0x0000000824107836 */ /* 0x000fe20000000000 */
[----:B------:R-:W0:Y:S02]  /*3a50*/  SHFL.DOWN PT, R39, R38, 0x8, R43 ;  /* 0x0900000026277989 */ /* 0x000e2400000e002b */
        /* <DEDUP_REMOVED lines=12> */
[----:B0-----:R-:W-:Y:S02]  /*3b20*/  SEL R39, R39, RZ, !P2 ;  /* 0x000000ff27277207 */ /* 0x001fe40005000000 */
[----:B------:R-:W-:Y:S02]  /*3b30*/  ISETP.NE.AND P2, PT, R20, RZ, PT ;  /* 0x000000ff1400720c */ /* 0x000fe40003f45270 */
[----:B------:R-:W-:-:S02]  /*3b40*/  SEL R39, R39, RZ, !P0 ;  /* 0x000000ff27277207 */ /* 0x000fc40004000000 */
[----:B-1----:R-:W-:-:S03]  /*3b50*/  SEL R38, R38, RZ, !P0 ;  /* 0x000000ff26267207 */ /* 0x002fc60004000000 */
[----:B------:R-:W-:Y:S01]  /*3b60*/  IMAD.IADD R39, R16, 0x1, R39 ;  /* 0x0000000110277824 */ /* 0x000fe200078e0227 */
[----:B------:R-:W-:-:S04]  /*3b70*/  IADD3 R20, PT, PT, R17, R38, R20 ;  /* 0x0000002611147210 */ /* 0x000fc80007ffe014 */
[----:B------:R-:W-:-:S05]  /*3b80*/  SEL R39, R39, RZ, !P2 ;  /* 0x000000ff27277207 */ /* 0x000fca0005000000 */
[----:B------:R-:W-:-:S07]  /*3b90*/  IMAD.IADD R22, R39, 0x1, R22 ;  /* 0x0000000127167824 */ /* 0x000fce00078e0216 */
.L_x_1381:
[----:B------:R-:W-:Y:S05]  /*3ba0*/  @P4 BRA `(.L_x_1298) ;  /* 0xfffffff800d44947 */ /* 0x000fea000383ffff */
.L_x_1294:
[----:B------:R-:W-:Y:S01]  /*3bb0*/  ISETP.NE.AND P2, PT, R36, RZ, PT ;  /* 0x000000ff2400720c */ /* 0x000fe20003f45270 */
[----:B------:R-:W-:Y:S01]  /*3bc0*/  BSSY.RECONVERGENT B0, `(.L_x_1299) ;  /* 0x0000014000007945 */ /* 0x000fe20003800200 */
[----:B------:R-:W-:-:S11]  /*3bd0*/  IMAD.MOV.U32 R21, RZ, RZ, R22 ;  /* 0x000000ffff157224 */ /* 0x000fd600078e0016 */
[----:B------:R-:W0:Y:S01]  /*3be0*/  @!P2 S2R R17, SR_CgaCtaId ;  /* 0x000000000011a919 */ /* 0x000e220000008800 */
[----:B------:R-:W-:-:S04]  /*3bf0*/  @!P2 MOV R16, 0x400 ;  /* 0x000004000010a802 */ /* 0x000fc80000000f00 */
[----:B0-----:R-:W-:Y:S01]  /*3c00*/  @!P2 LEA R24, R17, R16, 0x18 ;  /* 0x000000101118a211 */ /* 0x001fe200078ec0ff */
[----:B------:R-:W-:Y:S06]  /*3c10*/  @P1 BRA `(.L_x_1300) ;  /* 0x0000000000381947 */ /* 0x000fec0003800000 */
[----:B------:R-:W0:Y:S01]  /*3c20*/  S2UR UR6, SR_CgaCtaId ;  /* 0x00000000000679c3 */ /* 0x000e220000008800 */
[C---:B------:R-:W-:Y:S01]  /*3c30*/  ISETP.NE.AND P0, PT, R30.reuse, RZ, PT ;  /* 0x000000ff1e00720c */ /* 0x040fe20003f05270 */
[----:B------:R-:W-:Y:S01]  /*3c40*/  UMOV UR5, 0x400 ;  /* 0x0000040000057882 */ /* 0x000fe20000000000 */
[----:B------:R-:W-:Y:S02]  /*3c50*/  IMAD.IADD R23, R30, 0x1, R20 ;  /* 0x000000011e177824 */ /* 0x000fe400078e0214 */
[----:B------:R-:W-:Y:S01]  /*3c60*/  SEL R16, R22, RZ, !P0 ;  /* 0x000000ff16107207 */ /* 0x000fe20004000000 */
[----:B------:R-:W-:Y:S02]  /*3c70*/  IMAD.MOV.U32 R18, RZ, RZ, 0x65 ;  /* 0x00000065ff127424 */ /* 0x000fe400078e00ff */
[----:B------:R-:W-:Y:S02]  /*3c80*/  IMAD.MOV.U32 R19, RZ, RZ, 0x0 ;  /* 0x00000000ff137424 */ /* 0x000fe400078e00ff */
[----:B------:R-:W-:-:S02]  /*3c90*/  IMAD.IADD R17, R31, 0x1, R16 ;  /* 0x000000011f117824 */ /* 0x000fc400078e0210 */
[----:B------:R-:W-:-:S05]  /*3ca0*/  IMAD.MOV.U32 R16, RZ, RZ, R23 ;  /* 0x000000ffff107224 */ /* 0x000fca00078e0017 */
[----:B------:R1:W-:Y:S01]  /*3cb0*/  ST.E.128.STRONG.GPU desc[UR10][R28.64+0x200], R16 ;  /* 0x000200101c007985 */ /* 0x0003e2000c10fd0a */
[----:B0-----:R-:W-:-:S09]  /*3cc0*/  ULEA UR5, UR6, UR5, 0x18 ;  /* 0x0000000506057291 */ /* 0x001fd2000f8ec0ff */
[----:B------:R1:W-:Y:S04]  /*3cd0*/  STS.64 [UR5+0x68], R22 ;  /* 0x00006816ff007988 */ /* 0x0003e80008000a05 */
[----:B------:R1:W-:Y:S04]  /*3ce0*/  STS [UR5+0x70], R17 ;  /* 0x00007011ff007988 */ /* 0x0003e80008000805 */
[----:B------:R1:W-:Y:S02]  /*3cf0*/  STS [UR5+0x64], R20 ;  /* 0x00006414ff007988 */ /* 0x0003e40008000805 */
.L_x_1300:
[----:B------:R-:W-:Y:S05]  /*3d00*/  BSYNC.RECONVERGENT B0 ;  /* 0x0000000000007941 */ /* 0x000fea0003800200 */
.L_x_1299:
[----:B------:R0:W-:Y:S01]  /*3d10*/  @!P2 STS.64 [R24+0x48], R20 ;  /* 0x000048141800a388 */ /* 0x0001e20000000a00 */
[----:B------:R-:W-:Y:S02]  /*3d20*/  @!P2 IMAD.MOV.U32 R25, RZ, RZ, R20 ;  /* 0x000000ffff19a224 */ /* 0x000fe400078e0014 */
[----:B------:R-:W-:-:S07]  /*3d30*/  @!P2 IMAD.MOV.U32 R35, RZ, RZ, R22 ;  /* 0x000000ffff23a224 */ /* 0x000fce00078e0016 */
.L_x_1288:
[----:B------:R-:W-:Y:S05]  /*3d40*/  WARPSYNC.ALL ;  /* 0x0000000000007948 */ /* 0x000fea0003800000 */
[----:B------:R-:W-:Y:S01]  /*3d50*/  ISETP.NE.AND P0, PT, R0, RZ, PT ;  /* 0x000000ff0000720c */ /* 0x000fe20003f05270 */
[----:B------:R-:W2:Y:S08]  /*3d60*/  S2UR UR5, SR_CgaCtaId ;  /* 0x00000000000579c3 */ /* 0x000eb00000008800 */
[----:B------:R-:W-:Y:S04]  /*3d70*/  BAR.SYNC.DEFER_BLOCKING 0x0 ;  /* 0x0000000000007b1d */ /* 0x000fe80000010000 */
[----:B------:R-:W-:-:S02]  /*3d80*/  @P0 ISETP.NE.AND P1, PT, R25, RZ, PT ;  /* 0x000000ff1900020c */ /* 0x000fc40003f25270 */
[----:B------:R-:W-:Y:S01]  /*3d90*/  ISETP.NE.AND P2, PT, R34, R2, PT ;  /* 0x000000022200720c */ /* 0x000fe20003f45270 */
[----:B------:R-:W-:-:S03]  /*3da0*/  UMOV UR4, 0x400 ;  /* 0x0000040000047882 */ /* 0x000fc60000000000 */
[----:B-1----:R-:W-:-:S05]  /*3db0*/  SEL R22, RZ, 0x1, !P2 ;  /* 0x00000001ff167807 */ /* 0x002fca0005000000 */
[----:B------:R-:W-:Y:S01]  /*3dc0*/  VIADD R46, R22, 0x1 ;  /* 0x00000001162e7836 */ /* 0x000fe20000000000 */
[----:B--2---:R-:W-:-:S09]  /*3dd0*/  ULEA UR8, UR5, UR4, 0x18 ;  /* 0x0000000405087291 */ /* 0x004fd2000f8ec0ff */
[----:B------:R-:W1:Y:S04]  /*3de0*/  @P0 LDS.64 R16, [UR8+0x48] ;  /* 0x00004808ff100984 */ /* 0x000e680008000a00 */
[----:B------:R-:W2:Y:S01]  /*3df0*/  LDS R23, [UR8+0x74] ;  /* 0x00007408ff177984 */ /* 0x000ea20008000800 */
[----:B-1----:R-:W-:Y:S01]  /*3e00*/  @P0 SEL R18, R17, RZ, !P1 ;  /* 0x000000ff11120207 */ /* 0x002fe20004800000 */
[----:B------:R-:W-:Y:S01]  /*3e10*/  @P0 IMAD.IADD R16, R25, 0x1, R16 ;  /* 0x0000000119100824 */ /* 0x000fe200078e0210 */
[----:B------:R-:W-:-:S03]  /*3e20*/  ISETP.NE.AND P1, PT, R2, R4, PT ;  /* 0x000000040200720c */ /* 0x000fc60003f25270 */
[----:B------:R-:W-:Y:S02]  /*3e30*/  @P0 IMAD.IADD R35, R35, 0x1, R18 ;  /* 0x0000000123230824 */ /* 0x000fe400078e0212 */
[----:B------:R-:W-:Y:S01]  /*3e40*/  @P0 IMAD.MOV.U32 R25, RZ, RZ, R16 ;  /* 0x000000ffff190224 */ /* 0x000fe200078e0010 */
[----:B------:R-:W-:Y:S02]  /*3e50*/  ISETP.NE.AND P0, PT, R4, R6, PT ;  /* 0x000000060400720c */ /* 0x000fe40003f05270 */
[----:B------:R-:W-:Y:S01]  /*3e60*/  SEL R18, R35, RZ, !P2 ;  /* 0x000000ff23127207 */ /* 0x000fe20005000000 */
[----:B------:R-:W-:-:S04]  /*3e70*/  IMAD.IADD R49, R22, 0x1, R25 ;  /* 0x0000000116317824 */ /* 0x000fc800078e0219 */
[----:B------:R-:W-:Y:S02]  /*3e80*/  IMAD.IADD R3, R3, 0x1, R18 ;  /* 0x0000000103037824 */ /* 0x000fe400078e0212 */
[----:B------:R-:W-:-:S03]  /*3e90*/  @!P1 IMAD.MOV R46, RZ, RZ, R22 ;  /* 0x000000ffff2e9224 */ /* 0x000fc600078e0216 */
[----:B------:R-:W-:Y:S01]  /*3ea0*/  SEL R16, R3, RZ, !P1 ;  /* 0x000000ff03107207 */ /* 0x000fe20004800000 */
[----:B------:R-:W-:Y:S01]  /*3eb0*/  IMAD.IADD R46, R25, 0x1, R46 ;  /* 0x00000001192e7824 */ /* 0x000fe200078e022e */
[----:B------:R-:W-:-:S03]  /*3ec0*/  ISETP.NE.AND P1, PT, R6, R8, PT ;  /* 0x000000080600720c */ /* 0x000fc60003f25270 */
[----:B------:R-:W-:Y:S02]  /*3ed0*/  IMAD.IADD R5, R5, 0x1, R16 ;  /* 0x0000000105057824 */ /* 0x000fe400078e0210 */
[----:B------:R-:W-:Y:S02]  /*3ee0*/  VIADD R16, R46, 0x1 ;  /* 0x000000012e107836 */ /* 0x000fe40000000000 */
[----:B------:R-:W-:Y:S01]  /*3ef0*/  @!P0 IMAD.MOV R16, RZ, RZ, R46 ;  /* 0x000000ffff108224 */ /* 0x000fe200078e022e */
[----:B------:R-:W-:Y:S02]  /*3f00*/  SEL R18, R5, RZ, !P0 ;  /* 0x000000ff05127207 */ /* 0x000fe40004000000 */
[----:B------:R-:W-:Y:S01]  /*3f10*/  ISETP.NE.AND P0, PT, R8, R10, PT ;  /* 0x0000000a0800720c */ /* 0x000fe20003f05270 */
[----:B------:R-:W-:Y:S02]  /*3f20*/  VIADD R17, R16, 0x1 ;  /* 0x0000000110117836 */ /* 0x000fe40000000000 */
[----:B------:R-:W-:-:S02]  /*3f30*/  IMAD.IADD R7, R7, 0x1, R18 ;  /* 0x0000000107077824 */ /* 0x000fc400078e0212 */
[----:B------:R-:W-:-:S03]  /*3f40*/  @!P1 IMAD.MOV R17, RZ, RZ, R16 ;  /* 0x000000ffff119224 */ /* 0x000fc600078e0210 */
[----:B------:R-:W-:Y:S02]  /*3f50*/  SEL R18, R7, RZ, !P1 ;  /* 0x000000ff07127207 */ /* 0x000fe40004800000 */
[----:B------:R-:W-:-:S03]  /*3f60*/  ISETP.NE.AND P1, PT, R10, R12, PT ;  /* 0x0000000c0a00720c */ /* 0x000fc60003f25270 */
[----:B------:R-:W-:Y:S02]  /*3f70*/  IMAD.IADD R9, R9, 0x1, R18 ;  /* 0x0000000109097824 */ /* 0x000fe400078e0212 */
[----:B------:R-:W-:Y:S02]  /*3f80*/  VIADD R18, R17, 0x1 ;  /* 0x0000000111127836 */ /* 0x000fe40000000000 */
[----:B------:R-:W-:Y:S01]  /*3f90*/  @!P0 IMAD.MOV R18, RZ, RZ, R17 ;  /* 0x000000ffff128224 */ /* 0x000fe200078e0211 */
[----:B0-----:R-:W-:Y:S02]  /*3fa0*/  SEL R20, R9, RZ, !P0 ;  /* 0x000000ff09147207 */ /* 0x001fe40004000000 */
        /* <DEDUP_REMOVED lines=9> */
[----:B------:R-:W-:Y:S02]  /*4040*/  SEL R24, R13, RZ, !P0 ;  /* 0x000000ff0d187207 */ /* 0x000fe40004000000 */
[----:B--2---:R-:W-:Y:S01]  /*4050*/  ISETP.GE.AND P0, PT, R23, 0x101, PT ;  /* 0x000001011700780c */ /* 0x004fe20003f06270 */
[----:B------:R-:W-:Y:S02]  /*4060*/  VIADD R21, R20, 0x1 ;  /* 0x0000000114157836 */ /* 0x000fe40000000000 */
[----:B------:R-:W-:-:S02]  /*4070*/  IMAD.IADD R15, R15, 0x1, R24 ;  /* 0x000000010f0f7824 */ /* 0x000fc400078e0218 */
[----:B------:R-:W-:-:S03]  /*4080*/  @!P1 IMAD.MOV R21, RZ, RZ, R20 ;  /* 0x000000ffff159224 */ /* 0x000fc600078e0214 */
[----:B------:R-:W-:-:S05]  /*4090*/  SEL R24, R15, RZ, !P1 ;  /* 0x000000ff0f187207 */ /* 0x000fca0004800000 */
[----:B------:R-:W-:Y:S01]  /*40a0*/  IMAD.IADD R33, R33, 0x1, R24 ;  /* 0x0000000121217824 */ /* 0x000fe200078e0218 */
[----:B------:R-:W-:Y:S06]  /*40b0*/  @!P0 BRA `(.L_x_1301) ;  /* 0x0000000c00488947 */ /* 0x000fec0003800000 */
[----:B------:R-:W0:Y:S01]  /*40c0*/  LDS R41, [UR8+0x64] ;  /* 0x00006408ff297984 */ /* 0x000e220008000800 */
        /* <DEDUP_REMOVED lines=28> */
[----:B------:R-:W-:Y:S01]  /*4290*/  ISETP.GE.AND P0, PT, R0, R23, PT ;  /* 0x000000170000720c */ /* 0x000fe20003f06270 */
[--C-:B------:R-:W-:Y:S02]  /*42a0*/  @P2 IMAD.IADD R21, R21, 0x1, -R41.reuse ;  /* 0x0000000115152824 */ /* 0x100fe400078e0a29 */
[----:B------:R0:W-:Y:S02]  /*42b0*/  @P6 STS.64 [R17], R8 ;  /* 0x0000000811006388 */ /* 0x0001e40000000a00 */
[----:B------:R-:W-:Y:S01]  /*42c0*/  @P3 IMAD.IADD R20, R20, 0x1, -R41 ;  /* 0x0000000114143824 */ /* 0x000fe200078e0a29 */
[----:B------:R-:W-:Y:S01]  /*42d0*/  @P2 LEA R21, R21, UR8, 0x3 ;  /* 0x0000000815152c11 */ /* 0x000fe2000f8e18ff */
[----:B------:R0:W-:Y:S03]  /*42e0*/  @P5 STS.64 [R18], R10 ;  /* 0x0000000a12005388 */ /* 0x0001e60000000a00 */
[----:B------:R-:W-:Y:S01]  /*42f0*/  @P3 LEA R20, R20, UR8, 0x3 ;  /* 0x0000000814143c11 */ /* 0x000fe2000f8e18ff */
[----:B------:R0:W-:Y:S04]  /*4300*/  @P4 STS.64 [R19], R12 ;  /* 0x0000000c13004388 */ /* 0x0001e80000000a00 */
[----:B------:R0:W-:Y:S04]  /*4310*/  @P3 STS.64 [R20], R14 ;  /* 0x0000000e14003388 */ /* 0x0001e80000000a00 */
[----:B------:R0:W-:Y:S01]  /*4320*/  @P2 STS.64 [R21], R32 ;  /* 0x0000002015002388 */ /* 0x0001e20000000a00 */
[----:B------:R-:W-:Y:S06]  /*4330*/  BAR.SYNC.DEFER_BLOCKING 0x0 ;  /* 0x0000000000007b1d */ /* 0x000fec0000010000 */
[----:B------:R-:W-:Y:S05]  /*4340*/  @P0 EXIT ;  /* 0x000000000000094d */ /* 0x000fea0003800000 */
        /* <DEDUP_REMOVED lines=8> */
[----:B------:R-:W-:Y:S01]  /*43d0*/  LEA.HI R2, R2, 0x1, RZ, 0x18 ;  /* 0x0000000102027811 */ /* 0x000fe200078fc0ff */
[C---:B------:R-:W-:Y:S01]  /*43e0*/  IMAD.IADD R11, R0.reuse, 0x1, R41 ;  /* 0x00000001000b7824 */ /* 0x040fe200078e0229 */
[----:B------:R-:W-:-:S03]  /*43f0*/  LEA R10, R0, UR8, 0x3 ;  /* 0x00000008000a7c11 */ /* 0x000fc6000f8e18ff */
[C---:B------:R-:W-:Y:S01]  /*4400*/  IMAD.SHL.U32 R3, R2.reuse, 0x100, RZ ;  /* 0x0000010002037824 */ /* 0x040fe200078e00ff */
[----:B------:R-:W-:Y:S01]  /*4410*/  LOP3.LUT R2, R2, 0x3, RZ, 0xc0, !PT ;  /* 0x0000000302027812 */ /* 0x000fe200078ec0ff */
[----:B------:R-:W1:Y:S03]  /*4420*/  LDC.64 R8, c[0x0][0x398] ;  /* 0x0000e600ff087b82 */ /* 0x000e660000000a00 */
[----:B------:R-:W-:Y:S01]  /*4430*/  LOP3.LUT R3, R3, 0x300, RZ, 0xc0, !PT ;  /* 0x0000030003037812 */ /* 0x000fe200078ec0ff */
[----:B------:R-:W-:-:S04]  /*4440*/  IMAD.MOV R12, RZ, RZ, -R2 ;  /* 0x000000ffff0c7224 */ /* 0x000fc800078e0a02 */
[----:B------:R-:W-:-:S07]  /*4450*/  IMAD.IADD R0, R0, 0x1, R3 ;  /* 0x0000000100007824 */ /* 0x000fce00078e0203 */
.L_x_1304:
[----:B--2---:R2:W3:Y:S01]  /*4460*/  LDS.64 R14, [R10] ;  /* 0x000000000a0e7984 */ /* 0x0044e20000000a00 */
[----:B-1----:R-:W-:-:S04]  /*4470*/  IMAD.WIDE R4, R11, 0x4, R8 ;  /* 0x000000040b047825 */ /* 0x002fc800078e0208 */
[----:B0-----:R-:W-:-:S04]  /*4480*/  IMAD.WIDE R2, R11, 0x4, R6 ;  /* 0x000000040b027825 */ /* 0x001fc800078e0206 */
[----:B------:R-:W-:Y:S02]  /*4490*/  VIADD R12, R12, 0x1 ;  /* 0x000000010c0c7836 */ /* 0x000fe40000000000 */
[----:B------:R-:W-:Y:S02]  /*44a0*/  VIADD R11, R11, 0x100 ;  /* 0x000001000b0b7836 */ /* 0x000fe40000000000 */
[----:B--2---:R-:W-:Y:S01]  /*44b0*/  VIADD R10, R10, 0x800 ;  /* 0x000008000a0a7836 */ /* 0x004fe20000000000 */
[----:B------:R-:W-:Y:S01]  /*44c0*/  ISETP.NE.AND P0, PT, R12, RZ, PT ;  /* 0x000000ff0c00720c */ /* 0x000fe20003f05270 */
[----:B---3--:R2:W-:Y:S04]  /*44d0*/  STG.E desc[UR10][R4.64], R14 ;  /* 0x0000000e04007986 */ /* 0x0085e8000c10190a */
[----:B------:R2:W-:Y:S08]  /*44e0*/  STG.E desc[UR10][R2.64], R15 ;  /* 0x0000000f02007986 */ /* 0x0005f0000c10190a */
[----:B------:R-:W-:Y:S05]  /*44f0*/  @P0 BRA `(.L_x_1304) ;  /* 0xfffffffc00d80947 */ /* 0x000fea000383ffff */
.L_x_1303:
[----:B------:R-:W-:Y:S05]  /*4500*/  BSYNC.RECONVERGENT B0 ;  /* 0x0000000000007941 */ /* 0x000fea0003800200 */
.L_x_1302:
[----:B------:R-:W-:Y:S05]  /*4510*/  @!P1 EXIT ;  /* 0x000000000000994d */ /* 0x000fea0003800000 */
[----:B------:R-:W0:Y:S01]  /*4520*/  LDCU.64 UR4, c[0x0][0x398] ;  /* 0x00007300ff0477ac */ /* 0x000e220008000a00 */
[----:B--2---:R-:W-:Y:S01]  /*4530*/  IMAD.IADD R2, R23, 0x1, -R0 ;  /* 0x0000000117027824 */ /* 0x004fe200078e0a00 */
[C---:B------:R-:W-:Y:S01]  /*4540*/  LEA R22, R0.reuse, UR8, 0x3 ;  /* 0x0000000800167c11 */ /* 0x040fe2000f8e18ff */
[----:B------:R-:W-:Y:S01]  /*4550*/  BSSY.RECONVERGENT B0, `(.L_x_1305) ;  /* 0x0000051000007945 */ /* 0x000fe20003800200 */
[----:B------:R-:W1:Y:S01]  /*4560*/  LDCU.64 UR6, c[0x0][0x3a0] ;  /* 0x00007400ff0677ac */ /* 0x000e620008000a00 */
[----:B------:R-:W-:Y:S01]  /*4570*/  IMAD.IADD R41, R0, 0x1, R41 ;  /* 0x0000000100297824 */ /* 0x000fe200078e0229 */
[----:B------:R-:W-:Y:S01]  /*4580*/  ISETP.GT.AND P1, PT, R2, 0xc00, PT ;  /* 0x00000c000200780c */ /* 0x000fe20003f24270 */
[----:B------:R-:W-:Y:S01]  /*4590*/  VIADD R22, R22, 0x1000 ;  /* 0x0000100016167836 */ /* 0x000fe20000000000 */
[----:B------:R-:W-:Y:S01]  /*45a0*/  PLOP3.LUT P0, PT, PT, PT, PT, 0x80, 0x8 ;  /* 0x000000000008781c */ /* 0x000fe20003f0f070 */
[----:B0-----:R-:W-:Y:S02]  /*45b0*/  UIADD3 UR4, UP0, UPT, UR4, 0x800, URZ ;  /* 0x0000080004047890 */ /* 0x001fe4000ff1e0ff */
[----:B-1----:R-:W-:-:S02]  /*45c0*/  UIADD3 UR6, UP1, UPT, UR6, 0x800, URZ ;  /* 0x0000080006067890 */ /* 0x002fc4000ff3e0ff */
[----:B------:R-:W-:Y:S02]  /*45d0*/  UIADD3.X UR5, UPT, UPT, URZ, UR5, URZ, UP0, !UPT ;  /* 0x00000005ff057290 */ /* 0x000fe400087fe4ff */
[----:B------:R-:W-:Y:S01]  /*45e0*/  IMAD.U32 R4, RZ, RZ, UR4 ;  /* 0x00000004ff047e24 */ /* 0x000fe2000f8e00ff */
[----:B------:R-:W-:Y:S01]  /*45f0*/  UIADD3.X UR7, UPT, UPT, URZ, UR7, URZ, UP1, !UPT ;  /* 0x00000007ff077290 */ /* 0x000fe20008ffe4ff */
[----:B------:R-:W-:Y:S02]  /*4600*/  IMAD.U32 R2, RZ, RZ, UR6 ;  /* 0x00000006ff027e24 */ /* 0x000fe4000f8e00ff */
[----:B------:R-:W-:-:S03]  /*4610*/  IMAD.U32 R5, RZ, RZ, UR5 ;  /* 0x00000005ff057e24 */ /* 0x000fc6000f8e00ff */
[----:B------:R-:W-:Y:S01]  /*4620*/  IMAD.U32 R3, RZ, RZ, UR7 ;  /* 0x00000007ff037e24 */ /* 0x000fe2000f8e00ff */
[----:B------:R-:W-:Y:S06]  /*4630*/  @!P1 BRA `(.L_x_1306) ;  /* 0x0000000400089947 */ /* 0x000fec0003800000 */
[----:B------:R-:W-:Y:S01]  /*4640*/  PLOP3.LUT P0, PT, PT, PT, PT, 0x8, 0x80 ;  /* 0x000000000080781c */ /* 0x000fe20003f0e170 */
[----:B------:R-:W-:-:S12]  /*4650*/  VIADD R43, R23, 0xfffff400 ;  /* 0xfffff400172b7836 */ /* 0x000fd80000000000 */
.L_x_1307:
[----:B-1----:R-:W0:Y:S01]  /*4660*/  LDS.64 R36, [R22+-0x1000] ;  /* 0xfff0000016247984 */ /* 0x002e220000000a00 */
[----:B------:R-:W-:-:S03]  /*4670*/  IMAD.WIDE R44, R41, 0x4, R4 ;  /* 0x00000004292c7825 */ /* 0x000fc600078e0204 */
[----:B------:R-:W1:Y:S01]  /*4680*/  LDS.64 R48, [R22+-0x800] ;  /* 0xfff8000016307984 */ /* 0x000e620000000a00 */
[----:B------:R-:W-:-:S03]  /*4690*/  IMAD.WIDE R18, R41, 0x4, R2 ;  /* 0x0000000429127825 */ /* 0x000fc600078e0202 */
[----:B------:R-:W2:Y:S01]  /*46a0*/  LDS.64 R46, [R22] ;  /* 0x00000000162e7984 */ /* 0x000ea20000000a00 */
[----:B------:R-:W-:Y:S02]  /*46b0*/  VIADD R39, R41, 0x400 ;  /* 0x0000040029277836 */ /* 0x000fe40000000000 */
[----:B------:R-:W-:Y:S01]  /*46c0*/  VIADD R0, R0, 0x1000 ;  /* 0x0000100000007836 */ /* 0x000fe20000000000 */
[----:B------:R-:W3:Y:S04]  /*46d0*/  LDS.64 R6, [R22+0x800] ;  /* 0x0008000016067984 */ /* 0x000ee80000000a00 */
[----:B------:R-:W4:Y:S01]  /*46e0*/  LDS.64 R8, [R22+0x1000] ;  /* 0x0010000016087984 */ /* 0x000f220000000a00 */
[----:B------:R-:W-:-:S03]  /*46f0*/  ISETP.GE.AND P1, PT, R0, R43, PT ;  /* 0x0000002b0000720c */ /* 0x000fc60003f26270 */
[----:B------:R-:W5:Y:S04]  /*4700*/  LDS.64 R10, [R22+0x1800] ;  /* 0x00180000160a7984 */ /* 0x000f680000000a00 */
        /* <DEDUP_REMOVED lines=9> */
[----:B------:R1:W5:Y:S04]  /*47a0*/  LDS.64 R34, [R22+0x6800] ;  /* 0x0068000016227984 */ /* 0x0003680000000a00 */
[----:B0-----:R-:W-:Y:S04]  /*47b0*/  STG.E desc[UR10][R44.64+-0x800], R36 ;  /* 0xfff800242c007986 */ /* 0x001fe8000c10190a */
[----:B------:R0:W-:Y:S01]  /*47c0*/  STG.E desc[UR10][R18.64+-0x800], R37 ;  /* 0xfff8002512007986 */ /* 0x0001e2000c10190a */
[----:B-1----:R-:W-:-:S03]  /*47d0*/  VIADD R22, R22, 0x8000 ;  /* 0x0000800016167836 */ /* 0x002fc60000000000 */
[----:B------:R-:W-:Y:S04]  /*47e0*/  STG.E desc[UR10][R44.64+-0x400], R48 ;  /* 0xfffc00302c007986 */ /* 0x000fe8000c10190a */
[----:B------:R1:W-:Y:S01]  /*47f0*/  STG.E desc[UR10][R18.64+-0x400], R49 ;  /* 0xfffc003112007986 */ /* 0x0003e2000c10190a */
[----:B0-----:R-:W-:-:S03]  /*4800*/  IMAD.WIDE R36, R39, 0x4, R4 ;  /* 0x0000000427247825 */ /* 0x001fc600078e0204 */
[----:B--2---:R-:W-:Y:S01]  /*4810*/  STG.E desc[UR10][R44.64], R46 ;  /* 0x0000002e2c007986 */ /* 0x004fe2000c10190a */
[----:B------:R-:W-:-:S03]  /*4820*/  IMAD.WIDE R38, R39, 0x4, R2 ;  /* 0x0000000427267825 */ /* 0x000fc600078e0202 */
[----:B------:R0:W-:Y:S01]  /*4830*/  STG.E desc[UR10][R18.64], R47 ;  /* 0x0000002f12007986 */ /* 0x0001e2000c10190a */
[----:B-1----:R-:W-:-:S03]  /*4840*/  VIADD R49, R41, 0x800 ;  /* 0x0000080029317836 */ /* 0x002fc60000000000 */
[----:B---3--:R1:W-:Y:S04]  /*4850*/  STG.E desc[UR10][R44.64+0x400], R6 ;  /* 0x000400062c007986 */ /* 0x0083e8000c10190a */
[----:B------:R2:W-:Y:S04]  /*4860*/  STG.E desc[UR10][R18.64+0x400], R7 ;  /* 0x0004000712007986 */ /* 0x0005e8000c10190a */
[----:B----4-:R-:W-:Y:S01]  /*4870*/  STG.E desc[UR10][R36.64+-0x800], R8 ;  /* 0xfff8000824007986 */ /* 0x010fe2000c10190a */
[----:B0-----:R-:W-:-:S03]  /*4880*/  IMAD.WIDE R46, R49, 0x4, R4 ;  /* 0x00000004312e7825 */ /* 0x001fc600078e0204 */
[----:B------:R0:W-:Y:S01]  /*4890*/  STG.E desc[UR10][R38.64+-0x800], R9 ;  /* 0xfff8000926007986 */ /* 0x0001e2000c10190a */
[----:B-1----:R-:W-:-:S03]  /*48a0*/  IMAD.WIDE R44, R49, 0x4, R2 ;  /* 0x00000004312c7825 */ /* 0x002fc600078e0202 */
[----:B-----5:R1:W-:Y:S01]  /*48b0*/  STG.E desc[UR10][R36.64+-0x400], R10 ;  /* 0xfffc000a24007986 */ /* 0x0203e2000c10190a */
[C---:B--2---:R-:W-:Y:S02]  /*48c0*/  VIADD R19, R41.reuse, 0xc00 ;  /* 0x00000c0029137836 */ /* 0x044fe40000000000 */
[----:B------:R-:W-:Y:S01]  /*48d0*/  VIADD R41, R41, 0x1000 ;  /* 0x0000100029297836 */ /* 0x000fe20000000000 */
[----:B------:R1:W-:Y:S01]  /*48e0*/  STG.E desc[UR10][R38.64+-0x400], R11 ;  /* 0xfffc000b26007986 */ /* 0x0003e2000c10190a */
[----:B------:R-:W-:-:S03]  /*48f0*/  IMAD.WIDE R6, R19, 0x4, R4 ;  /* 0x0000000413067825 */ /* 0x000fc600078e0204 */
[----:B------:R1:W-:Y:S01]  /*4900*/  STG.E desc[UR10][R36.64], R12 ;  /* 0x0000000c24007986 */ /* 0x0003e2000c10190a */
[----:B0-----:R-:W-:-:S03]  /*4910*/  IMAD.WIDE R8, R19, 0x4, R2 ;  /* 0x0000000413087825 */ /* 0x001fc600078e0202 */
        /* <DEDUP_REMOVED lines=19> */
[----:B------:R-:W-:Y:S05]  /*4a50*/  @!P1 BRA `(.L_x_1307) ;  /* 0xfffffffc00009947 */ /* 0x000fea000383ffff */
.L_x_1306:
[----:B------:R-:W-:Y:S05]  /*4a60*/  BSYNC.RECONVERGENT B0 ;  /* 0x0000000000007941 */ /* 0x000fea0003800200 */
.L_x_1305:
[----:B-1----:R-:W-:Y:S01]  /*4a70*/  IMAD.IADD R6, R23, 0x1, -R0 ;  /* 0x0000000117067824 */ /* 0x002fe200078e0a00 */
[----:B------:R-:W-:Y:S04]  /*4a80*/  BSSY.RECONVERGENT B0, `(.L_x_1308) ;  /* 0x0000024000007945 */ /* 0x000fe80003800200 */
[----:B------:R-:W-:-:S13]  /*4a90*/  ISETP.GT.AND P1, PT, R6, 0x400, PT ;  /* 0x000004000600780c */ /* 0x000fda0003f24270 */
[----:B------:R-:W-:Y:S05]  /*4aa0*/  @!P1 BRA `(.L_x_1309) ;  /* 0x0000000000849947 */ /* 0x000fea0003800000 */
[----:B------:R-:W0:Y:S01]  /*4ab0*/  LDS.64 R14, [R22+-0x1000] ;  /* 0xfff00000160e7984 */ /* 0x000e220000000a00 */
[C---:B------:R-:W-:Y:S01]  /*4ac0*/  IMAD.WIDE R6, R41.reuse, 0x4, R4 ;  /* 0x0000000429067825 */ /* 0x040fe200078e0204 */
[----:B------:R-:W-:Y:S02]  /*4ad0*/  PLOP3.LUT P0, PT, PT, PT, PT, 0x8, 0x80 ;  /* 0x000000000080781c */ /* 0x000fe40003f0e170 */
[----:B------:R-:W1:Y:S01]  /*4ae0*/  LDS.64 R16, [R22+-0x800] ;  /* 0xfff8000016107984 */ /* 0x000e620000000a00 */
[----:B------:R-:W-:-:S03]  /*4af0*/  IMAD.WIDE R8, R41, 0x4, R2 ;  /* 0x0000000429087825 */ /* 0x000fc600078e0202 */
[----:B------:R-:W2:Y:S01]  /*4b00*/  LDS.64 R18, [R22] ;  /* 0x0000000016127984 */ /* 0x000ea20000000a00 */
[----:B------:R-:W-:Y:S02]  /*4b10*/  VIADD R13, R41, 0x400 ;  /* 0x00000400290d7836 */ /* 0x000fe40000000000 */
[----:B------:R-:W-:Y:S01]  /*4b20*/  VIADD R0, R0, 0x800 ;  /* 0x0000080000007836 */ /* 0x000fe20000000000 */
[----:B------:R-:W3:Y:S01]  /*4b30*/  LDS.64 R20, [R22+0x800] ;  /* 0x0008000016147984 */ /* 0x000ee20000000a00 */
[----:B------:R-:W-:-:S03]  /*4b40*/  IMAD.WIDE R10, R13, 0x4, R4 ;  /* 0x000000040d0a7825 */ /* 0x000fc600078e0204 */
[----:B------:R-:W4:Y:S01]  /*4b50*/  LDS.64 R24, [R22+0x1000] ;  /* 0x0010000016187984 */ /* 0x000f220000000a00 */
[----:B------:R-:W-:-:S03]  /*4b60*/  IMAD.WIDE R12, R13, 0x4, R2 ;  /* 0x000000040d0c7825 */ /* 0x000fc600078e0202 */
[----:B------:R-:W5:Y:S01]  /*4b70*/  LDS.64 R26, [R22+0x1800] ;  /* 0x00180000161a7984 */ /* 0x000f620000000a00 */
[----:B------:R-:W-:-:S03]  /*4b80*/  VIADD R41, R41, 0x800 ;  /* 0x0000080029297836 */ /* 0x000fc60000000000 */
[----:B------:R-:W5:Y:S04]  /*4b90*/  LDS.64 R28, [R22+0x2000] ;  /* 0x00200000161c7984 */ /* 0x000f680000000a00 */
[----:B------:R0:W5:Y:S02]  /*4ba0*/  LDS.64 R30, [R22+0x2800] ;  /* 0x00280000161e7984 */ /* 0x0001640000000a00 */
[----:B0-----:R-:W-:Y:S02]  /*4bb0*/  VIADD R22, R22, 0x4000 ;  /* 0x0000400016167836 */ /* 0x001fe40000000000 */
[----:B------:R0:W-:Y:S04]  /*4bc0*/  STG.E desc[UR10][R6.64+-0x800], R14 ;  /* 0xfff8000e06007986 */ /* 0x0001e8000c10190a */
[----:B------:R0:W-:Y:S04]  /*4bd0*/  STG.E desc[UR10][R8.64+-0x800], R15 ;  /* 0xfff8000f08007986 */ /* 0x0001e8000c10190a */
[----:B-1----:R0:W-:Y:S04]  /*4be0*/  STG.E desc[UR10][R6.64+-0x400], R16 ;  /* 0xfffc001006007986 */ /* 0x0021e8000c10190a */
[----:B------:R0:W-:Y:S04]  /*4bf0*/  STG.E desc[UR10][R8.64+-0x400], R17 ;  /* 0xfffc001108007986 */ /* 0x0001e8000c10190a */
[----:B--2---:R0:W-:Y:S04]  /*4c00*/  STG.E desc[UR10][R6.64], R18 ;  /* 0x0000001206007986 */ /* 0x0041e8000c10190a */
[----:B------:R0:W-:Y:S04]  /*4c10*/  STG.E desc[UR10][R8.64], R19 ;  /* 0x0000001308007986 */ /* 0x0001e8000c10190a */
[----:B---3--:R0:W-:Y:S04]  /*4c20*/  STG.E desc[UR10][R6.64+0x400], R20 ;  /* 0x0004001406007986 */ /* 0x0081e8000c10190a */
[----:B------:R0:W-:Y:S04]  /*4c30*/  STG.E desc[UR10][R8.64+0x400], R21 ;  /* 0x0004001508007986 */ /* 0x0001e8000c10190a */
[----:B----4-:R0:W-:Y:S04]  /*4c40*/  STG.E desc[UR10][R10.64+-0x800], R24 ;  /* 0xfff800180a007986 */ /* 0x0101e8000c10190a */
[----:B------:R0:W-:Y:S04]  /*4c50*/  STG.E desc[UR10][R12.64+-0x800], R25 ;  /* 0xfff800190c007986 */ /* 0x0001e8000c10190a */
[----:B-----5:R0:W-:Y:S04]  /*4c60*/  STG.E desc[UR10][R10.64+-0x400], R26 ;  /* 0xfffc001a0a007986 */ /* 0x0201e8000c10190a */
[----:B------:R0:W-:Y:S04]  /*4c70*/  STG.E desc[UR10][R12.64+-0x400], R27 ;  /* 0xfffc001b0c007986 */ /* 0x0001e8000c10190a */
[----:B------:R0:W-:Y:S04]  /*4c80*/  STG.E desc[UR10][R10.64], R28 ;  /* 0x0000001c0a007986 */ /* 0x0001e8000c10190a */
[----:B------:R0:W-:Y:S04]  /*4c90*/  STG.E desc[UR10][R12.64], R29 ;  /* 0x0000001d0c007986 */ /* 0x0001e8000c10190a */
[----:B------:R0:W-:Y:S04]  /*4ca0*/  STG.E desc[UR10][R10.64+0x400], R30 ;  /* 0x0004001e0a007986 */ /* 0x0001e8000c10190a */
[----:B------:R0:W-:Y:S02]  /*4cb0*/  STG.E desc[UR10][R12.64+0x400], R31 ;  /* 0x0004001f0c007986 */ /* 0x0001e4000c10190a */
.L_x_1309:
[----:B------:R-:W-:Y:S05]  /*4cc0*/  BSYNC.RECONVERGENT B0 ;  /* 0x0000000000007941 */ /* 0x000fea0003800200 */
.L_x_1308:
[----:B------:R-:W-:-:S13]  /*4cd0*/  ISETP.LT.OR P0, PT, R0, R23, P0 ;  /* 0x000000170000720c */ /* 0x000fda0000701670 */
[----:B------:R-:W-:Y:S05]  /*4ce0*/  @!P0 EXIT ;  /* 0x000000000000894d */ /* 0x000fea0003800000 */
[----:B0-----:R-:W0:Y:S01]  /*4cf0*/  LDS.64 R6, [R22+-0x1000] ;  /* 0xfff0000016067984 */ /* 0x001e220000000a00 */
[----:B------:R-:W-:-:S03]  /*4d00*/  IMAD.WIDE R4, R41, 0x4, R4 ;  /* 0x0000000429047825 */ /* 0x000fc600078e0204 */
[----:B------:R-:W1:Y:S01]  /*4d10*/  LDS.64 R8, [R22+-0x800] ;  /* 0xfff8000016087984 */ /* 0x000e620000000a00 */
[----:B------:R-:W-:-:S03]  /*4d20*/  IMAD.WIDE R2, R41, 0x4, R2 ;  /* 0x0000000429027825 */ /* 0x000fc600078e0202 */
[----:B------:R-:W2:Y:S04]  /*4d30*/  LDS.64 R10, [R22] ;  /* 0x00000000160a7984 */ /* 0x000ea80000000a00 */
[----:B------:R-:W3:Y:S04]  /*4d40*/  LDS.64 R12, [R22+0x800] ;  /* 0x00080000160c7984 */ /* 0x000ee80000000a00 */
[----:B0-----:R-:W-:Y:S04]  /*4d50*/  STG.E desc[UR10][R4.64+-0x800], R6 ;  /* 0xfff8000604007986 */ /* 0x001fe8000c10190a */
[----:B------:R-:W-:Y:S04]  /*4d60*/  STG.E desc[UR10][R2.64+-0x800], R7 ;  /* 0xfff8000702007986 */ /* 0x000fe8000c10190a */
[----:B-1----:R-:W-:Y:S04]  /*4d70*/  STG.E desc[UR10][R4.64+-0x400], R8 ;  /* 0xfffc000804007986 */ /* 0x002fe8000c10190a */
[----:B------:R-:W-:Y:S04]  /*4d80*/  STG.E desc[UR10][R2.64+-0x400], R9 ;  /* 0xfffc000902007986 */ /* 0x000fe8000c10190a */
[----:B--2---:R-:W-:Y:S04]  /*4d90*/  STG.E desc[UR10][R4.64], R10 ;  /* 0x0000000a04007986 */ /* 0x004fe8000c10190a */
[----:B------:R-:W-:Y:S04]  /*4da0*/  STG.E desc[UR10][R2.64], R11 ;  /* 0x0000000b02007986 */ /* 0x000fe8000c10190a */
[----:B---3--:R-:W-:Y:S04]  /*4db0*/  STG.E desc[UR10][R4.64+0x400], R12 ;  /* 0x0004000c04007986 */ /* 0x008fe8000c10190a */
[----:B------:R-:W-:Y:S01]  /*4dc0*/  STG.E desc[UR10][R2.64+0x400], R13 ;  /* 0x0004000d02007986 */ /* 0x000fe2000c10190a */
[----:B------:R-:W-:Y:S05]  /*4dd0*/  EXIT ;  /* 0x000000000000794d */ /* 0x000fea0003800000 */
.L_x_1301:
[----:B------:R-:W-:Y:S02]  /*4de0*/  ISETP.NE.AND P5, PT, R34, R2, PT ;  /* 0x000000022200720c */ /* 0x000fe40003fa5270 */
[----:B------:R-:W-:Y:S02]  /*4df0*/  ISETP.NE.AND P0, PT, R2, R4, PT ;  /* 0x000000040200720c */ /* 0x000fe40003f05270 */
[----:B------:R-:W-:Y:S02]  /*4e00*/  ISETP.NE.AND P1, PT, R4, R6, PT ;  /* 0x000000060400720c */ /* 0x000fe40003f25270 */
[----:B------:R-:W-:Y:S02]  /*4e10*/  ISETP.NE.AND P2, PT, R6, R8, PT ;  /* 0x000000080600720c */ /* 0x000fe40003f45270 */
[----:B------:R-:W-:Y:S02]  /*4e20*/  ISETP.NE.AND P3, PT, R8, R10, PT ;  /* 0x0000000a0800720c */ /* 0x000fe40003f65270 */
[----:B------:R-:W-:-:S02]  /*4e30*/  ISETP.NE.AND P4, PT, R10, R12, PT ;  /* 0x0000000c0a00720c */ /* 0x000fc40003f85270 */
[----:B------:R-:W-:Y:S01]  /*4e40*/  ISETP.NE.AND P6, PT, R12, R14, PT ;  /* 0x0000000e0c00720c */ /* 0x000fe20003fc5270 */
[----:B------:R-:W0:Y:S08]  /*4e50*/  @P5 LDC.64 R30, c[0x0][0x398] ;  /* 0x0000e600ff1e5b82 */ /* 0x000e300000000a00 */
[----:B------:R-:W1:Y:S08]  /*4e60*/  @P5 LDC.64 R28, c[0x0][0x3a0] ;  /* 0x0000e800ff1c5b82 */ /* 0x000e700000000a00 */
[----:B------:R-:W2:Y:S08]  /*4e70*/  @P0 LDC.64 R22, c[0x0][0x398] ;  /* 0x0000e600ff160b82 */ /* 0x000eb00000000a00 */
[----:B------:R-:W3:Y:S01]  /*4e80*/  @P0 LDC.64 R26, c[0x0][0x3a0] ;  /* 0x0000e800ff1a0b82 */ /* 0x000ee20000000a00 */
[----:B0-----:R-:W-:-:S05]  /*4e90*/  @P5 IMAD.WIDE R42, R25, 0x4, R30 ;  /* 0x00000004192a5825 */ /* 0x001fca00078e021e */
[----:B------:R-:W-:Y:S02]  /*4ea0*/  @P5 STG.E desc[UR10][R42.64], R34 ;  /* 0x000000222a005986 */ /* 0x000fe4000c10190a */
[----:B------:R-:W0:Y:S01]  /*4eb0*/  @P1 LDC.64 R40, c[0x0][0x398] ;  /* 0x0000e600ff281b82 */ /* 0x000e220000000a00 */
[----:B-1----:R-:W-:-:S05]  /*4ec0*/  @P5 IMAD.WIDE R44, R25, 0x4, R28 ;  /* 0x00000004192c5825 */ /* 0x002fca00078e021c */
[----:B------:R1:W-:Y:S01]  /*4ed0*/  @P5 STG.E desc[UR10][R44.64], R35 ;  /* 0x000000232c005986 */ /* 0x0003e2000c10190a */
[----:B------:R-:W-:Y:S01]  /*4ee0*/  ISETP.NE.AND P5, PT, R14, R32, PT ;  /* 0x000000200e00720c */ /* 0x000fe20003fa5270 */
[----:B------:R-:W4:Y:S01]  /*4ef0*/  @P1 LDC.64 R38, c[0x0][0x3a0] ;  /* 0x0000e800ff261b82 */ /* 0x000f220000000a00 */
[----:B--2---:R-:W-:-:S05]  /*4f00*/  @P0 IMAD.WIDE R52, R49, 0x4, R22 ;  /* 0x0000000431340825 */ /* 0x004fca00078e0216 */
[----:B------:R2:W-:Y:S02]  /*4f10*/  @P0 STG.E desc[UR10][R52.64], R2 ;  /* 0x0000000234000986 */ /* 0x0005e4000c10190a */
[----:B------:R-:W5:Y:S01]  /*4f20*/  @P2 LDC.64 R30, c[0x0][0x398] ;  /* 0x0000e600ff1e2b82 */ /* 0x000f620000000a00 */
[----:B---3--:R-:W-:-:S05]  /*4f30*/  @P0 IMAD.WIDE R48, R49, 0x4, R26 ;  /* 0x0000000431300825 */ /* 0x008fca00078e021a */
[----:B------:R2:W-:Y:S01]  /*4f40*/  @P0 STG.E desc[UR10][R48.64], R3 ;  /* 0x0000000330000986 */ /* 0x0005e2000c10190a */
[----:B------:R-:W-:Y:S01]  /*4f50*/  ISETP.NE.AND P0, PT, R32, R37, PT ;  /* 0x000000252000720c */ /* 0x000fe20003f05270 */
[----:B------:R-:W3:Y:S01]  /*4f60*/  @P2 LDC.64 R22, c[0x0][0x3a0] ;  /* 0x0000e800ff162b82 */ /* 0x000ee20000000a00 */
[----:B0-----:R-:W-:-:S05]  /*4f70*/  @P1 IMAD.WIDE R50, R46, 0x4, R40 ;  /* 0x000000042e321825 */ /* 0x001fca00078e0228 */
[----:B------:R2:W-:Y:S02]  /*4f80*/  @P1 STG.E desc[UR10][R50.64], R4 ;  /* 0x0000000432001986 */ /* 0x0005e4000c10190a */
[----:B------:R-:W0:Y:S01]  /*4f90*/  @P3 LDC.64 R28, c[0x0][0x398] ;  /* 0x0000e600ff1c3b82 */ /* 0x000e220000000a00 */
[----:B----4-:R-:W-:-:S05]  /*4fa0*/  @P1 IMAD.WIDE R46, R46, 0x4, R38 ;  /* 0x000000042e2e1825 */ /* 0x010fca00078e0226 */
[----:B------:R2:W-:Y:S02]  /*4fb0*/  @P1 STG.E desc[UR10][R46.64], R5 ;  /* 0x000000052e001986 */ /* 0x0005e4000c10190a */
[----:B------:R-:W4:Y:S01]  /*4fc0*/  @P3 LDC.64 R26, c[0x0][0x3a0] ;  /* 0x0000e800ff1a3b82 */ /* 0x000f220000000a00 */
[----:B-----5:R-:W-:-:S05]  /*4fd0*/  @P2 IMAD.WIDE R30, R16, 0x4, R30 ;  /* 0x00000004101e2825 */ /* 0x020fca00078e021e */
[----:B------:R2:W-:Y:S02]  /*4fe0*/  @P2 STG.E desc[UR10][R30.64], R6 ;  /* 0x000000061e002986 */ /* 0x0005e4000c10190a */
[----:B------:R-:W5:Y:S01]  /*4ff0*/  @P4 LDC.64 R24, c[0x0][0x398] ;  /* 0x0000e600ff184b82 */ /* 0x000f620000000a00 */
[----:B---3--:R-:W-:-:S05]  /*5000*/  @P2 IMAD.WIDE R22, R16, 0x4, R22 ;  /* 0x0000000410162825 */ /* 0x008fca00078e0216 */
[----:B------:R2:W-:Y:S02]  /*5010*/  @P2 STG.E desc[UR10][R22.64], R7 ;  /* 0x0000000716002986 */ /* 0x0005e4000c10190a */
[----:B-1----:R-:W1:Y:S01]  /*5020*/  @P4 LDC.64 R44, c[0x0][0x3a0] ;  /* 0x0000e800ff2c4b82 */ /* 0x002e620000000a00 */
[----:B0-----:R-:W-:-:S05]  /*5030*/  @P3 IMAD.WIDE R28, R17, 0x4, R28 ;  /* 0x00000004111c3825 */ /* 0x001fca00078e021c */
[----:B------:R2:W-:Y:S02]  /*5040*/  @P3 STG.E desc[UR10][R28.64], R8 ;  /* 0x000000081c003986 */ /* 0x0005e4000c10190a */
[----:B------:R-:W0:Y:S01]  /*5050*/  @P6 LDC.64 R42, c[0x0][0x398] ;  /* 0x0000e600ff2a6b82 */ /* 0x000e220000000a00 */
[----:B----4-:R-:W-:-:S05]  /*5060*/  @P3 IMAD.WIDE R26, R17, 0x4, R26 ;  /* 0x00000004111a3825 */ /* 0x010fca00078e021a */
[----:B------:R2:W-:Y:S02]  /*5070*/  @P3 STG.E desc[UR10][R26.64], R9 ;  /* 0x000000091a003986 */ /* 0x0005e4000c10190a */
[----:B------:R-:W3:Y:S01]  /*5080*/  @P6 LDC.64 R34, c[0x0][0x3a0] ;  /* 0x0000e800ff226b82 */ /* 0x000ee20000000a00 */
[----:B-----5:R-:W-:-:S05]  /*5090*/  @P4 IMAD.WIDE R24, R18, 0x4, R24 ;  /* 0x0000000412184825 */ /* 0x020fca00078e0218 */
[----:B------:R2:W-:Y:S02]  /*50a0*/  @P4 STG.E desc[UR10][R24.64], R10 ;  /* 0x0000000a18004986 */ /* 0x0005e4000c10190a */
[----:B------:R-:W4:Y:S01]  /*50b0*/  @P5 LDC.64 R38, c[0x0][0x398] ;  /* 0x0000e600ff265b82 */ /* 0x000f220000000a00 */
[----:B-1----:R-:W-:-:S05]  /*50c0*/  @P4 IMAD.WIDE R44, R18, 0x4, R44 ;  /* 0x00000004122c4825 */ /* 0x002fca00078e022c */
[----:B------:R2:W-:Y:S02]  /*50d0*/  @P4 STG.E desc[UR10][R44.64], R11 ;  /* 0x0000000b2c004986 */ /* 0x0005e4000c10190a */
[----:B------:R-:W1:Y:S01]  /*50e0*/  @P5 LDC.64 R40, c[0x0][0x3a0] ;  /* 0x0000e800ff285b82 */ /* 0x000e620000000a00 */
[----:B0-----:R-:W-:-:S05]  /*50f0*/  @P6 IMAD.WIDE R42, R19, 0x4, R42 ;  /* 0x00000004132a6825 */ /* 0x001fca00078e022a */
[----:B------:R2:W-:Y:S01]  /*5100*/  @P6 STG.E desc[UR10][R42.64], R12 ;  /* 0x0000000c2a006986 */ /* 0x0005e2000c10190a */
[----:B---3--:R-:W-:-:S05]  /*5110*/  @P6 IMAD.WIDE R34, R19, 0x4, R34 ;  /* 0x0000000413226825 */ /* 0x008fca00078e0222 */
[----:B------:R2:W-:Y:S01]  /*5120*/  @P6 STG.E desc[UR10][R34.64], R13 ;  /* 0x0000000d22006986 */ /* 0x0005e2000c10190a */
[----:B----4-:R-:W-:-:S05]  /*5130*/  @P5 IMAD.WIDE R38, R20, 0x4, R38 ;  /* 0x0000000414265825 */ /* 0x010fca00078e0226 */
[----:B------:R2:W-:Y:S01]  /*5140*/  @P5 STG.E desc[UR10][R38.64], R14 ;  /* 0x0000000e26005986 */ /* 0x0005e2000c10190a */
[----:B-1----:R-:W-:-:S05]  /*5150*/  @P5 IMAD.WIDE R40, R20, 0x4, R40 ;  /* 0x0000000414285825 */ /* 0x002fca00078e0228 */
[----:B------:R2:W-:Y:S01]  /*5160*/  @P5 STG.E desc[UR10][R40.64], R15 ;  /* 0x0000000f28005986 */ /* 0x0005e2000c10190a */
[----:B------:R-:W-:Y:S05]  /*5170*/  @!P0 EXIT ;  /* 0x000000000000894d */ /* 0x000fea0003800000 */
[----:B--2---:R-:W0:Y:S08]  /*5180*/  LDC.64 R2, c[0x0][0x398] ;  /* 0x0000e600ff027b82 */ /* 0x004e300000000a00 */
[----:B------:R-:W1:Y:S01]  /*5190*/  LDC.64 R4, c[0x0][0x3a0] ;  /* 0x0000e800ff047b82 */ /* 0x000e620000000a00 */
[----:B0-----:R-:W-:-:S05]  /*51a0*/  IMAD.WIDE R2, R21, 0x4, R2 ;  /* 0x0000000415027825 */ /* 0x001fca00078e0202 */
[----:B------:R-:W-:Y:S01]  /*51b0*/  STG.E desc[UR10][R2.64], R32 ;  /* 0x0000002002007986 */ /* 0x000fe2000c10190a */
[----:B-1----:R-:W-:-:S05]  /*51c0*/  IMAD.WIDE R4, R21, 0x4, R4 ;  /* 0x0000000415047825 */ /* 0x002fca00078e0204 */
[----:B------:R-:W-:Y:S01]  /*51d0*/  STG.E desc[UR10][R4.64], R33 ;  /* 0x0000002104007986 */ /* 0x000fe2000c10190a */
[----:B------:R-:W-:Y:S05]  /*51e0*/  EXIT ;  /* 0x000000000000794d */ /* 0x000fea0003800000 */
.L_x_1277:
[----:B------:R-:W-:-:S06]  /*51f0*/  UISETP.GE.AND UP0, UPT, UR7, 0x1, UPT ;  /* 0x000000010700788c */ /* 0x000fcc000bf06270 */
[----:B------:R-:W-:-:S13]  /*5200*/  PLOP3.LUT P0, PT, PT, PT, UP0, 0x80, 0x8 ;  /* 0x000000000008781c */ /* 0x000fda0003f0f008 */
[----:B------:R-:W-:Y:S05]  /*5210*/  @!P0 EXIT ;  /* 0x000000000000894d */ /* 0x000fea0003800000 */
[----:B------:R-:W-:-:S09]  /*5220*/  UISETP.NE.AND UP0, UPT, UR8, URZ, UPT ;  /* 0x000000ff0800728c */ /* 0x000fd2000bf05270 */
[----:B------:R-:W-:Y:S05]  /*5230*/  BRA.U UP0, `(.L_x_1310) ;  /* 0x0000002500687547 */ /* 0x000fea000b800000 */
[----:B------:R-:W0:Y:S02]  /*5240*/  LDCU.64 UR4, c[0x0][0x380] ;  /* 0x00007000ff0477ac */ /* 0x000e240008000a00 */
[----:B0-----:R-:W-:-:S06]  /*5250*/  UIMAD.WIDE.U32 UR4, UR6, 0x4, UR4 ;  /* 0x00000004060478a5 */ /* 0x001fcc000f8e0004 */
[----:B------:R-:W-:Y:S02]  /*5260*/  IMAD.U32 R2, RZ, RZ, UR4 ;  /* 0x00000004ff027e24 */ /* 0x000fe4000f8e00ff */
[----:B------:R-:W-:-:S05]  /*5270*/  IMAD.U32 R3, RZ, RZ, UR5 ;  /* 0x00000005ff037e24 */ /* 0x000fca000f8e00ff */
[----:B------:R0:W2:Y:S01]  /*5280*/  LDG.E.CONSTANT R8, desc[UR10][R2.64] ;  /* 0x0000000a02087981 */ /* 0x0000a2000c1e9900 */
[----:B------:R-:W1:Y:S02]  /*5290*/  S2R R0, SR_TID.X ;  /* 0x0000000000007919 */ /* 0x000e640000002100 */
[C---:B-1----:R-:W-:Y:S02]  /*52a0*/  LOP3.LUT R7, R0.reuse, 0x1f, RZ, 0xc0, !PT ;  /* 0x0000001f00077812 */ /* 0x042fe400078ec0ff */
[----:B------:R-:W-:-:S05]  /*52b0*/  LOP3.LUT R4, R0, 0x3e0, RZ, 0xc0, !PT ;  /* 0x000003e000047812 */ /* 0x000fca00078ec0ff */
[----:B------:R-:W-:-:S04]  /*52c0*/  IMAD R7, R4, 0x9, R7 ;  /* 0x0000000904077824 */ /* 0x000fc800078e0207 */
[C---:B------:R-:W-:Y:S01]  /*52d0*/  VIADD R4, R7.reuse, 0x20 ;  /* 0x0000002007047836 */ /* 0x040fe20000000000 */
[C---:B------:R-:W-:Y:S01]  /*52e0*/  ISETP.GE.U32.AND P5, PT, R7.reuse, UR7, PT ;  /* 0x0000000707007c0c */ /* 0x040fe2000bfa6070 */
[C---:B------:R-:W-:Y:S02]  /*52f0*/  VIADD R5, R7.reuse, 0x40 ;  /* 0x0000004007057836 */ /* 0x040fe40000000000 */
[C---:B------:R-:W-:Y:S01]  /*5300*/  VIADD R9, R7.reuse, 0xa0 ;  /* 0x000000a007097836 */ /* 0x040fe20000000000 */
[----:B------:R-:W-:Y:S01]  /*5310*/  ISETP.GE.U32.AND P0, PT, R4, UR7, PT ;  /* 0x0000000704007c0c */ /* 0x000fe2000bf06070 */
[----:B------:R-:W-:Y:S01]  /*5320*/  VIADD R4, R7, 0x60 ;  /* 0x0000006007047836 */ /* 0x000fe20000000000 */
[----:B------:R-:W-:Y:S01]  /*5330*/  ISETP.GE.U32.AND P1, PT, R5, UR7, PT ;  /* 0x0000000705007c0c */ /* 0x000fe2000bf26070 */
[----:B------:R-:W-:Y:S01]  /*5340*/  VIADD R5, R7, 0x80 ;  /* 0x0000008007057836 */ /* 0x000fe20000000000 */
[----:B------:R-:W-:Y:S02]  /*5350*/  ISETP.GE.U32.AND P4, PT, R9, UR7, PT ;  /* 0x0000000709007c0c */ /* 0x000fe4000bf86070 */
[----:B------:R-:W-:-:S02]  /*5360*/  ISETP.GE.U32.AND P2, PT, R4, UR7, PT ;  /* 0x0000000704007c0c */ /* 0x000fc4000bf46070 */
[C---:B------:R-:W-:Y:S01]  /*5370*/  LEA R4, P6, R7.reuse, UR4, 0x2 ;  /* 0x0000000407047c11 */ /* 0x040fe2000f8c10ff */
[----:B0-----:R-:W-:Y:S01]  /*5380*/  @!P5 IMAD.WIDE.U32 R2, R7, 0x4, R2 ;  /* 0x000000040702d825 */ /* 0x001fe200078e0002 */
[----:B------:R-:W-:-:S03]  /*5390*/  ISETP.GE.U32.AND P3, PT, R5, UR7, PT ;  /* 0x0000000705007c0c */ /* 0x000fc6000bf66070 */
[C---:B------:R-:W-:Y:S02]  /*53a0*/  VIADD R9, R7.reuse, 0xc0 ;  /* 0x000000c007097836 */ /* 0x040fe40000000000 */
[C---:B------:R-:W-:Y:S02]  /*53b0*/  VIADD R12, R7.reuse, 0xe0 ;  /* 0x000000e0070c7836 */ /* 0x040fe40000000000 */
[----:B------:R-:W-:Y:S02]  /*53c0*/  IMAD.X R5, RZ, RZ, UR5, P6 ;  /* 0x00000005ff057e24 */ /* 0x000fe4000b0e06ff */
[----:B------:R-:W-:Y:S01]  /*53d0*/  VIADD R7, R7, 0x100 ;  /* 0x0000010007077836 */ /* 0x000fe20000000000 */
[----:B------:R-:W-:Y:S01]  /*53e0*/  ISETP.GE.U32.AND P6, PT, R9, UR7, PT ;  /* 0x0000000709007c0c */ /* 0x000fe2000bfc6070 */
[----:B--2---:R-:W-:Y:S02]  /*53f0*/  IMAD.MOV.U32 R11, RZ, RZ, R8 ;  /* 0x000000ffff0b7224 */ /* 0x004fe400078e0008 */
[----:B------:R0:W2:Y:S01]  /*5400*/  @!P5 LDG.E.CONSTANT R8, desc[UR10][R2.64] ;  /* 0x0000000a0208d981 */ /* 0x0000a2000c1e9900 */
[----:B------:R-:W-:Y:S01]  /*5410*/  ISETP.GE.U32.AND P5, PT, R12, UR7, PT ;  /* 0x000000070c007c0c */ /* 0x000fe2000bfa6070 */
[----:B------:R-:W-:-:S06]  /*5420*/  IMAD.MOV.U32 R10, RZ, RZ, R11 ;  /* 0x000000ffff0a7224 */ /* 0x000fcc00078e000b */
[----:B------:R-:W3:Y:S01]  /*5430*/  @!P0 LDG.E.CONSTANT R10, desc[UR10][R4.64+0x80] ;  /* 0x0000800a040a8981 */ /* 0x000ee2000c1e9900 */
[----:B------:R-:W-:Y:S01]  /*5440*/  ISETP.GE.U32.AND P0, PT, R7, UR7, PT ;  /* 0x0000000707007c0c */ /* 0x000fe2000bf06070 */
[--C-:B------:R-:W-:Y:S02]  /*5450*/  IMAD.MOV.U32 R7, RZ, RZ, R11.reuse ;  /* 0x000000ffff077224 */ /* 0x100fe400078e000b */
[--C-:B0-----:R-:W-:Y:S02]  /*5460*/  IMAD.MOV.U32 R2, RZ, RZ, R11.reuse ;  /* 0x000000ffff027224 */ /* 0x101fe400078e000b */
        /* <DEDUP_REMOVED lines=11> */
[----:B------:R-:W1:Y:S01]  /*5520*/  S2R R9, SR_LANEID ;  /* 0x0000000000097919 */ /* 0x000e620000000000 */
[----:B------:R-:W1:Y:S01]  /*5530*/  S2UR UR5, SR_CgaCtaId ;  /* 0x00000000000579c3 */ /* 0x000e620000008800 */
[----:B------:R-:W-:Y:S01]  /*5540*/  SHF.R.U32.HI R44, RZ, 0x5, R0 ;  /* 0x00000005ff2c7819 */ /* 0x000fe20000011600 */
[----:B------:R-:W-:-:S06]  /*5550*/  UMOV UR4, 0x400 ;  /* 0x0000040000047882 */ /* 0x000fcc0000000000 */
[----:B0-----:R-:W0:Y:S01]  /*5560*/  LDC R5, c[0x0][0x390] ;  /* 0x0000e400ff057b82 */ /* 0x001e220000000800 */
[----:B-1----:R-:W-:Y:S01]  /*5570*/  ULEA UR4, UR5, UR4, 0x18 ;  /* 0x0000000405047291 */ /* 0x002fe2000f8ec0ff */
[----:B------:R-:W-:-:S05]  /*5580*/  IMAD R3, R44, 0x120, R9 ;  /* 0x000001202c037824 */ /* 0x000fca00078e0209 */
[----:B------:R-:W-:-:S05]  /*5590*/  LEA R16, R3, UR4, 0x2 ;  /* 0x0000000403107c11 */ /* 0x000fca000f8e10ff */
[----:B------:R-:W-:Y:S01]  /*55a0*/  IMAD R17, R9, 0x20, R16 ;  /* 0x0000002009117824 */ /* 0x000fe200078e0210 */
[----:B------:R-:W-:Y:S01]  /*55b0*/  ISETP.NE.AND P3, PT, R0, RZ, PT ;  /* 0x000000ff0000720c */ /* 0x000fe20003f65270 */
[----:B--2---:R-:W-:Y:S04]  /*55c0*/  STS [R16], R8 ;  /* 0x0000000810007388 */ /* 0x004fe80000000800 */
[----:B---3--:R-:W-:Y:S04]  /*55d0*/  STS [R16+0x80], R10 ;  /* 0x0000800a10007388 */ /* 0x008fe80000000800 */
[----:B----4-:R-:W-:Y:S04]  /*55e0*/  STS [R16+0x100], R7 ;  /* 0x0001000710007388 */ /* 0x010fe80000000800 */
[----:B-----5:R-:W-:Y:S04]  /*55f0*/  STS [R16+0x180], R2 ;  /* 0x0001800210007388 */ /* 0x020fe80000000800 */
[----:B------:R-:W-:Y:S04]  /*5600*/  STS [R16+0x200], R12 ;  /* 0x0002000c10007388 */ /* 0x000fe80000000800 */
[----:B------:R-:W-:Y:S04]  /*5610*/  STS [R16+0x280], R13 ;  /* 0x0002800d10007388 */ /* 0x000fe80000000800 */
[----:B------:R1:W-:Y:S04]  /*5620*/  STS [R16+0x300], R14 ;  /* 0x0003000e10007388 */ /* 0x0003e80000000800 */
[----:B------:R-:W-:Y:S04]  /*5630*/  STS [R16+0x380], R15 ;  /* 0x0003800f10007388 */ /* 0x000fe80000000800 */
[----:B------:R-:W-:Y:S01]  /*5640*/  STS [R16+0x400], R11 ;  /* 0x0004000b10007388 */ /* 0x000fe20000000800 */
[----:B------:R-:W-:-:S03]  /*5650*/  NOP ;  /* 0x0000000000007918 */ /* 0x000fc60000000000 */
[----:B------:R-:W2:Y:S04]  /*5660*/  LDS R3, [R17+0x20] ;  /* 0x0000200011037984 */ /* 0x000ea80000000800 */
[----:B------:R-:W-:Y:S04]  /*5670*/  LDS R8, [R17] ;  /* 0x0000000011087984 */ /* 0x000fe80000000800 */
[----:B------:R-:W3:Y:S04]  /*5680*/  LDS R10, [R17+0x4] ;  /* 0x00000400110a7984 */ /* 0x000ee80000000800 */
[----:B------:R-:W4:Y:S04]  /*5690*/  LDS R28, [R17+0x8] ;  /* 0x00000800111c7984 */ /* 0x000f280000000800 */
        /* <DEDUP_REMOVED lines=19> */
[----:B------:R-:W5:Y:S04]  /*57d0*/  LDS R29, [R17+0x8] ;  /* 0x00000800111d7984 */ /* 0x000f680000000800 */
[----:B------:R-:W-:Y:S04]  /*57e0*/  LDS R31, [R17+0xc] ;  /* 0x00000c00111f7984 */ /* 0x000fe80000000800 */
[----:B------:R-:W-:Y:S04]  /*57f0*/  LDS R33, [R17+0x10] ;  /* 0x0000100011217984 */ /* 0x000fe80000000800 */
[----:B------:R-:W-:Y:S04]  /*5800*/  LDS R35, [R17+0x14] ;  /* 0x0000140011237984 */ /* 0x000fe80000000800 */
[----:B------:R-:W-:Y:S04]  /*5810*/  LDS R37, [R17+0x18] ;  /* 0x0000180011257984 */ /* 0x000fe80000000800 */
[----:B------:R-:W-:Y:S04]  /*5820*/  LDS R4, [R17+0x1c] ;  /* 0x00001c0011047984 */ /* 0x000fe80000000800 */
[----:B------:R-:W-:Y:S01]  /*5830*/  LDS R5, [R17+0x20] ;  /* 0x0000200011057984 */ /* 0x000fe20000000800 */
[----:B------:R-:W-:Y:S06]  /*5840*/  BAR.SYNC.DEFER_BLOCKING 0x0 ;  /* 0x0000000000007b1d */ /* 0x000fec0000010000 */
[----:B--2---:R-:W-:Y:S02]  /*5850*/  STS [R14+0x47c], R3 ;  /* 0x00047c030e007388 */ /* 0x004fe40000000800 */
[----:B------:R-:W-:Y:S01]  /*5860*/  BAR.SYNC.DEFER_BLOCKING 0x0 ;  /* 0x0000000000007b1d */ /* 0x000fe20000010000 */
[----:B------:R-:W-:-:S05]  /*5870*/  IMAD R7, R0, 0x9, RZ ;  /* 0x0000000900077824 */ /* 0x000fca00078e02ff */
[----:B------:R0:W2:Y:S01]  /*5880*/  @P3 LDS R6, [R14+0x478] ;  /* 0x000478000e063984 */ /* 0x0000a20000000800 */
[----:B------:R-:W-:Y:S01]  /*5890*/  VIADD R12, R7, 0x1 ;  /* 0x00000001070c7836 */ /* 0x000fe20000000000 */
[----:B---3--:R-:W-:-:S04]  /*58a0*/  ISETP.NE.AND P0, PT, R8, R10, PT ;  /* 0x0000000a0800720c */ /* 0x008fc80003f05270 */
[----:B------:R-:W-:Y:S01]  /*58b0*/  ISETP.EQ.OR P4, PT, R12, UR7, P0 ;  /* 0x000000070c007c0c */ /* 0x000fe20008782670 */
[----:B------:R-:W-:Y:S01]  /*58c0*/  VIADD R12, R7, 0x2 ;  /* 0x00000002070c7836 */ /* 0x000fe20000000000 */
[----:B----4-:R-:W-:Y:S02]  /*58d0*/  ISETP.NE.AND P0, PT, R10, R28, PT ;  /* 0x0000001c0a00720c */ /* 0x010fe40003f05270 */
[----:B0-----:R-:W-:Y:S02]  /*58e0*/  SEL R14, R39, RZ, !P4 ;  /* 0x000000ff270e7207 */ /* 0x001fe40006000000 */
[----:B------:R-:W-:-:S03]  /*58f0*/  ISETP.EQ.OR P0, PT, R12, UR7, P0 ;  /* 0x000000070c007c0c */ /* 0x000fc60008702670 */
[----:B-1----:R-:W-:Y:S01]  /*5900*/  IMAD.IADD R14, R11, 0x1, R14 ;  /* 0x000000010b0e7824 */ /* 0x002fe200078e020e */
[C---:B------:R-:W-:Y:S01]  /*5910*/  ISETP.NE.AND P2, PT, R7.reuse, UR7, PT ;  /* 0x0000000707007c0c */ /* 0x040fe2000bf45270 */
[----:B------:R-:W-:Y:S02]  /*5920*/  IMAD.MOV.U32 R13, RZ, RZ, 0x1 ;  /* 0x00000001ff0d7424 */ /* 0x000fe400078e00ff */
[----:B------:R-:W-:Y:S01]  /*5930*/  VIADD R15, R7, 0x3 ;  /* 0x00000003070f7836 */ /* 0x000fe20000000000 */
[----:B------:R-:W-:Y:S02]  /*5940*/  SEL R14, R14, RZ, !P0 ;  /* 0x000000ff0e0e7207 */ /* 0x000fe40004000000 */
[----:B------:R-:W-:-:S03]  /*5950*/  SEL R2, RZ, 0x1, P2 ;  /* 0x00000001ff027807 */ /* 0x000fc60001000000 */
[----:B-----5:R-:W-:Y:S01]  /*5960*/  IMAD.IADD R14, R29, 0x1, R14 ;  /* 0x000000011d0e7824 */ /* 0x020fe200078e020e */
[----:B--2---:R-:W-:-:S04]  /*5970*/  @P3 ISETP.NE.AND P1, PT, R6, R8, PT ;  /* 0x000000080600320c */ /* 0x004fc80003f25270 */
[----:B------:R-:W-:Y:S02]  /*5980*/  @P3 SEL R13, RZ, 0x1, !P1 ;  /* 0x00000001ff0d3807 */ /* 0x000fe40004800000 */
[----:B------:R-:W-:Y:S02]  /*5990*/  ISETP.NE.AND P1, PT, R28, R30, PT ;  /* 0x0000001e1c00720c */ /* 0x000fe40003f25270 */
[----:B------:R-:W-:Y:S02]  /*59a0*/  @P3 SEL R2, R2, R13, !P2 ;  /* 0x0000000d02023207 */ /* 0x000fe40005000000 */
[----:B------:R-:W-:Y:S01]  /*59b0*/  ISETP.EQ.OR P1, PT, R15, UR7, P1 ;  /* 0x000000070f007c0c */ /* 0x000fe20008f22670 */
[----:B------:R-:W-:Y:S02]  /*59c0*/  VIADD R15, R7, 0x4 ;  /* 0x00000004070f7836 */ /* 0x000fe40000000000 */
[----:B------:R-:W-:Y:S01]  /*59d0*/  VIADD R42, R2, 0x1 ;  /* 0x00000001022a7836 */ /* 0x000fe20000000000 */
[----:B------:R-:W-:-:S02]  /*59e0*/  SEL R14, R14, RZ, !P1 ;  /* 0x000000ff0e0e7207 */ /* 0x000fc40004800000 */
[----:B------:R-:W-:Y:S01]  /*59f0*/  ISETP.NE.AND P5, PT, R30, R32, PT ;  /* 0x000000201e00720c */ /* 0x000fe20003fa5270 */
[----:B------:R-:W-:Y:S02]  /*5a00*/  IMAD.MOV.U32 R12, RZ, RZ, R42 ;  /* 0x000000ffff0c7224 */ /* 0x000fe400078e002a */
[----:B------:R-:W-:Y:S01]  /*5a10*/  @!P4 IMAD.MOV R12, RZ, RZ, R2 ;  /* 0x000000ffff0cc224 */ /* 0x000fe200078e0202 */
[----:B------:R-:W-:Y:S01]  /*5a20*/  ISETP.EQ.OR P5, PT, R15, UR7, P5 ;  /* 0x000000070f007c0c */ /* 0x000fe2000afa2670 */
[----:B------:R-:W-:Y:S02]  /*5a30*/  IMAD.IADD R14, R31, 0x1, R14 ;  /* 0x000000011f0e7824 */ /* 0x000fe400078e020e */
[----:B------:R-:W-:Y:S02]  /*5a40*/  VIADD R16, R12, 0x1 ;  /* 0x000000010c107836 */ /* 0x000fe40000000000 */
[----:B------:R-:W-:Y:S01]  /*5a50*/  @!P0 IMAD.MOV R16, RZ, RZ, R12 ;  /* 0x000000ffff108224 */ /* 0x000fe200078e020c */
[----:B------:R-:W-:Y:S01]  /*5a60*/  SEL R14, R14, RZ, !P5 ;  /* 0x000000ff0e0e7207 */ /* 0x000fe20006800000 */
[----:B------:R-:W-:Y:S01]  /*5a70*/  VIADD R12, R7, 0x5 ;  /* 0x00000005070c7836 */ /* 0x000fe20000000000 */
[----:B------:R-:W-:-:S03]  /*5a80*/  ISETP.NE.AND P2, PT, R32, R34, PT ;  /* 0x000000222000720c */ /* 0x000fc60003f45270 */
[----:B------:R-:W-:Y:S01]  /*5a90*/  IMAD.IADD R14, R33, 0x1, R14 ;  /* 0x00000001210e7824 */ /* 0x000fe200078e020e */
[----:B------:R-:W-:Y:S01]  /*5aa0*/  ISETP.EQ.OR P2, PT, R12, UR7, P2 ;  /* 0x000000070c007c0c */ /* 0x000fe20009742670 */
[----:B------:R-:W-:Y:S01]  /*5ab0*/  VIADD R12, R7, 0x6 ;  /* 0x00000006070c7836 */ /* 0x000fe20000000000 */
[----:B------:R-:W-:Y:S02]  /*5ac0*/  ISETP.NE.AND P3, PT, R34, R36, PT ;  /* 0x000000242200720c */ /* 0x000fe40003f65270 */
[----:B------:R-:W-:Y:S02]  /*5ad0*/  SEL R14, R14, RZ, !P2 ;  /* 0x000000ff0e0e7207 */ /* 0x000fe40005000000 */
[----:B------:R-:W-:-:S03]  /*5ae0*/  ISETP.EQ.OR P3, PT, R12, UR7, P3 ;  /* 0x000000070c007c0c */ /* 0x000fc60009f62670 */
[----:B------:R-:W-:Y:S01]  /*5af0*/  IMAD.IADD R14, R35, 0x1, R14 ;  /* 0x00000001230e7824 */ /* 0x000fe200078e020e */
[----:B------:R-:W-:Y:S01]  /*5b00*/  P2R R13, PR, RZ, 0x10 ;  /* 0x00000010ff0d7803 */ /* 0x000fe20000000000 */
[C---:B------:R-:W-:Y:S01]  /*5b10*/  VIADD R12, R7.reuse, 0x7 ;  /* 0x00000007070c7836 */ /* 0x040fe20000000000 */
[----:B------:R-:W-:Y:S02]  /*5b20*/  ISETP.NE.AND P4, PT, R36, R38, PT ;  /* 0x000000262400720c */ /* 0x000fe40003f85270 */
[----:B------:R-:W-:Y:S01]  /*5b30*/  SEL R14, R14, RZ, !P3 ;  /* 0x000000ff0e0e7207 */ /* 0x000fe20005800000 */
[----:B------:R-:W-:Y:S01]  /*5b40*/  VIADD R7, R7, 0x8 ;  /* 0x0000000807077836 */ /* 0x000fe20000000000 */
[----:B------:R-:W-:Y:S02]  /*5b50*/  ISETP.NE.AND P6, PT, R38, R3, PT ;  /* 0x000000032600720c */ /* 0x000fe40003fc5270 */
[----:B------:R-:W-:Y:S01]  /*5b60*/  ISETP.EQ.OR P4, PT, R12, UR7, P4 ;  /* 0x000000070c007c0c */ /* 0x000fe2000a782670 */
[----:B------:R-:W-:Y:S01]  /*5b70*/  IMAD.IADD R14, R37, 0x1, R14 ;  /* 0x00000001250e7824 */ /* 0x000fe200078e020e */
[----:B------:R-:W-:-:S04]  /*5b80*/  ISETP.EQ.OR P6, PT, R7, UR7, P6 ;  /* 0x0000000707007c0c */ /* 0x000fc8000b7c2670 */
[----:B------:R-:W-:Y:S02]  /*5b90*/  SEL R7, R14, RZ, !P4 ;  /* 0x000000ff0e077207 */ /* 0x000fe40006000000 */
[----:B------:R-:W-:-:S03]  /*5ba0*/  P2R R43, PR, RZ, 0x1 ;  /* 0x00000001ff2b7803 */ /* 0x000fc60000000000 */
[----:B------:R-:W-:Y:S01]  /*5bb0*/  IMAD.IADD R7, R4, 0x1, R7 ;  /* 0x0000000104077824 */ /* 0x000fe200078e0207 */
[----:B------:R-:W-:Y:S01]  /*5bc0*/  ISETP.NE.AND P0, PT, R13, RZ, PT ;  /* 0x000000ff0d00720c */ /* 0x000fe20003f05270 */
[----:B------:R-:W-:Y:S02]  /*5bd0*/  VIADD R13, R16, 0x1 ;  /* 0x00000001100d7836 */ /* 0x000fe40000000000 */
[----:B------:R-:W-:Y:S01]  /*5be0*/  @!P1 IMAD.MOV R13, RZ, RZ, R16 ;  /* 0x000000ffff0d9224 */ /* 0x000fe200078e0210 */
[----:B------:R-:W-:-:S03]  /*5bf0*/  SEL R14, R7, RZ, !P6 ;  /* 0x000000ff070e7207 */ /* 0x000fc60007000000 */
[----:B------:R-:W-:Y:S02]  /*5c00*/  VIADD R15, R13, 0x1 ;  /* 0x000000010d0f7836 */ /* 0x000fe40000000000 */
[----:B------:R-:W-:Y:S02]  /*5c10*/  @!P5 IMAD.MOV R15, RZ, RZ, R13 ;  /* 0x000000ffff0fd224 */ /* 0x000fe400078e020d */
[----:B------:R-:W-:Y:S02]  /*5c20*/  IMAD.IADD R5, R5, 0x1, R14 ;  /* 0x0000000105057824 */ /* 0x000fe400078e020e */
[----:B------:R-:W-:Y:S02]  /*5c30*/  VIADD R13, R15, 0x1 ;  /* 0x000000010f0d7836 */ /* 0x000fe40000000000 */
[----:B------:R-:W-:Y:S01]  /*5c40*/  @!P2 IMAD.MOV R13, RZ, RZ, R15 ;  /* 0x000000ffff0da224 */ /* 0x000fe200078e020f */
[----:B------:R-:W0:Y:S03]  /*5c50*/  SHFL.UP PT, R7, R5, 0x1, RZ ;  /* 0x0420000005077989 */ /* 0x000e2600000e00ff */
[----:B------:R-:W-:-:S02]  /*5c60*/  VIADD R15, R13, 0x1 ;  /* 0x000000010d0f7836 */ /* 0x000fc40000000000 */
[----:B------:R-:W-:-:S04]  /*5c70*/  @!P3 IMAD.MOV R15, RZ, RZ, R13 ;  /* 0x000000ffff0fb224 */ /* 0x000fc800078e020d */
[----:B------:R-:W-:Y:S02]  /*5c80*/  VIADD R13, R15, 0x1 ;  /* 0x000000010f0d7836 */ /* 0x000fe40000000000 */
[----:B------:R-:W-:-:S04]  /*5c90*/  @!P4 IMAD.MOV R13, RZ, RZ, R15 ;  /* 0x000000ffff0dc224 */ /* 0x000fc800078e020f */
[----:B------:R-:W-:Y:S02]  /*5ca0*/  VIADD R12, R13, 0x1 ;  /* 0x000000010d0c7836 */ /* 0x000fe40000000000 */
[----:B------:R-:W-:-:S05]  /*5cb0*/  @!P6 IMAD.MOV R12, RZ, RZ, R13 ;  /* 0x000000ffff0ce224 */ /* 0x000fca00078e020d */
        /* <DEDUP_REMOVED lines=40> */
[----:B------:R-:W-:Y:S02]  /*5f40*/  SEL R14, R15, RZ, P6 ;  /* 0x000000ff0f0e7207 */ /* 0x000fe40003000000 */
[----:B0-----:R-:W-:Y:S02]  /*5f50*/  SEL R12, R12, RZ, P6 ;  /* 0x000000ff0c0c7207 */ /* 0x001fe40003000000 */
[----:B------:R-:W-:Y:S01]  /*5f60*/  ISETP.NE.AND P6, PT, R9, 0x1f, PT ;  /* 0x0000001f0900780c */ /* 0x000fe20003fc5270 */
[----:B------:R-:W-:Y:S02]  /*5f70*/  IMAD.IADD R41, R13, 0x1, R14 ;  /* 0x000000010d297824 */ /* 0x000fe400078e020e */
[----:B------:R-:W-:-:S10]  /*5f80*/  IMAD.IADD R40, R7, 0x1, R12 ;  /* 0x0000000107287824 */ /* 0x000fd400078e020c */
[----:B------:R-:W-:-:S05]  /*5f90*/  @!P6 LEA R21, R44, UR4, 0x3 ;  /* 0x000000042c15ec11 */ /* 0x000fca000f8e18ff */
[----:B------:R-:W-:Y:S01]  /*5fa0*/  @!P6 STS.64 [R21], R40 ;  /* 0x000000281500e388 */ /* 0x000fe20000000a00 */
[----:B------:R-:W-:Y:S06]  /*5fb0*/  BAR.SYNC.DEFER_BLOCKING 0x0 ;  /* 0x0000000000007b1d */ /* 0x000fec0000010000 */
[----:B------:R-:W0:Y:S04]  /*5fc0*/  LDS.128 R12, [UR4] ;  /* 0x00000004ff0c7984 */ /* 0x000e280008000c00 */
[----:B------:R-:W1:Y:S01]  /*5fd0*/  LDS.128 R16, [UR4+0x10] ;  /* 0x00001004ff107984 */ /* 0x000e620008000c00 */
[----:B0-----:R-:W-:-:S04]  /*5fe0*/  ISETP.NE.AND P6, PT, R14, RZ, PT ;  /* 0x000000ff0e00720c */ /* 0x001fc80003fc5270 */
[----:B------:R-:W-:Y:S02]  /*5ff0*/  SEL R20, R13, RZ, !P6 ;  /* 0x000000ff0d147207 */ /* 0x000fe40007000000 */
[----:B-1----:R-:W-:-:S03]  /*6000*/  ISETP.NE.AND P6, PT, R16, RZ, PT ;  /* 0x000000ff1000720c */ /* 0x002fc60003fc5270 */
[----:B------:R-:W-:Y:S02]  /*6010*/  IMAD.IADD R20, R15, 0x1, R20 ;  /* 0x000000010f147824 */ /* 0x000fe400078e0214 */
[----:B------:R-:W-:-:S03]  /*6020*/  IMAD.IADD R5, R12, 0x1, R14 ;  /* 0x000000010c057824 */ /* 0x000fc600078e020e */
[----:B------:R-:W-:Y:S02]  /*6030*/  SEL R22, R20, RZ, !P6 ;  /* 0x000000ff14167207 */ /* 0x000fe40007000000 */
[----:B------:R-:W-:-:S03]  /*6040*/  ISETP.NE.AND P6, PT, R44, 0x2, PT ;  /* 0x000000022c00780c */ /* 0x000fc60003fc5270 */
[----:B------:R-:W-:Y:S01]  /*6050*/  IMAD.IADD R22, R17, 0x1, R22 ;  /* 0x0000000111167824 */ /* 0x000fe200078e0216 */
[C---:B------:R-:W-:Y:S01]  /*6060*/  SEL R7, R5.reuse, R12, !P6 ;  /* 0x0000000c05077207 */ /* 0x040fe20007000000 */
[----:B------:R-:W-:Y:S01]  /*6070*/  IMAD.IADD R5, R5, 0x1, R16 ;  /* 0x0000000105057824 */ /* 0x000fe200078e0210 */
[----:B------:R-:W-:Y:S02]  /*6080*/  SEL R13, R20, R13, !P6 ;  /* 0x0000000d140d7207 */ /* 0x000fe40007000000 */
[----:B------:R-:W-:-:S04]  /*6090*/  ISETP.NE.AND P6, PT, R44, 0x3, PT ;  /* 0x000000032c00780c */ /* 0x000fc80003fc5270 */
[----:B------:R-:W-:Y:S02]  /*60a0*/  SEL R7, R5, R7, !P6 ;  /* 0x0000000705077207 */ /* 0x000fe40007000000 */
[----:B------:R-:W-:Y:S02]  /*60b0*/  SEL R13, R22, R13, !P6 ;  /* 0x0000000d160d7207 */ /* 0x000fe40007000000 */
[----:B------:R-:W-:-:S04]  /*60c0*/  ISETP.NE.AND P6, PT, R18, RZ, PT ;  /* 0x000000ff1200720c */ /* 0x000fc80003fc5270 */
[----:B------:R-:W-:Y:S02]  /*60d0*/  SEL R24, R22, RZ, !P6 ;  /* 0x000000ff16187207 */ /* 0x000fe40007000000 */
[----:B------:R-:W0:Y:S03]  /*60e0*/  LDS.128 R20, [UR4+0x20] ;  /* 0x00002004ff147984 */ /* 0x000e260008000c00 */
[----:B------:R-:W-:Y:S02]  /*60f0*/  IMAD.IADD R24, R19, 0x1, R24 ;  /* 0x0000000113187824 */ /* 0x000fe400078e0218 */
[----:B------:R-:W-:Y:S01]  /*6100*/  IMAD.IADD R5, R18, 0x1, R5 ;  /* 0x0000000112057824 */ /* 0x000fe200078e0205 */
[----:B0-----:R-:W-:-:S04]  /*6110*/  ISETP.NE.AND P6, PT, R20, RZ, PT ;  /* 0x000000ff1400720c */ /* 0x001fc80003fc5270 */
[----:B------:R-:W-:Y:S02]  /*6120*/  SEL R46, R24, RZ, !P6 ;  /* 0x000000ff182e7207 */ /* 0x000fe40007000000 */
[----:B------:R-:W-:-:S04]  /*6130*/  ISETP.NE.AND P6, PT, R44, 0x4, PT ;  /* 0x000000042c00780c */ /* 0x000fc80003fc5270 */
[C---:B------:R-:W-:Y:S01]  /*6140*/  SEL R26, R5.reuse, R7, !P6 ;  /* 0x00000007051a7207 */ /* 0x040fe20007000000 */
[----:B------:R-:W-:Y:S01]  /*6150*/  IMAD.IADD R7, R5, 0x1, R20 ;  /* 0x0000000105077824 */ /* 0x000fe200078e0214 */
[----:B------:R-:W-:Y:S02]  /*6160*/  SEL R13, R24, R13, !P6 ;  /* 0x0000000d180d7207 */ /* 0x000fe40007000000 */
[----:B------:R-:W-:-:S04]  /*6170*/  ISETP.NE.AND P6, PT, R44, 0x5, PT ;  /* 0x000000052c00780c */ /* 0x000fc80003fc5270 */
[----:B------:R-:W-:Y:S02]  /*6180*/  SEL R5, R7, R26, !P6 ;  /* 0x0000001a07057207 */ /* 0x000fe40007000000 */
[----:B------:R-:W0:Y:S01]  /*6190*/  LDS.128 R24, [UR4+0x30] ;  /* 0x00003004ff187984 */ /* 0x000e220008000c00 */
[----:B------:R-:W-:-:S05]  /*61a0*/  IMAD.IADD R46, R21, 0x1, R46 ;  /* 0x00000001152e7824 */ /* 0x000fca00078e022e */
[----:B------:R-:W-:Y:S02]  /*61b0*/  SEL R13, R46, R13, !P6 ;  /* 0x0000000d2e0d7207 */ /* 0x000fe40007000000 */
[----:B------:R-:W-:-:S04]  /*61c0*/  ISETP.NE.AND P6, PT, R22, RZ, PT ;  /* 0x000000ff1600720c */ /* 0x000fc80003fc5270 */
[----:B------:R-:W-:Y:S01]  /*61d0*/  SEL R46, R46, RZ, !P6 ;  /* 0x000000ff2e2e7207 */ /* 0x000fe20007000000 */
[----:B------:R-:W1:Y:S04]  /*61e0*/  SHFL.UP PT, R40, R40, 0x1, RZ ;  /* 0x0420000028287989 */ /* 0x000e6800000e00ff */
[----:B------:R-:W-:Y:S02]  /*61f0*/  IMAD.IADD R46, R23, 0x1, R46 ;  /* 0x00000001172e7824 */ /* 0x000fe400078e022e */
[----:B------:R-:W-:Y:S01]  /*6200*/  IMAD.IADD R7, R22, 0x1, R7 ;  /* 0x0000000116077824 */ /* 0x000fe200078e0207 */
[----:B0-----:R-:W-:-:S04]  /*6210*/  ISETP.NE.AND P6, PT, R24, RZ, PT ;  /* 0x000000ff1800720c */ /* 0x001fc80003fc5270 */
[----:B------:R-:W-:Y:S02]  /*6220*/  SEL R50, R46, RZ, !P6 ;  /* 0x000000ff2e327207 */ /* 0x000fe40007000000 */
[----:B------:R-:W-:-:S04]  /*6230*/  ISETP.NE.AND P6, PT, R44, 0x6, PT ;  /* 0x000000062c00780c */ /* 0x000fc80003fc5270 */
[----:B------:R-:W-:Y:S02]  /*6240*/  SEL R48, R46, R13, !P6 ;  /* 0x0000000d2e307207 */ /* 0x000fe40007000000 */
[C---:B------:R-:W-:Y:S01]  /*6250*/  SEL R46, R7.reuse, R5, !P6 ;  /* 0x00000005072e7207 */ /* 0x040fe20007000000 */
[----:B------:R-:W-:Y:S01]  /*6260*/  IMAD.IADD R5, R7, 0x1, R24 ;  /* 0x0000000107057824 */ /* 0x000fe200078e0218 */
[----:B------:R-:W-:Y:S01]  /*6270*/  ISETP.NE.AND P6, PT, R44, 0x7, PT ;  /* 0x000000072c00780c */ /* 0x000fe20003fc5270 */
[----:B------:R-:W-:-:S03]  /*6280*/  IMAD.IADD R13, R25, 0x1, R50 ;  /* 0x00000001190d7824 */ /* 0x000fc600078e0232 */
[----:B------:R-:W-:Y:S02]  /*6290*/  SEL R25, R5, R46, !P6 ;  /* 0x0000002e05197207 */ /* 0x000fe40007000000 */
[----:B------:R-:W-:Y:S01]  /*62a0*/  SEL R48, R13, R48, !P6 ;  /* 0x000000300d307207 */ /* 0x000fe20007000000 */
[----:B------:R-:W0:Y:S01]  /*62b0*/  SHFL.UP PT, R46, R41, 0x1, RZ ;  /* 0x04200000292e7989 */ /* 0x000e2200000e00ff */
[----:B------:R-:W-:-:S04]  /*62c0*/  ISETP.GE.U32.AND P6, PT, R0, 0x20, PT ;  /* 0x000000200000780c */ /* 0x000fc80003fc6070 */
[----:B------:R-:W-:Y:S02]  /*62d0*/  SEL R25, R25, RZ, P6 ;  /* 0x000000ff19197207 */ /* 0x000fe40003000000 */
[----:B------:R-:W-:Y:S02]  /*62e0*/  SEL R7, R48, RZ, P6 ;  /* 0x000000ff30077207 */ /* 0x000fe40003000000 */
[----:B-1----:R-:W-:-:S04]  /*62f0*/  ISETP.NE.AND P6, PT, R40, RZ, PT ;  /* 0x000000ff2800720c */ /* 0x002fc80003fc5270 */
[----:B------:R-:W-:Y:S02]  /*6300*/  SEL R15, R7, RZ, !P6 ;  /* 0x000000ff070f7207 */ /* 0x000fe40007000000 */
[----:B------:R-:W-:-:S04]  /*6310*/  ISETP.NE.AND P6, PT, R9, RZ, PT ;  /* 0x000000ff0900720c */ /* 0x000fc80003fc5270 */
[----:B------:R-:W-:-:S09]  /*6320*/  SEL R44, R40, RZ, P6 ;  /* 0x000000ff282c7207 */ /* 0x000fd20003000000 */
[----:B0-----:R-:W-:Y:S01]  /*6330*/  @P6 IMAD.IADD R7, R46, 0x1, R15 ;  /* 0x000000012e076824 */ /* 0x001fe200078e020f */
[----:B------:R-:W-:-:S04]  /*6340*/  ISETP.NE.AND P6, PT, R2, RZ, PT ;  /* 0x000000ff0200720c */ /* 0x000fc80003fc5270 */
[----:B------:R-:W-:-:S05]  /*6350*/  SEL R46, R7, RZ, !P6 ;  /* 0x000000ff072e7207 */ /* 0x000fca0007000000 */
[----:B------:R-:W-:-:S05]  /*6360*/  IMAD.IADD R9, R39, 0x1, R46 ;  /* 0x0000000127097824 */ /* 0x000fca00078e022e */
[----:B------:R-:W-:Y:S01]  /*6370*/  SEL R46, R9, RZ, !P0 ;  /* 0x000000ff092e7207 */ /* 0x000fe20004000000 */
[----:B------:R-:W-:Y:S01]  /*6380*/  @!P0 IMAD.MOV R42, RZ, RZ, R2 ;  /* 0x000000ffff2a8224 */ /* 0x000fe200078e0202 */
[----:B------:R-:W-:-:S03]  /*6390*/  ISETP.NE.AND P0, PT, R43, RZ, PT ;  /* 0x000000ff2b00720c */ /* 0x000fc60003f05270 */
[----:B------:R-:W-:-:S05]  /*63a0*/  IMAD.IADD R11, R11, 0x1, R46 ;  /* 0x000000010b0b7824 */ /* 0x000fca00078e022e */
[----:B------:R-:W-:-:S05]  /*63b0*/  SEL R40, R11, RZ, !P0 ;  /* 0x000000ff0b287207 */ /* 0x000fca0004000000 */
[----:B------:R-:W-:-:S05]  /*63c0*/  IMAD.IADD R29, R29, 0x1, R40 ;  /* 0x000000011d1d7824 */ /* 0x000fca00078e0228 */
[----:B------:R-:W-:Y:S01]  /*63d0*/  SEL R40, R29, RZ, !P1 ;  /* 0x000000ff1d287207 */ /* 0x000fe20004800000 */
[----:B------:R-:W-:-:S04]  /*63e0*/  IMAD.IADD R25, R25, 0x1, R44 ;  /* 0x0000000119197824 */ /* 0x000fc800078e022c */
[----:B------:R-:W-:Y:S02]  /*63f0*/  IMAD.IADD R31, R31, 0x1, R40 ;  /* 0x000000011f1f7824 */ /* 0x000fe400078e0228 */
[----:B------:R-:W-:-:S03]  /*6400*/  IMAD.IADD R23, R25, 0x1, R42 ;  /* 0x0000000119177824 */ /* 0x000fc600078e022a */
[----:B------:R-:W-:Y:S01]  /*6410*/  SEL R40, R31, RZ, !P5 ;  /* 0x000000ff1f287207 */ /* 0x000fe20006800000 */
[----:B------:R-:W-:Y:S02]  /*6420*/  VIADD R21, R23, 0x1 ;  /* 0x0000000117157836 */ /* 0x000fe40000000000 */
[----:B------:R-:W-:Y:S02]  /*6430*/  @!P0 IMAD.MOV R21, RZ, RZ, R23 ;  /* 0x000000ffff158224 */ /* 0x000fe400078e0217 */
[----:B------:R-:W-:Y:S02]  /*6440*/  IMAD.IADD R33, R33, 0x1, R40 ;  /* 0x0000000121217824 */ /* 0x000fe400078e0228 */
[----:B------:R-:W-:Y:S02]  /*6450*/  VIADD R19, R21, 0x1 ;  /* 0x0000000115137836 */ /* 0x000fe40000000000 */
[----:B------:R-:W-:Y:S01]  /*6460*/  @!P1 IMAD.MOV R19, RZ, RZ, R21 ;  /* 0x000000ffff139224 */ /* 0x000fe200078e0215 */
[----:B------:R-:W-:Y:S01]  /*6470*/  SEL R40, R33, RZ, !P2 ;  /* 0x000000ff21287207 */ /* 0x000fe20005000000 */
[----:B------:R-:W-:-:S02]  /*6480*/  IMAD.IADD R5, R26, 0x1, R5 ;  /* 0x000000011a057824 */ /* 0x000fc400078e0205 */
[----:B------:R-:W-:Y:S02]  /*6490*/  VIADD R17, R19, 0x1 ;  /* 0x0000000113117836 */ /* 0x000fe40000000000 */
[----:B------:R-:W-:Y:S01]  /*64a0*/  @!P5 IMAD.MOV R17, RZ, RZ, R19 ;  /* 0x000000ffff11d224 */ /* 0x000fe200078e0213 */
[----:B------:R-:W-:Y:S01]  /*64b0*/  ISETP.NE.AND P5, PT, R26, RZ, PT ;  /* 0x000000ff1a00720c */ /* 0x000fe20003fa5270 */
[----:B------:R-:W-:-:S03]  /*64c0*/  IMAD.IADD R35, R35, 0x1, R40 ;  /* 0x0000000123237824 */ /* 0x000fc600078e0228 */
[----:B------:R-:W-:Y:S02]  /*64d0*/  SEL R40, R13, RZ, !P5 ;  /* 0x000000ff0d287207 */ /* 0x000fe40006800000 */
[----:B------:R-:W-:Y:S02]  /*64e0*/  SEL R42, R35, RZ, !P3 ;  /* 0x000000ff232a7207 */ /* 0x000fe40005800000 */
[----:B------:R-:W-:Y:S01]  /*64f0*/  ISETP.GE.AND P5, PT, R5, 0x101, PT ;  /* 0x000001010500780c */ /* 0x000fe20003fa6270 */
[----:B------:R-:W-:Y:S02]  /*6500*/  VIADD R15, R17, 0x1 ;  /* 0x00000001110f7836 */ /* 0x000fe40000000000 */
[----:B------:R-:W-:Y:S02]  /*6510*/  @!P2 IMAD.MOV R15, RZ, RZ, R17 ;  /* 0x000000ffff0fa224 */ /* 0x000fe400078e0211 */
[----:B------:R-:W-:Y:S02]  /*6520*/  IMAD.IADD R37, R37, 0x1, R42 ;  /* 0x0000000125257824 */ /* 0x000fe400078e022a */
[----:B------:R-:W-:-:S02]  /*6530*/  VIADD R13, R15, 0x1 ;  /* 0x000000010f0d7836 */ /* 0x000fc40000000000 */
[----:B------:R-:W-:Y:S01]  /*6540*/  @!P3 IMAD.MOV R13, RZ, RZ, R15 ;  /* 0x000000ffff0db224 */ /* 0x000fe200078e020f */
[----:B------:R-:W-:Y:S01]  /*6550*/  SEL R39, R37, RZ, !P4 ;  /* 0x000000ff25277207 */ /* 0x000fe20006000000 */
[----:B------:R-:W-:Y:S01]  /*6560*/  BSSY.RECONVERGENT B0, `(.L_x_1311) ;  /* 0x0000119000007945 */ /* 0x000fe20003800200 */
[----:B------:R-:W-:Y:S02]  /*6570*/  IMAD.IADD R27, R27, 0x1, R40 ;  /* 0x000000011b1b7824 */ /* 0x000fe400078e0228 */
[----:B------:R-:W-:Y:S02]  /*6580*/  VIADD R44, R13, 0x1 ;  /* 0x000000010d2c7836 */ /* 0x000fe40000000000 */
[----:B------:R-:W-:Y:S02]  /*6590*/  IMAD.IADD R39, R4, 0x1, R39 ;  /* 0x0000000104277824 */ /* 0x000fe400078e0227 */
[----:B------:R-:W-:Y:S02]  /*65a0*/  IMAD.IADD R45, R2, 0x1, R25 ;  /* 0x00000001022d7824 */ /* 0x000fe400078e0219 */
[----:B------:R-:W-:Y:S01]  /*65b0*/  @!P4 IMAD.MOV R44, RZ, RZ, R13 ;  /* 0x000000ffff2cc224 */ /* 0x000fe200078e020d */
[----:B------:R-:W-:Y:S06]  /*65c0*/  @!P5 BRA `(.L_x_1312) ;  /* 0x0000000c0048d947 */ /* 0x000fec0003800000 */
[----:B------:R-:W-:Y:S01]  /*65d0*/  BAR.SYNC.DEFER_BLOCKING 0x0 ;  /* 0x0000000000007b1d */ /* 0x000fe20000010000 */
[----:B------:R-:W-:Y:S01]  /*65e0*/  IMAD.MOV.U32 R41, RZ, RZ, 0x1 ;  /* 0x00000001ff297424 */ /* 0x000fe200078e00ff */
[----:B------:R-:W-:Y:S02]  /*65f0*/  ISETP.NE.AND P5, PT, R8, R10, PT ;  /* 0x0000000a0800720c */ /* 0x000fe40003fa5270 */
[----:B------:R-:W-:Y:S01]  /*6600*/  @P6 LEA R25, R25, UR4, 0x3 ;  /* 0x0000000419196c11 */ /* 0x000fe2000f8e18ff */
[----:B------:R-:W-:Y:S01]  /*6610*/  IMAD R2, R0, 0x9, R41 ;  /* 0x0000000900027824 */ /* 0x000fe200078e0229 */
[----:B------:R-:W-:Y:S01]  /*6620*/  @P0 LEA R23, R23, UR4, 0x3 ;  /* 0x0000000417170c11 */ /* 0x000fe2000f8e18ff */
[----:B------:R-:W-:Y:S01]  /*6630*/  IMAD.MOV.U32 R41, RZ, RZ, 0x9 ;  /* 0x00000009ff297424 */ /* 0x000fe200078e00ff */
[----:B------:R-:W-:Y:S02]  /*6640*/  @P1 LEA R21, R21, UR4, 0x3 ;  /* 0x0000000415151c11 */ /* 0x000fe4000f8e18ff */
[----:B------:R-:W-:Y:S01]  /*6650*/  ISETP.NE.AND P5, PT, R2, UR7, !P5 ;  /* 0x0000000702007c0c */ /* 0x000fe2000efa5270 */
[----:B------:R-:W-:Y:S01]  /*6660*/  IMAD R2, R0, R41, 0x4 ;  /* 0x0000000400027424 */ /* 0x000fe200078e0229 */
[----:B------:R-:W-:-:S02]  /*6670*/  @P2 LEA R17, R17, UR4, 0x3 ;  /* 0x0000000411112c11 */ /* 0x000fc4000f8e18ff */
[----:B------:R-:W-:Y:S02]  /*6680*/  @P3 LEA R15, R15, UR4, 0x3 ;  /* 0x000000040f0f3c11 */ /* 0x000fe4000f8e18ff */
[----:B------:R-:W-:-:S07]  /*6690*/  @P4 LEA R13, R13, UR4, 0x3 ;  /* 0x000000040d0d4c11 */ /* 0x000fce000f8e18ff */
[----:B------:R-:W-:Y:S01]  /*66a0*/  @!P5 LEA R45, R45, UR4, 0x3 ;  /* 0x000000042d2ddc11 */ /* 0x000fe2000f8e18ff */
[----:B------:R0:W-:Y:S01]  /*66b0*/  @P6 STS.64 [R25], R6 ;  /* 0x0000000619006388 */ /* 0x0001e20000000a00 */
[----:B------:R-:W-:-:S03]  /*66c0*/  ISETP.NE.AND P6, PT, R30, R32, PT ;  /* 0x000000201e00720c */ /* 0x000fc60003fc5270 */
[----:B------:R0:W-:Y:S01]  /*66d0*/  @!P5 STS.64 [R45], R8 ;  /* 0x000000082d00d388 */ /* 0x0001e20000000a00 */
[----:B------:R-:W-:Y:S01]  /*66e0*/  ISETP.NE.AND P6, PT, R2, UR7, !P6 ;  /* 0x0000000702007c0c */ /* 0x000fe2000f7c5270 */
[----:B------:R-:W-:Y:S01]  /*66f0*/  IMAD R2, R0, R41, 0x8 ;  /* 0x0000000800027424 */ /* 0x000fe200078e0229 */
[----:B------:R-:W-:Y:S01]  /*6700*/  ISETP.NE.AND P5, PT, R38, R3, PT ;  /* 0x000000032600720c */ /* 0x000fe20003fa5270 */
[----:B------:R0:W-:Y:S01]  /*6710*/  @P0 STS.64 [R23], R10 ;  /* 0x0000000a17000388 */ /* 0x0001e20000000a00 */
[----:B------:R-:W-:Y:S02]  /*6720*/  ISETP.GE.U32.AND P0, PT, R0, R5, PT ;  /* 0x000000050000720c */ /* 0x000fe40003f06070 */
[----:B------:R-:W-:Y:S01]  /*6730*/  ISETP.NE.AND P5, PT, R2, UR7, !P5 ;  /* 0x0000000702007c0c */ /* 0x000fe2000efa5270 */
[----:B------:R0:W-:Y:S06]  /*6740*/  @P1 STS.64 [R21], R28 ;  /* 0x0000001c15001388 */ /* 0x0001ec0000000a00 */
[----:B------:R-:W-:-:S05]  /*6750*/  @!P6 LEA R19, R19, UR4, 0x3 ;  /* 0x000000041313ec11 */ /* 0x000fca000f8e18ff */
[----:B------:R0:W-:Y:S01]  /*6760*/  @!P6 STS.64 [R19], R30 ;  /* 0x0000001e1300e388 */ /* 0x0001e20000000a00 */
[----:B------:R-:W-:-:S03]  /*6770*/  @!P5 LEA R44, R44, UR4, 0x3 ;  /* 0x000000042c2cdc11 */ /* 0x000fc6000f8e18ff */
[----:B------:R0:W-:Y:S04]  /*6780*/  @P2 STS.64 [R17], R32 ;  /* 0x0000002011002388 */ /* 0x0001e80000000a00 */
[----:B------:R0:W-:Y:S04]  /*6790*/  @P3 STS.64 [R15], R34 ;  /* 0x000000220f003388 */ /* 0x0001e80000000a00 */
[----:B------:R0:W-:Y:S04]  /*67a0*/  @P4 STS.64 [R13], R36 ;  /* 0x000000240d004388 */ /* 0x0001e80000000a00 */
[----:B------:R0:W-:Y:S01]  /*67b0*/  @!P5 STS.64 [R44], R38 ;  /* 0x000000262c00d388 */ /* 0x0001e20000000a00 */
[----:B------:R-:W-:Y:S06]  /*67c0*/  BAR.SYNC.DEFER_BLOCKING 0x0 ;  /* 0x0000000000007b1d */ /* 0x000fec0000010000 */
[----:B------:R-:W-:Y:S05]  /*67d0*/  @P0 BRA `(.L_x_1313) ;  /* 0x0000000c00c40947 */ /* 0x000fea0003800000 */
[----:B0-----:R-:W-:Y:S01]  /*67e0*/  IADD3 R7, PT, PT, R18, R14, R16 ;  /* 0x0000000e12077210 */ /* 0x001fe20007ffe010 */
[----:B------:R-:W-:Y:S01]  /*67f0*/  BSSY.RECONVERGENT B1, `(.L_x_1314) ;  /* 0x0000028000017945 */ /* 0x000fe20003800200 */
[----:B------:R-:W-:Y:S02]  /*6800*/  LOP3.LUT R2, RZ, R0, RZ, 0x33, !PT ;  /* 0x00000000ff027212 */ /* 0x000fe400078e33ff */
[----:B------:R-:W-:-:S04]  /*6810*/  IADD3 R7, PT, PT, R22, R7, R20 ;  /* 0x0000000716077210 */ /* 0x000fc80007ffe014 */
[----:B------:R-:W-:-:S04]  /*6820*/  IADD3 R7, PT, PT, R26, R7, R24 ;  /* 0x000000071a077210 */ /* 0x000fc80007ffe018 */
[----:B------:R-:W-:-:S04]  /*6830*/  IADD3 R12, PT, PT, R2, R7, R12 ;  /* 0x00000007020c7210 */ /* 0x000fc80007ffe00c */
[C---:B------:R-:W-:Y:S02]  /*6840*/  LOP3.LUT R2, R12.reuse, 0x300, RZ, 0xc0, !PT ;  /* 0x000003000c027812 */ /* 0x040fe400078ec0ff */
[----:B------:R-:W-:Y:S02]  /*6850*/  ISETP.GE.U32.AND P1, PT, R12, 0x300, PT ;  /* 0x000003000c00780c */ /* 0x000fe40003f26070 */
[----:B------:R-:W-:Y:S01]  /*6860*/  ISETP.NE.AND P0, PT, R2, 0x300, PT ;  /* 0x000003000200780c */ /* 0x000fe20003f05270 */
[----:B------:R-:W-:-:S12]  /*6870*/  IMAD.MOV.U32 R2, RZ, RZ, R0 ;  /* 0x000000ffff027224 */ /* 0x000fd800078e0000 */
[----:B------:R-:W-:Y:S05]  /*6880*/  @!P0 BRA `(.L_x_1315) ;  /* 0x0000000000788947 */ /* 0x000fea0003800000 */
[----:B------:R-:W0:Y:S01]  /*6890*/  LDC.64 R6, c[0x0][0x3a0] ;  /* 0x0000e800ff067b82 */ /* 0x000e220000000a00 */
[----:B------:R-:W-:Y:S02]  /*68a0*/  LEA.HI R12, R12, 0x1, RZ, 0x18 ;  /* 0x000000010c0c7811 */ /* 0x000fe400078fc0ff */
[----:B------:R-:W-:-:S03]  /*68b0*/  LEA R4, R0, UR4, 0x3 ;  /* 0x0000000400047c11 */ /* 0x000fc6000f8e18ff */
[C---:B------:R-:W-:Y:S01]  /*68c0*/  IMAD.SHL.U32 R2, R12.reuse, 0x100, RZ ;  /* 0x000001000c027824 */ /* 0x040fe200078e00ff */
[----:B------:R-:W-:Y:S01]  /*68d0*/  LOP3.LUT R12, R12, 0x3, RZ, 0xc0, !PT ;  /* 0x000000030c0c7812 */ /* 0x000fe200078ec0ff */
[----:B------:R-:W1:Y:S04]  /*68e0*/  LDC.64 R8, c[0x0][0x398] ;  /* 0x0000e600ff087b82 */ /* 0x000e680000000a00 */
[----:B------:R-:W-:Y:S02]  /*68f0*/  IMAD.MOV R12, RZ, RZ, -R12 ;  /* 0x000000ffff0c7224 */ /* 0x000fe400078e0a0c */
[----:B0-----:R-:W-:-:S04]  /*6900*/  IMAD.WIDE.U32 R6, R0, 0x4, R6 ;  /* 0x0000000400067825 */ /* 0x001fc800078e0006 */
[----:B------:R-:W-:Y:S01]  /*6910*/  IMAD.MOV.U32 R16, RZ, RZ, R7 ;  /* 0x000000ffff107224 */ /* 0x000fe200078e0007 */
[----:B------:R-:W-:Y:S01]  /*6920*/  LOP3.LUT R7, R2, 0x300, RZ, 0xc0, !PT ;  /* 0x0000030002077812 */ /* 0x000fe200078ec0ff */
[----:B------:R-:W-:Y:S02]  /*6930*/  IMAD.MOV.U32 R15, RZ, RZ, R6 ;  /* 0x000000ffff0f7224 */ /* 0x000fe400078e0006 */
[----:B-1----:R-:W-:-:S04]  /*6940*/  IMAD.WIDE.U32 R8, R0, 0x4, R8 ;  /* 0x0000000400087825 */ /* 0x002fc800078e0008 */
[----:B------:R-:W-:Y:S02]  /*6950*/  IMAD.MOV.U32 R13, RZ, RZ, R8 ;  /* 0x000000ffff0d7224 */ /* 0x000fe400078e0008 */
[----:B------:R-:W-:Y:S02]  /*6960*/  IMAD.MOV.U32 R14, RZ, RZ, R9 ;  /* 0x000000ffff0e7224 */ /* 0x000fe400078e0009 */
[----:B------:R-:W-:-:S07]  /*6970*/  IMAD.IADD R2, R7, 0x1, R0 ;  /* 0x0000000107027824 */ /* 0x000fce00078e0200 */
.L_x_1316:
[----:B0-----:R0:W1:Y:S01]  /*6980*/  LDS.64 R10, [R4] ;  /* 0x00000000040a7984 */ /* 0x0010620000000a00 */
[----:B------:R-:W-:Y:S01]  /*6990*/  IMAD.MOV.U32 R6, RZ, RZ, R13 ;  /* 0x000000ffff067224 */ /* 0x000fe200078e000d */
[----:B------:R-:W-:Y:S01]  /*69a0*/  IADD3 R13, P3, PT, R13, 0x400, RZ ;  /* 0x000004000d0d7810 */ /* 0x000fe20007f7e0ff */
[----:B------:R-:W-:Y:S02]  /*69b0*/  IMAD.MOV.U32 R7, RZ, RZ, R14 ;  /* 0x000000ffff077224 */ /* 0x000fe400078e000e */
[----:B------:R-:W-:Y:S01]  /*69c0*/  IMAD.MOV.U32 R8, RZ, RZ, R15 ;  /* 0x000000ffff087224 */ /* 0x000fe200078e000f */
[----:B------:R-:W-:Y:S01]  /*69d0*/  IADD3 R15, P2, PT, R15, 0x400, RZ ;  /* 0x000004000f0f7810 */ /* 0x000fe20007f5e0ff */
[----:B------:R-:W-:Y:S02]  /*69e0*/  IMAD.MOV.U32 R9, RZ, RZ, R16 ;  /* 0x000000ffff097224 */ /* 0x000fe400078e0010 */
[----:B------:R-:W-:Y:S02]  /*69f0*/  VIADD R12, R12, 0x1 ;  /* 0x000000010c0c7836 */ /* 0x000fe40000000000 */
[----:B0-----:R-:W-:-:S02]  /*6a00*/  VIADD R4, R4, 0x800 ;  /* 0x0000080004047836 */ /* 0x001fc40000000000 */
[----:B------:R-:W-:Y:S01]  /*6a10*/  IMAD.X R16, RZ, RZ, R16, P2 ;  /* 0x000000ffff107224 */ /* 0x000fe200010e0610 */
[----:B------:R-:W-:Y:S01]  /*6a20*/  ISETP.NE.AND P0, PT, R12, RZ, PT ;  /* 0x000000ff0c00720c */ /* 0x000fe20003f05270 */
[----:B------:R-:W-:Y:S01]  /*6a30*/  IMAD.X R14, RZ, RZ, R14, P3 ;  /* 0x000000ffff0e7224 */ /* 0x000fe200018e060e */
[----:B-1----:R0:W-:Y:S04]  /*6a40*/  STG.E desc[UR10][R6.64], R10 ;  /* 0x0000000a06007986 */ /* 0x0021e8000c10190a */
[----:B------:R0:W-:Y:S07]  /*6a50*/  STG.E desc[UR10][R8.64], R11 ;  /* 0x0000000b08007986 */ /* 0x0001ee000c10190a */
[----:B------:R-:W-:Y:S05]  /*6a60*/  @P0 BRA `(.L_x_1316) ;  /* 0xfffffffc00c40947 */ /* 0x000fea000383ffff */
.L_x_1315:
[----:B------:R-:W-:Y:S05]  /*6a70*/  BSYNC.RECONVERGENT B1 ;  /* 0x0000000000017941 */ /* 0x000fea0003800200 */
.L_x_1314:
[----:B------:R-:W-:Y:S05]  /*6a80*/  @!P1 BRA `(.L_x_1313) ;  /* 0x0000000c00189947 */ /* 0x000fea0003800000 */
[----:B------:R-:W1:Y:S01]  /*6a90*/  LDCU.64 UR8, c[0x0][0x398] ;  /* 0x00007300ff0877ac */ /* 0x000e620008000a00 */
[----:B------:R-:W-:Y:S01]  /*6aa0*/  IMAD.IADD R4, R5, 0x1, -R2 ;  /* 0x0000000105047824 */ /* 0x000fe200078e0a02 */
[----:B------:R-:W-:Y:S01]  /*6ab0*/  BSSY.RECONVERGENT B1, `(.L_x_1317) ;  /* 0x000004c000017945 */ /* 0x000fe20003800200 */
[----:B0-----:R-:W-:Y:S01]  /*6ac0*/  IMAD.MOV.U32 R8, RZ, RZ, 0x800 ;  /* 0x00000800ff087424 */ /* 0x001fe200078e00ff */
[----:B------:R-:W0:Y:S01]  /*6ad0*/  LDCU.64 UR12, c[0x0][0x3a0] ;  /* 0x00007400ff0c77ac */ /* 0x000e220008000a00 */
[----:B------:R-:W-:Y:S01]  /*6ae0*/  IMAD.MOV.U32 R9, RZ, RZ, 0x0 ;  /* 0x00000000ff097424 */ /* 0x000fe200078e00ff */
[----:B------:R-:W-:Y:S02]  /*6af0*/  ISETP.GT.AND P1, PT, R4, 0xc00, PT ;  /* 0x00000c000400780c */ /* 0x000fe40003f24270 */
[C---:B------:R-:W-:Y:S01]  /*6b00*/  LEA R4, R2.reuse, UR4, 0x3 ;  /* 0x0000000402047c11 */ /* 0x040fe2000f8e18ff */
[----:B------:R-:W-:-:S04]  /*6b10*/  IMAD.WIDE.U32 R8, R2, 0x4, R8 ;  /* 0x0000000402087825 */ /* 0x000fc800078e0008 */
[----:B------:R-:W-:Y:S01]  /*6b20*/  VIADD R4, R4, 0x1000 ;  /* 0x0000100004047836 */ /* 0x000fe20000000000 */
[C---:B-1----:R-:W-:Y:S02]  /*6b30*/  IADD3 R6, P0, PT, R8.reuse, UR8, RZ ;  /* 0x0000000808067c10 */ /* 0x042fe4000ff1e0ff */
[----:B0-----:R-:W-:Y:S02]  /*6b40*/  IADD3 R8, P2, PT, R8, UR12, RZ ;  /* 0x0000000c08087c10 */ /* 0x001fe4000ff5e0ff */
[C---:B------:R-:W-:Y:S02]  /*6b50*/  IADD3.X R7, PT, PT, R9.reuse, UR9, RZ, P0, !PT ;  /* 0x0000000909077c10 */ /* 0x040fe400087fe4ff */
[----:B------:R-:W-:Y:S02]  /*6b60*/  IADD3.X R9, PT, PT, R9, UR13, RZ, P2, !PT ;  /* 0x0000000d09097c10 */ /* 0x000fe400097fe4ff */
[----:B------:R-:W-:Y:S01]  /*6b70*/  PLOP3.LUT P0, PT, PT, PT, PT, 0x80, 0x8 ;  /* 0x000000000008781c */ /* 0x000fe20003f0f070 */
[----:B------:R-:W-:-:S12]  /*6b80*/  @!P1 BRA `(.L_x_1318) ;  /* 0x0000000000f89947 */ /* 0x000fd80003800000 */
[----:B------:R-:W-:Y:S01]  /*6b90*/  PLOP3.LUT P0, PT, PT, PT, PT, 0x8, 0x80 ;  /* 0x000000000080781c */ /* 0x000fe20003f0e170 */
[----:B------:R-:W-:-:S12]  /*6ba0*/  VIADD R45, R5, 0xfffff400 ;  /* 0xfffff400052d7836 */ /* 0x000fd80000000000 */
.L_x_1319:
[----:B------:R-:W0:Y:S01]  /*6bb0*/  LDS.64 R10, [R4+-0x1000] ;  /* 0xfff00000040a7984 */ /* 0x000e220000000a00 */
[----:B------:R-:W-:-:S03]  /*6bc0*/  VIADD R2, R2, 0x1000 ;  /* 0x0000100002027836 */ /* 0x000fc60000000000 */
[----:B------:R-:W1:Y:S02]  /*6bd0*/  LDS.64 R12, [R4+-0x800] ;  /* 0xfff80000040c7984 */ /* 0x000e640000000a00 */
[----:B------:R-:W-:Y:S02]  /*6be0*/  ISETP.GE.AND P1, PT, R2, R45, PT ;  /* 0x0000002d0200720c */ /* 0x000fe40003f26270 */
[----:B------:R-:W2:Y:S04]  /*6bf0*/  LDS.64 R14, [R4] ;  /* 0x00000000040e7984 */ /* 0x000ea80000000a00 */
[----:B------:R-:W3:Y:S04]  /*6c00*/  LDS.64 R16, [R4+0x800] ;  /* 0x0008000004107984 */ /* 0x000ee80000000a00 */
[----:B------:R-:W4:Y:S04]  /*6c10*/  LDS.64 R18, [R4+0x1000] ;  /* 0x0010000004127984 */ /* 0x000f280000000a00 */
        /* <DEDUP_REMOVED lines=11> */
[----:B0-----:R0:W-:Y:S04]  /*6cd0*/  STG.E desc[UR10][R6.64+-0x800], R10 ;  /* 0xfff8000a06007986 */ /* 0x0011e8000c10190a */
[----:B------:R3:W-:Y:S01]  /*6ce0*/  STG.E desc[UR10][R8.64+-0x800], R11 ;  /* 0xfff8000b08007986 */ /* 0x0007e2000c10190a */
[----:B-1----:R-:W-:-:S03]  /*6cf0*/  VIADD R4, R4, 0x8000 ;  /* 0x0000800004047836 */ /* 0x002fc60000000000 */
[----:B------:R1:W-:Y:S04]  /*6d00*/  STG.E desc[UR10][R6.64+-0x400], R12 ;  /* 0xfffc000c06007986 */ /* 0x0003e8000c10190a */
[----:B------:R4:W-:Y:S01]  /*6d10*/  STG.E desc[UR10][R8.64+-0x400], R13 ;  /* 0xfffc000d08007986 */ /* 0x0009e2000c10190a */
[----:B0-----:R-:W-:-:S03]  /*6d20*/  IADD3 R10, P3, PT, R8, 0x4000, RZ ;  /* 0x00004000080a7810 */ /* 0x001fc60007f7e0ff */
[----:B--2---:R-:W-:Y:S02]  /*6d30*/  STG.E desc[UR10][R6.64], R14 ;  /* 0x0000000e06007986 */ /* 0x004fe4000c10190a */
[----:B---3--:R-:W-:Y:S02]  /*6d40*/  IMAD.X R11, RZ, RZ, R9, P3 ;  /* 0x000000ffff0b7224 */ /* 0x008fe400018e0609 */
[----:B------:R-:W-:Y:S01]  /*6d50*/  STG.E desc[UR10][R8.64], R15 ;  /* 0x0000000f08007986 */ /* 0x000fe2000c10190a */
[----:B-1----:R-:W-:-:S03]  /*6d60*/  IADD3 R12, P2, PT, R6, 0x4000, RZ ;  /* 0x00004000060c7810 */ /* 0x002fc60007f5e0ff */
[----:B------:R-:W-:Y:S02]  /*6d70*/  STG.E desc[UR10][R6.64+0x400], R16 ;  /* 0x0004001006007986 */ /* 0x000fe4000c10190a */
[----:B----4-:R-:W-:Y:S02]  /*6d80*/  IMAD.X R13, RZ, RZ, R7, P2 ;  /* 0x000000ffff0d7224 */ /* 0x010fe400010e0607 */
[----:B------:R-:W-:Y:S04]  /*6d90*/  STG.E desc[UR10][R8.64+0x400], R17 ;  /* 0x0004001108007986 */ /* 0x000fe8000c10190a */
[----:B------:R-:W-:Y:S04]  /*6da0*/  STG.E desc[UR10][R6.64+0x800], R18 ;  /* 0x0008001206007986 */ /* 0x000fe8000c10190a */
[----:B------:R-:W-:Y:S04]  /*6db0*/  STG.E desc[UR10][R8.64+0x800], R19 ;  /* 0x0008001308007986 */ /* 0x000fe8000c10190a */
        /* <DEDUP_REMOVED lines=27> */
.L_x_1318:
[----:B------:R-:W-:Y:S05]  /*6f70*/  BSYNC.RECONVERGENT B1 ;  /* 0x0000000000017941 */ /* 0x000fea0003800200 */
.L_x_1317:
[----:B------:R-:W-:Y:S01]  /*6f80*/  IMAD.IADD R10, R5, 0x1, -R2 ;  /* 0x00000001050a7824 */ /* 0x000fe200078e0a02 */
[----:B------:R-:W-:Y:S04]  /*6f90*/  BSSY.RECONVERGENT B1, `(.L_x_1320) ;  /* 0x0000026000017945 */ /* 0x000fe80003800200 */
[----:B------:R-:W-:-:S13]  /*6fa0*/  ISETP.GT.AND P1, PT, R10, 0x400, PT ;  /* 0x000004000a00780c */ /* 0x000fda0003f24270 */
[----:B------:R-:W-:Y:S05]  /*6fb0*/  @!P1 BRA `(.L_x_1321) ;  /* 0x00000000008c9947 */ /* 0x000fea0003800000 */
[----:B------:R-:W0:Y:S01]  /*6fc0*/  LDS.64 R10, [R4+-0x1000] ;  /* 0xfff00000040a7984 */ /* 0x000e220000000a00 */
[----:B------:R-:W-:Y:S01]  /*6fd0*/  PLOP3.LUT P0, PT, PT, PT, PT, 0x8, 0x80 ;  /* 0x000000000080781c */ /* 0x000fe20003f0e170 */
[----:B------:R-:W-:Y:S02]  /*6fe0*/  VIADD R2, R2, 0x800 ;  /* 0x0000080002027836 */ /* 0x000fe40000000000 */
[----:B------:R-:W1:Y:S04]  /*6ff0*/  LDS.64 R12, [R4+-0x800] ;  /* 0xfff80000040c7984 */ /* 0x000e680000000a00 */
[----:B------:R-:W2:Y:S04]  /*7000*/  LDS.64 R14, [R4] ;  /* 0x00000000040e7984 */ /* 0x000ea80000000a00 */
[----:B------:R-:W3:Y:S04]  /*7010*/  LDS.64 R16, [R4+0x800] ;  /* 0x0008000004107984 */ /* 0x000ee80000000a00 */
[----:B------:R-:W4:Y:S04]  /*7020*/  LDS.64 R18, [R4+0x1000] ;  /* 0x0010000004127984 */ /* 0x000f280000000a00 */
[----:B------:R-:W5:Y:S04]  /*7030*/  LDS.64 R20, [R4+0x1800] ;  /* 0x0018000004147984 */ /* 0x000f680000000a00 */
[----:B------:R-:W5:Y:S04]  /*7040*/  LDS.64 R22, [R4+0x2000] ;  /* 0x0020000004167984 */ /* 0x000f680000000a00 */
[----:B------:R0:W5:Y:S02]  /*7050*/  LDS.64 R24, [R4+0x2800] ;  /* 0x0028000004187984 */ /* 0x0001640000000a00 */
[----:B0-----:R-:W-:-:S02]  /*7060*/  VIADD R4, R4, 0x4000 ;  /* 0x0000400004047836 */ /* 0x001fc40000000000 */
[----:B------:R0:W-:Y:S04]  /*7070*/  STG.E desc[UR10][R6.64+-0x800], R10 ;  /* 0xfff8000a06007986 */ /* 0x0001e8000c10190a */
[----:B------:R3:W-:Y:S04]  /*7080*/  STG.E desc[UR10][R8.64+-0x800], R11 ;  /* 0xfff8000b08007986 */ /* 0x0007e8000c10190a */
[----:B-1----:R1:W-:Y:S04]  /*7090*/  STG.E desc[UR10][R6.64+-0x400], R12 ;  /* 0xfffc000c06007986 */ /* 0x0023e8000c10190a */
        /* <DEDUP_REMOVED lines=21> */
.L_x_1321:
[----:B------:R-:W-:Y:S05]  /*71f0*/  BSYNC.RECONVERGENT B1 ;  /* 0x0000000000017941 */ /* 0x000fea0003800200 */
.L_x_1320:
[----:B------:R-:W-:-:S13]  /*7200*/  ISETP.LT.OR P0, PT, R2, R5, P0 ;  /* 0x000000050200720c */ /* 0x000fda0000701670 */
[----:B------:R-:W-:Y:S05]  /*7210*/  @!P0 BRA `(.L_x_1313) ;  /* 0x0000000400348947 */ /* 0x000fea0003800000 */
[----:B------:R-:W0:Y:S04]  /*7220*/  LDS.64 R10, [R4+-0x1000] ;  /* 0xfff00000040a7984 */ /* 0x000e280000000a00 */
[----:B------:R-:W1:Y:S04]  /*7230*/  LDS.64 R12, [R4+-0x800] ;  /* 0xfff80000040c7984 */ /* 0x000e680000000a00 */
[----:B------:R-:W2:Y:S04]  /*7240*/  LDS.64 R14, [R4] ;  /* 0x00000000040e7984 */ /* 0x000ea80000000a00 */
[----:B------:R-:W3:Y:S04]  /*7250*/  LDS.64 R16, [R4+0x800] ;  /* 0x0008000004107984 */ /* 0x000ee80000000a00 */
        /* <DEDUP_REMOVED lines=8> */
[----:B------:R-:W-:Y:S05]  /*72e0*/  BRA `(.L_x_1313) ;  /* 0x0000000400007947 */ /* 0x000fea0003800000 */
.L_x_1312:
[----:B------:R-:W-:Y:S01]  /*72f0*/  IMAD.MOV.U32 R51, RZ, RZ, 0x9 ;  /* 0x00000009ff337424 */ /* 0x000fe200078e00ff */
[----:B------:R-:W-:Y:S01]  /*7300*/  ISETP.NE.AND P5, PT, R8, R10, PT ;  /* 0x0000000a0800720c */ /* 0x000fe20003fa5270 */
[----:B------:R-:W0:Y:S02]  /*7310*/  @P6 LDC.64 R42, c[0x0][0x398] ;  /* 0x0000e600ff2a6b82 */ /* 0x000e240000000a00 */
[----:B------:R-:W-:-:S05]  /*7320*/  IMAD R2, R0, R51, 0x1 ;  /* 0x0000000100027424 */ /* 0x000fca00078e0233 */
[----:B------:R-:W-:Y:S01]  /*7330*/  ISETP.NE.AND P5, PT, R2, UR7, !P5 ;  /* 0x0000000702007c0c */ /* 0x000fe2000efa5270 */
[----:B------:R-:W1:Y:S01]  /*7340*/  @P6 LDC.64 R48, c[0x0][0x3a0] ;  /* 0x0000e800ff306b82 */ /* 0x000e620000000a00 */
[CC--:B------:R-:W-:Y:S02]  /*7350*/  IMAD R2, R0.reuse, R51.reuse, 0x4 ;  /* 0x0000000400027424 */ /* 0x0c0fe400078e0233 */
[----:B------:R-:W-:-:S05]  /*7360*/  IMAD R51, R0, R51, 0x8 ;  /* 0x0000000800337424 */ /* 0x000fca00078e0233 */
[----:B------:R-:W2:Y:S08]  /*7370*/  @P1 LDC.64 R54, c[0x0][0x398] ;  /* 0x0000e600ff361b82 */ /* 0x000eb00000000a00 */
[----:B------:R-:W3:Y:S01]  /*7380*/  @!P5 LDC.64 R40, c[0x0][0x3a0] ;  /* 0x0000e800ff28db82 */ /* 0x000ee20000000a00 */
[----:B0-----:R-:W-:-:S05]  /*7390*/  @P6 IMAD.WIDE R52, R25, 0x4, R42 ;  /* 0x0000000419346825 */ /* 0x001fca00078e022a */
[----:B------:R-:W-:Y:S02]  /*73a0*/  @P6 STG.E desc[UR10][R52.64], R6 ;  /* 0x0000000634006986 */ /* 0x000fe4000c10190a */
[----:B------:R-:W0:Y:S01]  /*73b0*/  @!P5 LDC.64 R46, c[0x0][0x398] ;  /* 0x0000e600ff2edb82 */ /* 0x000e220000000a00 */
[----:B-1----:R-:W-:-:S05]  /*73c0*/  @P6 IMAD.WIDE R48, R25, 0x4, R48 ;  /* 0x0000000419306825 */ /* 0x002fca00078e0230 */
[----:B------:R1:W-:Y:S01]  /*73d0*/  @P6 STG.E desc[UR10][R48.64], R7 ;  /* 0x0000000730006986 */ /* 0x0003e2000c10190a */
[----:B------:R-:W-:Y:S01]  /*73e0*/  ISETP.NE.AND P6, PT, R30, R32, PT ;  /* 0x000000201e00720c */ /* 0x000fe20003fc5270 */
[----:B------:R-:W1:Y:S01]  /*73f0*/  @P0 LDC.64 R42, c[0x0][0x398] ;  /* 0x0000e600ff2a0b82 */ /* 0x000e620000000a00 */
[----:B--2---:R-:W-:Y:S02]  /*7400*/  @P1 IMAD.WIDE R54, R21, 0x4, R54 ;  /* 0x0000000415361825 */ /* 0x004fe400078e0236 */
[----:B------:R-:W-:-:S05]  /*7410*/  ISETP.NE.AND P6, PT, R2, UR7, !P6 ;  /* 0x0000000702007c0c */ /* 0x000fca000f7c5270 */
[----:B------:R-:W2:Y:S01]  /*7420*/  @P0 LDC.64 R24, c[0x0][0x3a0] ;  /* 0x0000e800ff180b82 */ /* 0x000ea20000000a00 */
[----:B---3--:R-:W-:-:S07]  /*7430*/  @!P5 IMAD.WIDE R58, R45, 0x4, R40 ;  /* 0x000000042d3ad825 */ /* 0x008fce00078e0228 */
[----:B------:R-:W3:Y:S01]  /*7440*/  @P1 LDC.64 R40, c[0x0][0x3a0] ;  /* 0x0000e800ff281b82 */ /* 0x000ee20000000a00 */
[----:B0-----:R-:W-:-:S05]  /*7450*/  @!P5 IMAD.WIDE R46, R45, 0x4, R46 ;  /* 0x000000042d2ed825 */ /* 0x001fca00078e022e */
[----:B------:R-:W-:Y:S01]  /*7460*/  @!P5 STG.E desc[UR10][R46.64], R8 ;  /* 0x000000082e00d986 */ /* 0x000fe2000c10190a */
[----:B-1----:R-:W-:Y:S01]  /*7470*/  @P0 IMAD.WIDE R48, R23, 0x4, R42 ;  /* 0x0000000417300825 */ /* 0x002fe200078e022a */
[----:B------:R-:W0:Y:S02]  /*7480*/  @P2 LDC.64 R6, c[0x0][0x398] ;  /* 0x0000e600ff062b82 */ /* 0x000e240000000a00 */
[----:B------:R1:W-:Y:S01]  /*7490*/  @!P5 STG.E desc[UR10][R58.64], R9 ;  /* 0x000000093a00d986 */ /* 0x0003e2000c10190a */
[----:B------:R-:W-:-:S03]  /*74a0*/  ISETP.NE.AND P5, PT, R38, R3, PT ;  /* 0x000000032600720c */ /* 0x000fc60003fa5270 */
[----:B------:R4:W-:Y:S01]  /*74b0*/  @P0 STG.E desc[UR10][R48.64], R10 ;  /* 0x0000000a30000986 */ /* 0x0009e2000c10190a */
[----:B------:R-:W-:Y:S01]  /*74c0*/  ISETP.NE.AND P5, PT, R51, UR7, !P5 ;  /* 0x0000000733007c0c */ /* 0x000fe2000efa5270 */
[----:B--2---:R-:W-:Y:S01]  /*74d0*/  @P0 IMAD.WIDE R56, R23, 0x4, R24 ;  /* 0x0000000417380825 */ /* 0x004fe200078e0218 */
[----:B------:R-:W2:Y:S04]  /*74e0*/  @!P6 LDC.64 R42, c[0x0][0x398] ;  /* 0x0000e600ff2aeb82 */ /* 0x000ea80000000a00 */
[----:B------:R0:W-:Y:S01]  /*74f0*/  @P0 STG.E desc[UR10][R56.64], R11 ;  /* 0x0000000b38000986 */ /* 0x0001e2000c10190a */
[----:B---3--:R-:W-:-:S03]  /*7500*/  @P1 IMAD.WIDE R52, R21, 0x4, R40 ;  /* 0x0000000415341825 */ /* 0x008fc600078e0228 */
[----:B------:R-:W3:Y:S01]  /*7510*/  @!P6 LDC.64 R22, c[0x0][0x3a0] ;  /* 0x0000e800ff16eb82 */ /* 0x000ee20000000a00 */
[----:B------:R0:W-:Y:S04]  /*7520*/  @P1 STG.E desc[UR10][R54.64], R28 ;  /* 0x0000001c36001986 */ /* 0x0001e8000c10190a */
[----:B------:R0:W-:Y:S03]  /*7530*/  @P1 STG.E desc[UR10][R52.64], R29 ;  /* 0x0000001d34001986 */ /* 0x0001e6000c10190a */
[----:B------:R-:W5:Y:S01]  /*7540*/  @P2 LDC.64 R24, c[0x0][0x3a0] ;  /* 0x0000e800ff182b82 */ /* 0x000f620000000a00 */
[----:B0-----:R-:W-:-:S07]  /*7550*/  @P2 IMAD.WIDE R6, R17, 0x4, R6 ;  /* 0x0000000411062825 */ /* 0x001fce00078e0206 */
[----:B-1----:R-:W0:Y:S01]  /*7560*/  @P3 LDC.64 R8, c[0x0][0x398] ;  /* 0x0000e600ff083b82 */ /* 0x002e220000000a00 */
[----:B--2---:R-:W-:-:S05]  /*7570*/  @!P6 IMAD.WIDE R42, R19, 0x4, R42 ;  /* 0x00000004132ae825 */ /* 0x004fca00078e022a */
[----:B------:R1:W-:Y:S02]  /*7580*/  @!P6 STG.E desc[UR10][R42.64], R30 ;  /* 0x0000001e2a00e986 */ /* 0x0003e4000c10190a */
[----:B------:R-:W2:Y:S01]  /*7590*/  @P3 LDC.64 R50, c[0x0][0x3a0] ;  /* 0x0000e800ff323b82 */ /* 0x000ea20000000a00 */
[----:B---3--:R-:W-:-:S05]  /*75a0*/  @!P6 IMAD.WIDE R22, R19, 0x4, R22 ;  /* 0x000000041316e825 */ /* 0x008fca00078e0216 */
[----:B------:R1:W-:Y:S02]  /*75b0*/  @!P6 STG.E desc[UR10][R22.64], R31 ;  /* 0x0000001f1600e986 */ /* 0x0003e4000c10190a */
[----:B----4-:R-:W3:Y:S01]  /*75c0*/  @P4 LDC.64 R48, c[0x0][0x398] ;  /* 0x0000e600ff304b82 */ /* 0x010ee20000000a00 */
[----:B-----5:R-:W-:Y:S01]  /*75d0*/  @P2 IMAD.WIDE R24, R17, 0x4, R24 ;  /* 0x0000000411182825 */ /* 0x020fe200078e0218 */
[----:B------:R1:W-:Y:S04]  /*75e0*/  @P2 STG.E desc[UR10][R6.64], R32 ;  /* 0x0000002006002986 */ /* 0x0003e8000c10190a */
[----:B------:R1:W-:Y:S02]  /*75f0*/  @P2 STG.E desc[UR10][R24.64], R33 ;  /* 0x0000002118002986 */ /* 0x0003e4000c10190a */
[----:B------:R-:W4:Y:S01]  /*7600*/  @P4 LDC.64 R46, c[0x0][0x3a0] ;  /* 0x0000e800ff2e4b82 */ /* 0x000f220000000a00 */
[----:B0-----:R-:W-:-:S05]  /*7610*/  @P3 IMAD.WIDE R8, R15, 0x4, R8 ;  /* 0x000000040f083825 */ /* 0x001fca00078e0208 */
[----:B------:R1:W-:Y:S02]  /*7620*/  @P3 STG.E desc[UR10][R8.64], R34 ;  /* 0x0000002208003986 */ /* 0x0003e4000c10190a */
[----:B------:R-:W0:Y:S01]  /*7630*/  @!P5 LDC.64 R20, c[0x0][0x398] ;  /* 0x0000e600ff14db82 */ /* 0x000e220000000a00 */
[----:B--2---:R-:W-:-:S05]  /*7640*/  @P3 IMAD.WIDE R50, R15, 0x4, R50 ;  /* 0x000000040f323825 */ /* 0x004fca00078e0232 */
[----:B------:R1:W-:Y:S02]  /*7650*/  @P3 STG.E desc[UR10][R50.64], R35 ;  /* 0x0000002332003986 */ /* 0x0003e4000c10190a */
[----:B------:R-:W2:Y:S01]  /*7660*/  @!P5 LDC.64 R40, c[0x0][0x3a0] ;  /* 0x0000e800ff28db82 */ /* 0x000ea20000000a00 */
[----:B---3--:R-:W-:-:S05]  /*7670*/  @P4 IMAD.WIDE R48, R13, 0x4, R48 ;  /* 0x000000040d304825 */ /* 0x008fca00078e0230 */
[----:B------:R1:W-:Y:S01]  /*7680*/  @P4 STG.E desc[UR10][R48.64], R36 ;  /* 0x0000002430004986 */ /* 0x0003e2000c10190a */
[----:B----4-:R-:W-:-:S05]  /*7690*/  @P4 IMAD.WIDE R46, R13, 0x4, R46 ;  /* 0x000000040d2e4825 */ /* 0x010fca00078e022e */
[----:B------:R1:W-:Y:S01]  /*76a0*/  @P4 STG.E desc[UR10][R46.64], R37 ;  /* 0x000000252e004986 */ /* 0x0003e2000c10190a */
[----:B0-----:R-:W-:-:S05]  /*76b0*/  @!P5 IMAD.WIDE R20, R44, 0x4, R20 ;  /* 0x000000042c14d825 */ /* 0x001fca00078e0214 */
[----:B------:R1:W-:Y:S01]  /*76c0*/  @!P5 STG.E desc[UR10][R20.64], R38 ;  /* 0x000000261400d986 */ /* 0x0003e2000c10190a */
[----:B--2---:R-:W-:-:S05]  /*76d0*/  @!P5 IMAD.WIDE R40, R44, 0x4, R40 ;  /* 0x000000042c28d825 */ /* 0x004fca00078e0228 */
[----:B------:R1:W-:Y:S02]  /*76e0*/  @!P5 STG.E desc[UR10][R40.64], R39 ;  /* 0x000000272800d986 */ /* 0x0003e4000c10190a */
.L_x_1313:
[----:B------:R-:W-:Y:S05]  /*76f0*/  BSYNC.RECONVERGENT B0 ;  /* 0x0000000000007941 */ /* 0x000fea0003800200 */
.L_x_1311:
[----:B------:R-:W-:-:S13]  /*7700*/  ISETP.NE.AND P0, PT, R0, 0xff, PT ;  /* 0x000000ff0000780c */ /* 0x000fda0003f05270 */
[----:B------:R-:W-:Y:S05]  /*7710*/  @P0 EXIT ;  /* 0x000000000000094d */ /* 0x000fea0003800000 */
[----:B0---4-:R-:W0:Y:S01]  /*7720*/  LDC.64 R10, c[0x0][0x3a8] ;  /* 0x0000ea00ff0a7b82 */ /* 0x011e220000000a00 */
[----:B------:R-:W-:-:S09]  /*7730*/  UISETP.NE.AND UP0, UPT, UR7, 0x900, UPT ;  /* 0x000009000700788c */ /* 0x000fd2000bf05270 */
[----:B------:R-:W-:Y:S05]  /*7740*/  BRA.U UP0, `(.L_x_1322) ;  /* 0x00000001001c7547 */ /* 0x000fea000b800000 */
[----:B-1----:R-:W1:Y:S08]  /*7750*/  LDC.64 R6, c[0x0][0x398] ;  /* 0x0000e600ff067b82 */ /* 0x002e700000000a00 */
[----:B------:R-:W2:Y:S01]  /*7760*/  LDC.64 R8, c[0x0][0x3a0] ;  /* 0x0000e800ff087b82 */ /* 0x000ea20000000a00 */
[----:B-1----:R-:W-:-:S05]  /*7770*/  IMAD.WIDE R6, R5, 0x4, R6 ;  /* 0x0000000405067825 */ /* 0x002fca00078e0206 */
[----:B------:R3:W-:Y:S01]  /*7780*/  STG.E desc[UR10][R6.64], R3 ;  /* 0x0000000306007986 */ /* 0x0007e2000c10190a */
[----:B--2---:R-:W-:-:S04]  /*7790*/  IMAD.WIDE R8, R5, 0x4, R8 ;  /* 0x0000000405087825 */ /* 0x004fc800078e0208 */
[----:B------:R-:W-:Y:S01]  /*77a0*/  VIADD R5, R5, 0x1 ;  /* 0x0000000105057836 */ /* 0x000fe20000000000 */
[----:B------:R3:W-:Y:S06]  /*77b0*/  STG.E desc[UR10][R8.64], R27 ;  /* 0x0000001b08007986 */ /* 0x0007ec000c10190a */
.L_x_1322:
[----:B0-----:R-:W-:Y:S01]  /*77c0*/  STG.E desc[UR10][R10.64], R5 ;  /* 0x000000050a007986 */ /* 0x001fe2000c10190a */
[----:B------:R-:W-:Y:S05]  /*77d0*/  EXIT ;  /* 0x000000000000794d */ /* 0x000fea0003800000 */
.L_x_1310:
[----:B------:R-:W0:Y:S01]  /*77e0*/  LDCU.64 UR4, c[0x0][0x380] ;  /* 0x00007000ff0477ac */ /* 0x000e220008000a00 */
[----:B------:R-:W1:Y:S01]  /*77f0*/  S2R R0, SR_TID.X ;  /* 0x0000000000007919 */ /* 0x000e620000002100 */
[----:B------:R-:W-:Y:S01]  /*7800*/  IMAD.MOV.U32 R34, RZ, RZ, RZ ;  /* 0x000000ffff227224 */ /* 0x000fe200078e00ff */
[----:B------:R-:W2:Y:S01]  /*7810*/  LDC R16, c[0x0][0x390] ;  /* 0x0000e400ff107b82 */ /* 0x000ea20000000800 */
[----:B0-----:R-:W-:-:S06]  /*7820*/  UIMAD.WIDE.U32 UR12, UR6, 0x4, UR4 ;  /* 0x00000004060c78a5 */ /* 0x001fcc000f8e0004 */
[----:B------:R-:W-:Y:S02]  /*7830*/  IMAD.U32 R2, RZ, RZ, UR12 ;  /* 0x0000000cff027e24 */ /* 0x000fe4000f8e00ff */
[----:B------:R-:W-:-:S05]  /*7840*/  IMAD.U32 R3, RZ, RZ, UR13 ;  /* 0x0000000dff037e24 */ /* 0x000fca000f8e00ff */
[----:B------:R-:W3:Y:S01]  /*7850*/  LDG.E.CONSTANT R8, desc[UR10][R2.64] ;  /* 0x0000000a02087981 */ /* 0x000ee2000c1e9900 */
[C---:B-1----:R-:W-:Y:S02]  /*7860*/  LOP3.LUT R4, R0.reuse, 0x1f, RZ, 0xc0, !PT ;  /* 0x0000001f00047812 */ /* 0x042fe400078ec0ff */
[----:B------:R-:W-:-:S05]  /*7870*/  LOP3.LUT R5, R0, 0x3e0, RZ, 0xc0, !PT ;  /* 0x000003e000057812 */ /* 0x000fca00078ec0ff */
[----:B------:R-:W-:Y:S02]  /*7880*/  IMAD R11, R5, 0x9, R4 ;  /* 0x00000009050b7824 */ /* 0x000fe400078e0204 */
[----:B------:R-:W-:Y:S02]  /*7890*/  IMAD.U32 R5, RZ, RZ, UR5 ;  /* 0x00000005ff057e24 */ /* 0x000fe4000f8e00ff */
[C---:B------:R-:W-:Y:S01]  /*78a0*/  VIADD R6, R11.reuse, 0x40 ;  /* 0x000000400b067836 */ /* 0x040fe20000000000 */
[C---:B------:R-:W-:Y:S01]  /*78b0*/  ISETP.GE.U32.AND P5, PT, R11.reuse, UR7, PT ;  /* 0x000000070b007c0c */ /* 0x040fe2000bfa6070 */
[C---:B------:R-:W-:Y:S02]  /*78c0*/  VIADD R4, R11.reuse, 0x20 ;  /* 0x000000200b047836 */ /* 0x040fe40000000000 */
[C---:B------:R-:W-:Y:S01]  /*78d0*/  VIADD R9, R11.reuse, 0x60 ;  /* 0x000000600b097836 */ /* 0x040fe20000000000 */
[----:B------:R-:W-:Y:S01]  /*78e0*/  ISETP.GE.U32.AND P1, PT, R6, UR7, PT ;  /* 0x0000000706007c0c */ /* 0x000fe2000bf26070 */
[C---:B------:R-:W-:Y:S01]  /*78f0*/  VIADD R6, R11.reuse, 0x80 ;  /* 0x000000800b067836 */ /* 0x040fe20000000000 */
[----:B------:R-:W-:Y:S01]  /*7900*/  ISETP.GE.U32.AND P0, PT, R4, UR7, PT ;  /* 0x0000000704007c0c */ /* 0x000fe2000bf06070 */
[----:B------:R-:W-:Y:S01]  /*7910*/  VIADD R10, R11, 0xa0 ;  /* 0x000000a00b0a7836 */ /* 0x000fe20000000000 */
[----:B------:R-:W-:Y:S01]  /*7920*/  ISETP.GE.U32.AND P2, PT, R9, UR7, PT ;  /* 0x0000000709007c0c */ /* 0x000fe2000bf46070 */
[----:B------:R-:W-:Y:S01]  /*7930*/  IMAD.U32 R4, RZ, RZ, UR4 ;  /* 0x00000004ff047e24 */ /* 0x000fe2000f8e00ff */
[----:B------:R-:W-:-:S02]  /*7940*/  ISETP.GE.U32.AND P3, PT, R6, UR7, PT ;  /* 0x0000000706007c0c */ /* 0x000fc4000bf66070 */
[C---:B------:R-:W-:Y:S01]  /*7950*/  LEA R6, P6, R11.reuse, UR12, 0x2 ;  /* 0x0000000c0b067c11 */ /* 0x040fe2000f8c10ff */
[C---:B------:R-:W-:Y:S01]  /*7960*/  @!P5 VIADD R7, R11.reuse, UR6 ;  /* 0x000000060b07dc36 */ /* 0x040fe20008000000 */
[----:B------:R-:W-:Y:S01]  /*7970*/  ISETP.GE.U32.AND P4, PT, R10, UR7, PT ;  /* 0x000000070a007c0c */ /* 0x000fe2000bf86070 */
[----:B------:R-:W-:Y:S02]  /*7980*/  VIADD R12, R11, 0xc0 ;  /* 0x000000c00b0c7836 */ /* 0x000fe40000000000 */
[----:B------:R-:W-:-:S04]  /*7990*/  @!P5 IMAD.WIDE.U32 R4, R7, 0x4, R4 ;  /* 0x000000040704d825 */ /* 0x000fc800078e0004 */
[C---:B------:R-:W-:Y:S02]  /*79a0*/  VIADD R13, R11.reuse, 0xe0 ;  /* 0x000000e00b0d7836 */ /* 0x040fe40000000000 */
[----:B------:R-:W-:Y:S02]  /*79b0*/  IMAD.X R7, RZ, RZ, UR13, P6 ;  /* 0x0000000dff077e24 */ /* 0x000fe4000b0e06ff */
[----:B------:R-:W-:Y:S01]  /*79c0*/  VIADD R11, R11, 0x100 ;  /* 0x000001000b0b7836 */ /* 0x000fe20000000000 */
[----:B------:R-:W-:Y:S01]  /*79d0*/  ISETP.GE.U32.AND P6, PT, R12, UR7, PT ;  /* 0x000000070c007c0c */ /* 0x000fe2000bfc6070 */
[----:B---3--:R-:W-:Y:S02]  /*79e0*/  IMAD.MOV.U32 R9, RZ, RZ, R8 ;  /* 0x000000ffff097224 */ /* 0x008fe400078e0008 */
[----:B------:R0:W3:Y:S01]  /*79f0*/  @!P5 LDG.E.CONSTANT R8, desc[UR10][R4.64] ;  /* 0x0000000a0408d981 */ /* 0x0000e2000c1e9900 */
[----:B------:R-:W-:Y:S01]  /*7a00*/  ISETP.GE.U32.AND P5, PT, R13, UR7, PT ;  /* 0x000000070d007c0c */ /* 0x000fe2000bfa6070 */
[----:B------:R-:W-:-:S06]  /*7a10*/  IMAD.MOV.U32 R10, RZ, RZ, R9 ;  /* 0x000000ffff0a7224 */ /* 0x000fcc00078e0009 */
[----:B------:R-:W4:Y:S01]  /*7a20*/  @!P0 LDG.E.CONSTANT R10, desc[UR10][R6.64+0x80] ;  /* 0x0000800a060a8981 */ /* 0x000f22000c1e9900 */
[----:B------:R-:W-:Y:S01]  /*7a30*/  ISETP.GE.U32.AND P0, PT, R11, UR7, PT ;  /* 0x000000070b007c0c */ /* 0x000fe2000bf06070 */
[--C-:B------:R-:W-:Y:S02]  /*7a40*/  IMAD.MOV.U32 R11, RZ, RZ, R9.reuse ;  /* 0x000000ffff0b7224 */ /* 0x100fe400078e0009 */
[--C-:B0-----:R-:W-:Y:S02]  /*7a50*/  IMAD.MOV.U32 R4, RZ, RZ, R9.reuse ;  /* 0x000000ffff047224 */ /* 0x101fe400078e0009 */
[--C-:B------:R-:W-:Y:S02]  /*7a60*/  IMAD.MOV.U32 R5, RZ, RZ, R9.reuse ;  /* 0x000000ffff057224 */ /* 0x100fe400078e0009 */
[--C-:B------:R-:W-:Y:S01]  /*7a70*/  IMAD.MOV.U32 R12, RZ, RZ, R9.reuse ;  /* 0x000000ffff0c7224 */ /* 0x100fe200078e0009 */
[----:B------:R-:W5:Y:S01]  /*7a80*/  @!P1 LDG.E.CONSTANT R11, desc[UR10][R6.64+0x100] ;  /* 0x0001000a060b9981 */ /* 0x000f62000c1e9900 */
[----:B------:R-:W-:-:S02]  /*7a90*/  IMAD.MOV.U32 R13, RZ, RZ, R9 ;  /* 0x000000ffff0d7224 */ /* 0x000fc400078e0009 */
[----:B------:R-:W-:Y:S01]  /*7aa0*/  IMAD.MOV.U32 R14, RZ, RZ, R9 ;  /* 0x000000ffff0e7224 */ /* 0x000fe200078e0009 */
[----:B------:R-:W2:Y:S04]  /*7ab0*/  @!P2 LDG.E.CONSTANT R4, desc[UR10][R6.64+0x180] ;  /* 0x0001800a0604a981 */ /* 0x000ea8000c1e9900 */
[----:B------:R-:W2:Y:S04]  /*7ac0*/  @!P3 LDG.E.CONSTANT R5, desc[UR10][R6.64+0x200] ;  /* 0x0002000a0605b981 */ /* 0x000ea8000c1e9900 */
[----:B------:R-:W2:Y:S04]  /*7ad0*/  @!P4 LDG.E.CONSTANT R12, desc[UR10][R6.64+0x280] ;  /* 0x0002800a060cc981 */ /* 0x000ea8000c1e9900 */
[----:B------:R-:W2:Y:S04]  /*7ae0*/  @!P6 LDG.E.CONSTANT R13, desc[UR10][R6.64+0x300] ;  /* 0x0003000a060de981 */ /* 0x000ea8000c1e9900 */
[----:B------:R-:W2:Y:S04]  /*7af0*/  @!P5 LDG.E.CONSTANT R14, desc[UR10][R6.64+0x380] ;  /* 0x0003800a060ed981 */ /* 0x000ea8000c1e9900 */
[----:B------:R0:W2:Y:S01]  /*7b00*/  @!P0 LDG.E.CONSTANT R9, desc[UR10][R6.64+0x400] ;  /* 0x0004000a06098981 */ /* 0x0000a2000c1e9900 */
[----:B------:R-:W-:-:S13]  /*7b10*/  ISETP.NE.AND P6, PT, R0, RZ, PT ;  /* 0x000000ff0000720c */ /* 0x000fda0003fc5270 */
[----:B------:R1:W2:Y:S01]  /*7b20*/  @!P6 LDG.E.CONSTANT R34, desc[UR10][R2.64+-0x4] ;  /* 0xfffffc0a0222e981 */ /* 0x0002a2000c1e9900 */
[----:B------:R-:W1:Y:S01]  /*7b30*/  S2R R40, SR_LANEID ;  /* 0x0000000000287919 */ /* 0x000e620000000000 */
[----:B------:R-:W1:Y:S01]  /*7b40*/  S2UR UR5, SR_CgaCtaId ;  /* 0x00000000000579c3 */ /* 0x000e620000008800 */
[----:B------:R-:W-:Y:S01]  /*7b50*/  SHF.R.U32.HI R41, RZ, 0x5, R0 ;  /* 0x00000005ff297819 */ /* 0x000fe20000011600 */
[----:B------:R-:W-:Y:S01]  /*7b60*/  UMOV UR4, 0x400 ;  /* 0x0000040000047882 */ /* 0x000fe20000000000 */
[----:B0-----:R-:W-:Y:S01]  /*7b70*/  P2R R6, PR, RZ, 0x40 ;  /* 0x00000040ff067803 */ /* 0x001fe20000000000 */
[----:B-1----:R-:W-:Y:S02]  /*7b80*/  ULEA UR4, UR5, UR4, 0x18 ;  /* 0x0000000405047291 */ /* 0x002fe4000f8ec0ff */
[----:B------:R-:W-:-:S05]  /*7b90*/  IMAD R15, R41, 0x120, R40 ;  /* 0x00000120290f7824 */ /* 0x000fca00078e0228 */
[----:B------:R-:W-:-:S05]  /*7ba0*/  LEA R17, R15, UR4, 0x2 ;  /* 0x000000040f117c11 */ /* 0x000fca000f8e10ff */
[----:B------:R-:W-:Y:S01]  /*7bb0*/  IMAD R18, R40, 0x20, R17 ;  /* 0x0000002028127824 */ /* 0x000fe200078e0211 */
[C---:B------:R-:W-:Y:S02]  /*7bc0*/  LEA R20, R0.reuse, UR4, 0x2 ;  /* 0x0000000400147c11 */ /* 0x040fe4000f8e10ff */
[----:B------:R-:W-:Y:S01]  /*7bd0*/  ISETP.NE.AND P0, PT, R0, RZ, PT ;  /* 0x000000ff0000720c */ /* 0x000fe20003f05270 */
[----:B---3--:R-:W-:Y:S04]  /*7be0*/  STS [R17], R8 ;  /* 0x0000000811007388 */ /* 0x008fe80000000800 */
[----:B----4-:R-:W-:Y:S04]  /*7bf0*/  STS [R17+0x80], R10 ;  /* 0x0000800a11007388 */ /* 0x010fe80000000800 */
[----:B-----5:R-:W-:Y:S04]  /*7c00*/  STS [R17+0x100], R11 ;  /* 0x0001000b11007388 */ /* 0x020fe80000000800 */
[----:B--2---:R-:W-:Y:S04]  /*7c10*/  STS [R17+0x180], R4 ;  /* 0x0001800411007388 */ /* 0x004fe80000000800 */
[----:B------:R-:W-:Y:S04]  /*7c20*/  STS [R17+0x200], R5 ;  /* 0x0002000511007388 */ /* 0x000fe80000000800 */
[----:B------:R-:W-:Y:S04]  /*7c30*/  STS [R17+0x280], R12 ;  /* 0x0002800c11007388 */ /* 0x000fe80000000800 */
[----:B------:R-:W-:Y:S04]  /*7c40*/  STS [R17+0x300], R13 ;  /* 0x0003000d11007388 */ /* 0x000fe80000000800 */
[----:B------:R-:W-:Y:S04]  /*7c50*/  STS [R17+0x380], R14 ;  /* 0x0003800e11007388 */ /* 0x000fe80000000800 */
[----:B------:R-:W-:Y:S01]  /*7c60*/  STS [R17+0x400], R9 ;  /* 0x0004000911007388 */ /* 0x000fe20000000800 */
[----:B------:R-:W-:-:S03]  /*7c70*/  NOP ;  /* 0x0000000000007918 */ /* 0x000fc60000000000 */
[----:B------:R-:W0:Y:S04]  /*7c80*/  LDS R37, [R18+0x20] ;  /* 0x0000200012257984 */ /* 0x000e280000000800 */
[----:B------:R-:W-:Y:S04]  /*7c90*/  LDS R2, [R18] ;  /* 0x0000000012027984 */ /* 0x000fe80000000800 */
[----:B------:R-:W1:Y:S04]  /*7ca0*/  LDS R4, [R18+0x4] ;  /* 0x0000040012047984 */ /* 0x000e680000000800 */
[----:B------:R-:W2:Y:S04]  /*7cb0*/  LDS R6, [R18+0x8] ;  /* 0x0000080012067984 */ /* 0x000ea80000000800 */
[----:B------:R-:W-:Y:S04]  /*7cc0*/  LDS R8, [R18+0xc] ;  /* 0x00000c0012087984 */ /* 0x000fe80000000800 */
[----:B------:R-:W-:Y:S04]  /*7cd0*/  LDS R10, [R18+0x10] ;  /* 0x00001000120a7984 */ /* 0x000fe80000000800 */
[----:B------:R-:W-:Y:S04]  /*7ce0*/  LDS R12, [R18+0x14] ;  /* 0x00001400120c7984 */ /* 0x000fe80000000800 */
[----:B------:R-:W-:Y:S04]  /*7cf0*/  LDS R14, [R18+0x18] ;  /* 0x00001800120e7984 */ /* 0x000fe80000000800 */
[----:B------:R-:W-:Y:S01]  /*7d00*/  LDS R32, [R18+0x1c] ;  /* 0x00001c0012207984 */ /* 0x000fe20000000800 */
[----:B------:R-:W-:Y:S06]  /*7d10*/  BAR.SYNC.DEFER_BLOCKING 0x0 ;  /* 0x0000000000007b1d */ /* 0x000fec0000010000 */
        /* <DEDUP_REMOVED lines=10> */
[----:B------:R-:W4:Y:S04]  /*7dc0*/  LDS R3, [R18] ;  /* 0x0000000012037984 */ /* 0x000f280000000800 */
[----:B------:R-:W5:Y:S04]  /*7dd0*/  LDS R5, [R18+0x4] ;  /* 0x0000040012057984 */ /* 0x000f680000000800 */
[----:B------:R-:W5:Y:S04]  /*7de0*/  LDS R7, [R18+0x8] ;  /* 0x0000080012077984 */ /* 0x000f680000000800 */
[----:B------:R-:W-:Y:S04]  /*7df0*/  LDS R9, [R18+0xc] ;  /* 0x00000c0012097984 */ /* 0x000fe80000000800 */
[----:B------:R-:W-:Y:S04]  /*7e00*/  LDS R11, [R18+0x10] ;  /* 0x00001000120b7984 */ /* 0x000fe80000000800 */
[----:B------:R-:W-:Y:S04]  /*7e10*/  LDS R13, [R18+0x14] ;  /* 0x00001400120d7984 */ /* 0x000fe80000000800 */
[----:B------:R-:W-:Y:S04]  /*7e20*/  LDS R15, [R18+0x18] ;  /* 0x00001800120f7984 */ /* 0x000fe80000000800 */
[----:B------:R-:W-:Y:S04]  /*7e30*/  LDS R33, [R18+0x1c] ;  /* 0x00001c0012217984 */ /* 0x000fe80000000800 */
[----:B------:R4:W-:Y:S01]  /*7e40*/  LDS R16, [R18+0x20] ;  /* 0x0000200012107984 */ /* 0x0009e20000000800 */
[----:B------:R-:W-:Y:S06]  /*7e50*/  BAR.SYNC.DEFER_BLOCKING 0x0 ;  /* 0x0000000000007b1d */ /* 0x000fec0000010000 */
[----:B0-----:R-:W-:Y:S02]  /*7e60*/  STS [R20+0x47c], R37 ;  /* 0x00047c2514007388 */ /* 0x001fe40000000800 */
[----:B------:R-:W-:Y:S01]  /*7e70*/  BAR.SYNC.DEFER_BLOCKING 0x0 ;  /* 0x0000000000007b1d */ /* 0x000fe20000010000 */
[----:B---3--:R-:W-:Y:S01]  /*7e80*/  IMAD R17, R0, 0x9, RZ ;  /* 0x0000000900117824 */ /* 0x008fe200078e02ff */
[----:B-1----:R-:W-:-:S03]  /*7e90*/  ISETP.NE.AND P1, PT, R2, R4, PT ;  /* 0x000000040200720c */ /* 0x002fc60003f25270 */
[----:B------:R-:W-:Y:S01]  /*7ea0*/  VIADD R19, R17, 0x1 ;  /* 0x0000000111137836 */ /* 0x000fe20000000000 */
[----:B------:R-:W0:Y:S04]  /*7eb0*/  @P0 LDS R34, [R20+0x478] ;  /* 0x0004780014220984 */ /* 0x000e280000000800 */
[----:B------:R-:W-:Y:S01]  /*7ec0*/  ISETP.EQ.OR P1, PT, R19, UR7, P1 ;  /* 0x0000000713007c0c */ /* 0x000fe20008f22670 */
[----:B------:R-:W-:Y:S01]  /*7ed0*/  VIADD R19, R17, 0x2 ;  /* 0x0000000211137836 */ /* 0x000fe20000000000 */
[----:B--2---:R-:W-:Y:S02]  /*7ee0*/  ISETP.NE.AND P2, PT, R4, R6, PT ;  /* 0x000000060400720c */ /* 0x004fe40003f45270 */
[----:B----4-:R-:W-:Y:S02]  /*7ef0*/  SEL R18, R3, RZ, !P1 ;  /* 0x000000ff03127207 */ /* 0x010fe40004800000 */
[----:B------:R-:W-:-:S03]  /*7f00*/  ISETP.EQ.OR P2, PT, R19, UR7, P2 ;  /* 0x0000000713007c0c */ /* 0x000fc60009742670 */
[----:B-----5:R-:W-:Y:S01]  /*7f10*/  IMAD.IADD R18, R5, 0x1, R18 ;  /* 0x0000000105127824 */ /* 0x020fe200078e0212 */
[----:B------:R-:W-:Y:S01]  /*7f20*/  ISETP.NE.AND P5, PT, R6, R8, PT ;  /* 0x000000080600720c */ /* 0x000fe20003fa5270 */
[----:B------:R-:W-:-:S03]  /*7f30*/  VIADD R19, R17, 0x3 ;  /* 0x0000000311137836 */ /* 0x000fc60000000000 */
[----:B------:R-:W-:Y:S02]  /*7f40*/  SEL R18, R18, RZ, !P2 ;  /* 0x000000ff12127207 */ /* 0x000fe40005000000 */
[----:B------:R-:W-:-:S03]  /*7f50*/  ISETP.EQ.OR P5, PT, R19, UR7, P5 ;  /* 0x0000000713007c0c */ /* 0x000fc6000afa2670 */
[----:B------:R-:W-:Y:S01]  /*7f60*/  IMAD.IADD R18, R7, 0x1, R18 ;  /* 0x0000000107127824 */ /* 0x000fe200078e0212 */
[----:B------:R-:W-:Y:S01]  /*7f70*/  ISETP.NE.AND P4, PT, R8, R10, PT ;  /* 0x0000000a0800720c */ /* 0x000fe20003f85270 */
[----:B------:R-:W-:-:S03]  /*7f80*/  VIADD R21, R17, 0x4 ;  /* 0x0000000411157836 */ /* 0x000fc60000000000 */
[----:B------:R-:W-:Y:S02]  /*7f90*/  SEL R18, R18, RZ, !P5 ;  /* 0x000000ff12127207 */ /* 0x000fe40006800000 */
[----:B------:R-:W-:Y:S02]  /*7fa0*/  ISETP.EQ.OR P4, PT, R21, UR7, P4 ;  /* 0x0000000715007c0c */ /* 0x000fe4000a782670 */
[----:B0-----:R-:W-:-:S04]  /*7fb0*/  ISETP.NE.AND P0, PT, R34, R2, PT ;  /* 0x000000022200720c */ /* 0x001fc80003f05270 */
[----:B------:R-:W-:Y:S01]  /*7fc0*/  ISETP.EQ.OR P0, PT, R17, UR7, P0 ;  /* 0x0000000711007c0c */ /* 0x000fe20008702670 */
[----:B------:R-:W-:Y:S02]  /*7fd0*/  IMAD.IADD R18, R9, 0x1, R18 ;  /* 0x0000000109127824 */ /* 0x000fe400078e0212 */
[----:B------:R-:W-:Y:S01]  /*7fe0*/  IMAD.MOV.U32 R20, RZ, RZ, 0x2 ;  /* 0x00000002ff147424 */ /* 0x000fe200078e00ff */
[----:B------:R-:W-:Y:S01]  /*7ff0*/  SEL R19, RZ, 0x1, !P0 ;  /* 0x00000001ff137807 */ /* 0x000fe20004000000 */
[----:B------:R-:W-:Y:S01]  /*8000*/  VIADD R21, R17, 0x5 ;  /* 0x0000000511157836 */ /* 0x000fe20000000000 */
[----:B------:R-:W-:-:S07]  /*8010*/  SEL R18, R18, RZ, !P4 ;  /* 0x000000ff12127207 */ /* 0x000fce0006000000 */
[----:B------:R-:W-:Y:S01]  /*8020*/  @!P0 IMAD.MOV R20, RZ, RZ, 0x1 ;  /* 0x00000001ff148424 */ /* 0x000fe200078e02ff */
[----:B------:R-:W-:Y:S01]  /*8030*/  ISETP.NE.AND P0, PT, R10, R12, PT ;  /* 0x0000000c0a00720c */ /* 0x000fe20003f05270 */
[----:B------:R-:W-:-:S03]  /*8040*/  IMAD.IADD R18, R11, 0x1, R18 ;  /* 0x000000010b127824 */ /* 0x000fc600078e0212 */
[----:B------:R-:W-:Y:S01]  /*8050*/  ISETP.EQ.OR P0, PT, R21, UR7, P0 ;  /* 0x0000000715007c0c */ /* 0x000fe20008702670 */
[----:B------:R-:W-:Y:S01]  /*8060*/  @!P1 IMAD.MOV R20, RZ, RZ, R19 ;  /* 0x000000ffff149224 */ /* 0x000fe200078e0213 */
[----:B------:R-:W-:Y:S01]  /*8070*/  ISETP.NE.AND P3, PT, R12, R14, PT ;  /* 0x0000000e0c00720c */ /* 0x000fe20003f65270 */
[----:B------:R-:W-:Y:S01]  /*8080*/  VIADD R21, R17, 0x6 ;  /* 0x0000000611157836 */ /* 0x000fe20000000000 */
[----:B------:R-:W-:Y:S01]  /*8090*/  SEL R18, R18, RZ, !P0 ;  /* 0x000000ff12127207 */ /* 0x000fe20004000000 */
[----:B------:R-:W-:Y:S02]  /*80a0*/  VIADD R19, R20, 0x1 ;  /* 0x0000000114137836 */ /* 0x000fe40000000000 */
[----:B------:R-:W-:Y:S01]  /*80b0*/  @!P2 IMAD.MOV R19, RZ, RZ, R20 ;  /* 0x000000ffff13a224 */ /* 0x000fe200078e0214 */
[----:B------:R-:W-:Y:S01]  /*80c0*/  ISETP.EQ.OR P3, PT, R21, UR7, P3 ;  /* 0x0000000715007c0c */ /* 0x000fe20009f62670 */
[----:B------:R-:W-:Y:S02]  /*80d0*/  IMAD.IADD R18, R13, 0x1, R18 ;  /* 0x000000010d127824 */ /* 0x000fe400078e0212 */
[----:B------:R-:W-:-:S02]  /*80e0*/  VIADD R20, R19, 0x1 ;  /* 0x0000000113147836 */ /* 0x000fc40000000000 */
[----:B------:R-:W-:Y:S01]  /*80f0*/  @!P5 IMAD.MOV R20, RZ, RZ, R19 ;  /* 0x000000ffff14d224 */ /* 0x000fe200078e0213 */
[----:B------:R-:W-:Y:S01]  /*8100*/  SEL R18, R18, RZ, !P3 ;  /* 0x000000ff12127207 */ /* 0x000fe20005800000 */
[----:B------:R-:W-:Y:S01]  /*8110*/  VIADD R21, R17, 0x7 ;  /* 0x0000000711157836 */ /* 0x000fe20000000000 */
[----:B------:R-:W-:-:S03]  /*8120*/  ISETP.NE.AND P5, PT, R14, R32, PT ;  /* 0x000000200e00720c */ /* 0x000fc60003fa5270 */
[----:B------:R-:W-:Y:S01]  /*8130*/  IMAD.IADD R18, R15, 0x1, R18 ;  /* 0x000000010f127824 */ /* 0x000fe200078e0212 */
[----:B------:R-:W-:Y:S01]  /*8140*/  ISETP.EQ.OR P5, PT, R21, UR7, P5 ;  /* 0x0000000715007c0c */ /* 0x000fe2000afa2670 */
[----:B------:R-:W-:Y:S02]  /*8150*/  VIADD R19, R20, 0x1 ;  /* 0x0000000114137836 */ /* 0x000fe40000000000 */
[----:B------:R-:W-:Y:S01]  /*8160*/  @!P4 IMAD.MOV R19, RZ, RZ, R20 ;  /* 0x000000ffff13c224 */ /* 0x000fe200078e0214 */
[----:B------:R-:W-:Y:S01]  /*8170*/  SEL R18, R18, RZ, !P5 ;  /* 0x000000ff12127207 */ /* 0x000fe20006800000 */
[----:B------:R-:W-:Y:S01]  /*8180*/  VIADD R17, R17, 0x8 ;  /* 0x0000000811117836 */ /* 0x000fe20000000000 */
[----:B------:R-:W-:-:S03]  /*8190*/  ISETP.NE.AND P4, PT, R32, R37, PT ;  /* 0x000000252000720c */ /* 0x000fc60003f85270 */
[----:B------:R-:W-:Y:S01]  /*81a0*/  IMAD.IADD R18, R33, 0x1, R18 ;  /* 0x0000000121127824 */ /* 0x000fe200078e0212 */
[----:B------:R-:W-:-:S04]  /*81b0*/  ISETP.EQ.OR P4, PT, R17, UR7, P4 ;  /* 0x0000000711007c0c */ /* 0x000fc8000a782670 */
[----:B------:R-:W-:Y:S01]  /*81c0*/  SEL R17, R18, RZ, !P4 ;  /* 0x000000ff12117207 */ /* 0x000fe20006000000 */
[----:B------:R-:W-:-:S04]  /*81d0*/  VIADD R20, R19, 0x1 ;  /* 0x0000000113147836 */ /* 0x000fc80000000000 */
[----:B------:R-:W-:Y:S02]  /*81e0*/  IMAD.IADD R17, R16, 0x1, R17 ;  /* 0x0000000110117824 */ /* 0x000fe400078e0211 */
[----:B------:R-:W-:-:S03]  /*81f0*/  @!P0 IMAD.MOV R20, RZ, RZ, R19 ;  /* 0x000000ffff148224 */ /* 0x000fc600078e0213 */
[----:B------:R-:W0:Y:S01]  /*8200*/  SHFL.UP PT, R19, R17, 0x1, RZ ;  /* 0x0420000011137989 */ /* 0x000e2200000e00ff */
[----:B------:R-:W-:Y:S02]  /*8210*/  VIADD R18, R20, 0x1 ;  /* 0x0000000114127836 */ /* 0x000fe40000000000 */
[----:B------:R-:W-:-:S04]  /*8220*/  @!P3 IMAD.MOV R18, RZ, RZ, R20 ;  /* 0x000000ffff12b224 */ /* 0x000fc800078e0214 */
[----:B------:R-:W-:Y:S02]  /*8230*/  VIADD R36, R18, 0x1 ;  /* 0x0000000112247836 */ /* 0x000fe40000000000 */
[----:B------:R-:W-:-:S04]  /*8240*/  @!P5 IMAD.MOV R36, RZ, RZ, R18 ;  /* 0x000000ffff24d224 */ /* 0x000fc800078e0212 */
[----:B------:R-:W-:Y:S02]  /*8250*/  VIADD R16, R36, 0x1 ;  /* 0x0000000124107836 */ /* 0x000fe40000000000 */
[----:B------:R-:W-:-:S05]  /*8260*/  @!P4 IMAD.MOV R16, RZ, RZ, R36 ;  /* 0x000000ffff10c224 */ /* 0x000fca00078e0224 */
[----:B------:R-:W1:Y:S01]  /*8270*/  SHFL.UP PT, R18, R16, 0x1, RZ ;  /* 0x0420000010127989 */ /* 0x000e6200000e00ff */
[----:B------:R-:W-:Y:S02]  /*8280*/  ISETP.NE.AND P0, PT, R16, RZ, PT ;  /* 0x000000ff1000720c */ /* 0x000fe40003f05270 */
[----:B------:R-:W-:Y:S02]  /*8290*/  ISETP.GE.AND P4, PT, R40, 0x1, PT ;  /* 0x000000012800780c */ /* 0x000fe40003f86270 */
[----:B0-----:R-:W-:-:S04]  /*82a0*/  SEL R19, R19, RZ, !P0 ;  /* 0x000000ff13137207 */ /* 0x001fc80004000000 */
[----:B------:R-:W-:-:S05]  /*82b0*/  SEL R20, R19, RZ, P4 ;  /* 0x000000ff13147207 */ /* 0x000fca0002000000 */
[----:B------:R-:W-:-:S05]  /*82c0*/  IMAD.IADD R20, R17, 0x1, R20 ;  /* 0x0000000111147824 */ /* 0x000fca00078e0214 */
[----:B------:R-:W0:Y:S01]  /*82d0*/  SHFL.UP PT, R19, R20, 0x2, RZ ;  /* 0x0440000014137989 */ /* 0x000e2200000e00ff */
[----:B-1----:R-:W-:-:S05]  /*82e0*/  SEL R17, R18, RZ, P4 ;  /* 0x000000ff12117207 */ /* 0x002fca0002000000 */
[----:B------:R-:W-:-:S05]  /*82f0*/  IMAD.IADD R17, R17, 0x1, R16 ;  /* 0x0000000111117824 */ /* 0x000fca00078e0210 */
        /* <DEDUP_REMOVED lines=14> */
[----:B------:R-:W-:Y:S01]  /*83e0*/  IMAD.IADD R20, R19, 0x1, R20 ;  /* 0x0000000113147824 */ /* 0x000fe200078e0214 */
[----:B-1----:R-:W-:-:S04]  /*83f0*/  SEL R17, R16, RZ, P4 ;  /* 0x000000ff10117207 */ /* 0x002fc80002000000 */
[----:B------:R-:W0:Y:S01]  /*8400*/  SHFL.UP PT, R21, R20, 0x8, RZ ;  /* 0x0500000014157989 */ /* 0x000e2200000e00ff */
[----:B------:R-:W-:-:S05]  /*8410*/  IMAD.IADD R17, R18, 0x1, R17 ;  /* 0x0000000112117824 */ /* 0x000fca00078e0211 */
[----:B------:R-:W1:Y:S01]  /*8420*/  SHFL.UP PT, R16, R17, 0x8, RZ ;  /* 0x0500000011107989 */ /* 0x000e6200000e00ff */
[----:B------:R-:W-:Y:S02]  /*8430*/  ISETP.NE.AND P0, PT, R17, RZ, PT ;  /* 0x000000ff1100720c */ /* 0x000fe40003f05270 */
[----:B------:R-:W-:Y:S02]  /*8440*/  ISETP.GE.AND P4, PT, R40, 0x8, PT ;  /* 0x000000082800780c */ /* 0x000fe40003f86270 */
[----:B0-----:R-:W-:-:S04]  /*8450*/  SEL R21, R21, RZ, !P0 ;  /* 0x000000ff15157207 */ /* 0x001fc80004000000 */
[----:B------:R-:W-:Y:S02]  /*8460*/  SEL R21, R21, RZ, P4 ;  /* 0x000000ff15157207 */ /* 0x000fe40002000000 */
[----:B-1----:R-:W-:-:S03]  /*8470*/  SEL R16, R16, RZ, P4 ;  /* 0x000000ff10107207 */ /* 0x002fc60002000000 */
[----:B------:R-:W-:Y:S02]  /*8480*/  IMAD.IADD R21, R20, 0x1, R21 ;  /* 0x0000000114157824 */ /* 0x000fe400078e0215 */
[----:B------:R-:W-:-:S03]  /*8490*/  IMAD.IADD R16, R17, 0x1, R16 ;  /* 0x0000000111107824 */ /* 0x000fc600078e0210 */
[----:B------:R-:W0:Y:S04]  /*84a0*/  SHFL.UP PT, R19, R21, 0x10, RZ ;  /* 0x0600000015137989 */ /* 0x000e2800000e00ff */
[----:B------:R-:W1:Y:S01]  /*84b0*/  SHFL.UP PT, R18, R16, 0x10, RZ ;  /* 0x0600000010127989 */ /* 0x000e6200000e00ff */
[----:B------:R-:W-:Y:S02]  /*84c0*/  ISETP.NE.AND P5, PT, R40, 0x1f, PT ;  /* 0x0000001f2800780c */ /* 0x000fe40003fa5270 */
[----:B------:R-:W-:Y:S02]  /*84d0*/  ISETP.NE.AND P0, PT, R16, RZ, PT ;  /* 0x000000ff1000720c */ /* 0x000fe40003f05270 */
[----:B------:R-:W-:Y:S02]  /*84e0*/  ISETP.GE.AND P4, PT, R40, 0x10, PT ;  /* 0x000000102800780c */ /* 0x000fe40003f86270 */
[----:B0-----:R-:W-:-:S02]  /*84f0*/  SEL R19, R19, RZ, !P0 ;  /* 0x000000ff13137207 */ /* 0x001fc40004000000 */
[----:B-1----:R-:W-:Y:S02]  /*8500*/  SEL R17, R18, RZ, P4 ;  /* 0x000000ff12117207 */ /* 0x002fe40002000000 */
[----:B------:R-:W-:-:S03]  /*8510*/  SEL R18, R19, RZ, P4 ;  /* 0x000000ff13127207 */ /* 0x000fc60002000000 */
[----:B------:R-:W-:Y:S01]  /*8520*/  @!P5 LEA R35, R41, UR4, 0x3 ;  /* 0x000000042923dc11 */ /* 0x000fe2000f8e18ff */
[----:B------:R-:W-:Y:S02]  /*8530*/  IMAD.IADD R38, R16, 0x1, R17 ;  /* 0x0000000110267824 */ /* 0x000fe400078e0211 */
[----:B------:R-:W-:-:S05]  /*8540*/  IMAD.IADD R39, R21, 0x1, R18 ;  /* 0x0000000115277824 */ /* 0x000fca00078e0212 */
[----:B------:R-:W-:Y:S01]  /*8550*/  @!P5 STS.64 [R35], R38 ;  /* 0x000000262300d388 */ /* 0x000fe20000000a00 */
[----:B------:R-:W-:Y:S06]  /*8560*/  BAR.SYNC.DEFER_BLOCKING 0x0 ;  /* 0x0000000000007b1d */ /* 0x000fec0000010000 */
[----:B------:R-:W0:Y:S04]  /*8570*/  LDS.128 R16, [UR4] ;  /* 0x00000004ff107984 */ /* 0x000e280008000c00 */
[----:B------:R-:W1:Y:S04]  /*8580*/  LDS.128 R20, [UR4+0x10] ;  /* 0x00001004ff147984 */ /* 0x000e680008000c00 */
[----:B------:R-:W2:Y:S01]  /*8590*/  LDS.128 R24, [UR4+0x20] ;  /* 0x00002004ff187984 */ /* 0x000ea20008000c00 */
[----:B------:R-:W-:-:S02]  /*85a0*/  ISETP.NE.AND P4, PT, R41, 0x2, PT ;  /* 0x000000022900780c */ /* 0x000fc40003f85270 */
[----:B0-----:R-:W-:-:S04]  /*85b0*/  ISETP.NE.AND P0, PT, R18, RZ, PT ;  /* 0x000000ff1200720c */ /* 0x001fc80003f05270 */
[----:B------:R-:W-:Y:S02]  /*85c0*/  SEL R28, R17, RZ, !P0 ;  /* 0x000000ff111c7207 */ /* 0x000fe40004000000 */
[----:B-1----:R-:W-:-:S03]  /*85d0*/  ISETP.NE.AND P0, PT, R20, RZ, PT ;  /* 0x000000ff1400720c */ /* 0x002fc60003f05270 */
[----:B------:R-:W-:Y:S02]  /*85e0*/  IMAD.IADD R42, R19, 0x1, R28 ;  /* 0x00000001132a7824 */ /* 0x000fe400078e021c */
[----:B------:R-:W0:Y:S03]  /*85f0*/  LDS.128 R28, [UR4+0x30] ;  /* 0x00003004ff1c7984 */ /* 0x000e260008000c00 */
[C---:B------:R-:W-:Y:S02]  /*8600*/  SEL R44, R42.reuse, RZ, !P0 ;  /* 0x000000ff2a2c7207 */ /* 0x040fe40004000000 */
[----:B------:R-:W-:Y:S02]  /*8610*/  SEL R17, R42, R17, !P4 ;  /* 0x000000112a117207 */ /* 0x000fe40006000000 */
[----:B------:R-:W-:Y:S01]  /*8620*/  ISETP.NE.AND P0, PT, R22, RZ, PT ;  /* 0x000000ff1600720c */ /* 0x000fe20003f05270 */
[----:B------:R-:W-:-:S02]  /*8630*/  IMAD.IADD R42, R21, 0x1, R44 ;  /* 0x00000001152a7824 */ /* 0x000fc400078e022c */
[----:B------:R-:W-:-:S03]  /*8640*/  IMAD.IADD R19, R16, 0x1, R18 ;  /* 0x0000000110137824 */ /* 0x000fc600078e0212 */
[----:B------:R-:W-:Y:S02]  /*8650*/  SEL R18, R42, RZ, !P0 ;  /* 0x000000ff2a127207 */ /* 0x000fe40004000000 */
[----:B------:R-:W-:Y:S02]  /*8660*/  SEL R16, R19, R16, !P4 ;  /* 0x0000001013107207 */ /* 0x000fe40006000000 */
[----:B--2---:R-:W-:Y:S01]  /*8670*/  ISETP.NE.AND P4, PT, R24, RZ, PT ;  /* 0x000000ff1800720c */ /* 0x004fe20003f85270 */
[----:B------:R-:W-:Y:S01]  /*8680*/  IMAD.IADD R23, R23, 0x1, R18 ;  /* 0x0000000117177824 */ /* 0x000fe200078e0212 */
[----:B------:R-:W-:Y:S01]  /*8690*/  ISETP.NE.AND P5, PT, R41, 0x3, PT ;  /* 0x000000032900780c */ /* 0x000fe20003fa5270 */
[----:B------:R-:W-:-:S03]  /*86a0*/  IMAD.IADD R19, R19, 0x1, R20 ;  /* 0x0000000113137824 */ /* 0x000fc600078e0214 */
[----:B------:R-:W-:Y:S02]  /*86b0*/  SEL R18, R23, RZ, !P4 ;  /* 0x000000ff17127207 */ /* 0x000fe40006000000 */
[----:B------:R-:W-:Y:S02]  /*86c0*/  SEL R42, R42, R17, !P5 ;  /* 0x000000112a2a7207 */ /* 0x000fe40006800000 */
[----:B------:R-:W-:Y:S01]  /*86d0*/  SEL R16, R19, R16, !P5 ;  /* 0x0000001013107207 */ /* 0x000fe20006800000 */
[----:B------:R-:W-:Y:S01]  /*86e0*/  IMAD.IADD R17, R25, 0x1, R18 ;  /* 0x0000000119117824 */ /* 0x000fe200078e0212 */
[----:B------:R-:W-:Y:S01]  /*86f0*/  ISETP.NE.AND P4, PT, R26, RZ, PT ;  /* 0x000000ff1a00720c */ /* 0x000fe20003f85270 */
[----:B------:R-:W-:Y:S01]  /*8700*/  IMAD.IADD R19, R22, 0x1, R19 ;  /* 0x0000000116137824 */ /* 0x000fe200078e0213 */
[----:B------:R-:W-:Y:S01]  /*8710*/  ISETP.NE.AND P0, PT, R41, 0x4, PT ;  /* 0x000000042900780c */ /* 0x000fe20003f05270 */
[----:B------:R-:W1:Y:S01]  /*8720*/  SHFL.UP PT, R25, R38, 0x1, RZ ;  /* 0x0420000026197989 */ /* 0x000e6200000e00ff */
[----:B------:R-:W-:-:S02]  /*8730*/  SEL R18, R17, RZ, !P4 ;  /* 0x000000ff11127207 */ /* 0x000fc40006000000 */
[C---:B------:R-:W-:Y:S01]  /*8740*/  SEL R16, R19.reuse, R16, !P0 ;  /* 0x0000001013107207 */ /* 0x040fe20004000000 */
[----:B------:R-:W-:Y:S01]  /*8750*/  IMAD.IADD R19, R19, 0x1, R24 ;  /* 0x0000000113137824 */ /* 0x000fe200078e0218 */
[----:B------:R-:W-:Y:S01]  /*8760*/  ISETP.NE.AND P5, PT, R41, 0x5, PT ;  /* 0x000000052900780c */ /* 0x000fe20003fa5270 */
[----:B------:R-:W-:Y:S01]  /*8770*/  IMAD.IADD R27, R27, 0x1, R18 ;  /* 0x000000011b1b7824 */ /* 0x000fe200078e0212 */
[----:B------:R-:W-:Y:S02]  /*8780*/  SEL R42, R23, R42, !P0 ;  /* 0x0000002a172a7207 */ /* 0x000fe40004000000 */
[----:B0-----:R-:W-:Y:S02]  /*8790*/  ISETP.NE.AND P4, PT, R28, RZ, PT ;  /* 0x000000ff1c00720c */ /* 0x001fe40003f85270 */
[----:B------:R-:W-:Y:S01]  /*87a0*/  SEL R16, R19, R16, !P5 ;  /* 0x0000001013107207 */ /* 0x000fe20006800000 */
[----:B------:R-:W-:Y:S01]  /*87b0*/  IMAD.IADD R19, R26, 0x1, R19 ;  /* 0x000000011a137824 */ /* 0x000fe200078e0213 */
[----:B------:R-:W-:Y:S01]  /*87c0*/  SEL R42, R17, R42, !P5 ;  /* 0x0000002a112a7207 */ /* 0x000fe20006800000 */
[----:B------:R-:W0:Y:S01]  /*87d0*/  SHFL.UP PT, R35, R39, 0x1, RZ ;  /* 0x0420000027237989 */ /* 0x000e2200000e00ff */
[----:B------:R-:W-:-:S02]  /*87e0*/  ISETP.NE.AND P5, PT, R41, 0x6, PT ;  /* 0x000000062900780c */ /* 0x000fc40003fa5270 */
[----:B------:R-:W-:Y:S02]  /*87f0*/  SEL R18, R27, RZ, !P4 ;  /* 0x000000ff1b127207 */ /* 0x000fe40006000000 */
[----:B------:R-:W-:Y:S02]  /*8800*/  ISETP.GE.U32.AND P0, PT, R0, 0x20, PT ;  /* 0x000000200000780c */ /* 0x000fe40003f06070 */
[C---:B------:R-:W-:Y:S01]  /*8810*/  SEL R16, R19.reuse, R16, !P5 ;  /* 0x0000001013107207 */ /* 0x040fe20006800000 */
[----:B------:R-:W-:Y:S01]  /*8820*/  IMAD.IADD R19, R19, 0x1, R28 ;  /* 0x0000000113137824 */ /* 0x000fe200078e021c */
[----:B------:R-:W-:Y:S01]  /*8830*/  SEL R42, R27, R42, !P5 ;  /* 0x0000002a1b2a7207 */ /* 0x000fe20006800000 */
[----:B------:R-:W-:Y:S01]  /*8840*/  IMAD.IADD R29, R29, 0x1, R18 ;  /* 0x000000011d1d7824 */ /* 0x000fe200078e0212 */
[----:B------:R-:W-:Y:S02]  /*8850*/  ISETP.NE.AND P4, PT, R41, 0x7, PT ;  /* 0x000000072900780c */ /* 0x000fe40003f85270 */
[----:B------:R-:W-:-:S02]  /*8860*/  ISETP.NE.AND P5, PT, R30, RZ, PT ;  /* 0x000000ff1e00720c */ /* 0x000fc40003fa5270 */
[----:B------:R-:W-:Y:S02]  /*8870*/  SEL R16, R19, R16, !P4 ;  /* 0x0000001013107207 */ /* 0x000fe40006000000 */
[C---:B------:R-:W-:Y:S02]  /*8880*/  SEL R42, R29.reuse, R42, !P4 ;  /* 0x0000002a1d2a7207 */ /* 0x040fe40006000000 */
[----:B------:R-:W-:Y:S02]  /*8890*/  ISETP.NE.AND P4, PT, R40, RZ, P0 ;  /* 0x000000ff2800720c */ /* 0x000fe40000785270 */
[----:B------:R-:W-:Y:S02]  /*88a0*/  SEL R18, R29, RZ, !P5 ;  /* 0x000000ff1d127207 */ /* 0x000fe40006800000 */
[----:B-1----:R-:W-:-:S04]  /*88b0*/  @P0 ISETP.NE.AND P5, PT, R25, RZ, PT ;  /* 0x000000ff1900020c */ /* 0x002fc80003fa5270 */
[----:B------:R-:W-:Y:S02]  /*88c0*/  @P0 SEL R20, R42, RZ, !P5 ;  /* 0x000000ff2a140207 */ /* 0x000fe40006800000 */
[----:B------:R-:W-:-:S03]  /*88d0*/  @P0 ISETP.NE.AND P5, PT, R40, RZ, PT ;  /* 0x000000ff2800020c */ /* 0x000fc60003fa5270 */
[----:B0-----:R-:W-:Y:S01]  /*88e0*/  @P4 IMAD.IADD R42, R35, 0x1, R20 ;  /* 0x00000001232a4824 */ /* 0x001fe200078e0214 */
[----:B------:R-:W-:Y:S01]  /*88f0*/  @P0 SEL R17, R25, RZ, P5 ;  /* 0x000000ff19110207 */ /* 0x000fe20002800000 */
[----:B------:R-:W-:Y:S02]  /*8900*/  IMAD.IADD R30, R30, 0x1, R19 ;  /* 0x000000011e1e7824 */ /* 0x000fe400078e0213 */
[----:B------:R-:W-:Y:S02]  /*8910*/  IMAD.IADD R31, R31, 0x1, R18 ;  /* 0x000000011f1f7824 */ /* 0x000fe400078e0212 */
[----:B------:R-:W-:Y:S02]  /*8920*/  @P0 IMAD.IADD R25, R16, 0x1, R17 ;  /* 0x0000000110190824 */ /* 0x000fe400078e0211 */
[----:B------:R-:W-:Y:S01]  /*8930*/  @P0 IMAD.MOV.U32 R35, RZ, RZ, R42 ;  /* 0x000000ffff230224 */ /* 0x000fe200078e002a */
[----:B------:R-:W-:Y:S06]  /*8940*/  @P0 BRA `(.L_x_1323) ;  /* 0x0000000c001c0947 */ /* 0x000fec0003800000 */
[----:B------:R-:W0:Y:S01]  /*8950*/  LDC.64 R28, c[0x0][0x3b0] ;  /* 0x0000ec00ff1c7b82 */ /* 0x000e220000000a00 */
[----:B------:R-:W-:Y:S01]  /*8960*/  IMAD.U32 R17, RZ, RZ, UR8 ;  /* 0x00000008ff117e24 */ /* 0x000fe2000f8e00ff */
[----:B------:R-:W1:Y:S01]  /*8970*/  LDCU UR5, c[0x0][0x370] ;  /* 0x00006e00ff0577ac */ /* 0x000e620008000800 */
[----:B------:R-:W-:Y:S01]  /*8980*/  @!P6 IMAD.MOV.U32 R18, RZ, RZ, 0x64 ;  /* 0x00000064ff12e424 */ /* 0x000fe200078e00ff */
[----:B------:R2:W-:Y:S01]  /*8990*/  @!P6 STS [UR4+0x74], R30 ;  /* 0x0000741eff00e988 */ /* 0x0005e20008000804 */
[----:B------:R-:W-:Y:S02]  /*89a0*/  @!P6 IMAD.MOV.U32 R19, RZ, RZ, 0x0 ;  /* 0x00000000ff13e424 */ /* 0x000fe400078e00ff */
        /* <DEDUP_REMOVED lines=9> */
.L_x_1324:
[----:B------:R-:W-:Y:S05]  /*8a40*/  NANOSLEEP 0x1c2 ;  /* 0x000001c20000795d */ /* 0x000fea0003800000 */
[----:B------:R-:W-:Y:S01]  /*8a50*/  NOP ;  /* 0x0000000000007918 */ /* 0x000fe20000000000 */
.L_x_1325:
[----:B--2---:R-:W-:-:S03]  /*8a60*/  IMAD.WIDE.U32 R16, R0, 0x10, RZ ;  /* 0x0000001000107825 */ /* 0x004fc600078e00ff */
[----:B------:R-:W-:Y:S02]  /*8a70*/  LOP3.LUT R23, R16, 0xfffffff0, RZ, 0x3c, !PT ;  /* 0xfffffff010177812 */ /* 0x000fe400078e3cff */
[----:B------:R-:W-:Y:S02]  /*8a80*/  LOP3.LUT R17, RZ, R17, RZ, 0x33, !PT ;  /* 0x00000011ff117212 */ /* 0x000fe400078e33ff */
[----:B------:R-:W-:-:S05]  /*8a90*/  IADD3 R22, P0, PT, R28, R23, RZ ;  /* 0x000000171c167210 */ /* 0x000fca0007f1e0ff */
[----:B------:R-:W-:-:S08]  /*8aa0*/  IMAD.X R23, R29, 0x1, R17, P0 ;  /* 0x000000011d177824 */ /* 0x000fd000000e0611 */
.L_x_1327:
[----:B------:R-:W2:Y:S01]  /*8ab0*/  LD.E.128.STRONG.GPU R16, desc[UR10][R22.64+0x200] ;  /* 0x0002000a16107980 */ /* 0x000ea2000c10fd00 */
[----:B------:R-:W-:Y:S05]  /*8ac0*/  YIELD ;  /* 0x0000000000007946 */ /* 0x000fea0003800000 */
[----:B------:R-:W-:Y:S01]  /*8ad0*/  UMOV UR5, 0xffffffff ;  /* 0xffffffff00057882 */ /* 0x000fe20000000000 */
[----:B--2---:R-:W-:-:S04]  /*8ae0*/  ISETP.NE.U32.AND P0, PT, R18, 0x63, PT ;  /* 0x000000631200780c */ /* 0x004fc80003f05070 */
[----:B------:R-:W-:Y:S01]  /*8af0*/  ISETP.NE.AND.EX P0, PT, R19, RZ, PT, P0 ;  /* 0x000000ff1300720c */ /* 0x000fe20003f05300 */
[----:B------:R-:W-:-:S12]  /*8b00*/  BRA.DIV UR5, `(.L_x_1326) ;  /* 0x0000003205007947 */ /* 0x000fd8000b800000 */
[----:B------:R-:W-:-:S13]  /*8b10*/  VOTE.ANY P0, !P0 ;  /* 0x0000000000ff7806 */ /* 0x000fda0004000100 */
.L_x_1384:
        /* <DEDUP_REMOVED lines=20> */
[----:B------:R-:W-:Y:S01]  /*8c60*/  ISETP.GT.AND P0, PT, R24, R27, PT ;  /* 0x0000001b1800720c */ /* 0x000fe20003f04270 */
[----:B------:R-:W-:Y:S01]  /*8c70*/  VIADD R24, R40, 0x8 ;  /* 0x0000000828187836 */ /* 0x000fe20000000000 */
        /* <DEDUP_REMOVED lines=24> */
[----:B------:R-:W-:Y:S01]  /*8e00*/  ISETP.NE.U32.AND P4, PT, R18, 0x65, PT ;  /* 0x000000651200780c */ /* 0x000fe20003f85070 */
[----:B------:R-:W-:Y:S01]  /*8e10*/  VIADD R18, R40, 0x10 ;  /* 0x0000001028127836 */ /* 0x000fe20000000000 */
[----:B------:R-:W-:-:S02]  /*8e20*/  SEL R21, R16, RZ, !P0 ;  /* 0x000000ff10157207 */ /* 0x000fc40004000000 */
[----:B-1----:R-:W-:Y:S02]  /*8e30*/  SEL R17, R22, RZ, !P0 ;  /* 0x000000ff16117207 */ /* 0x002fe40004000000 */
[----:B------:R-:W-:Y:S01]  /*8e40*/  ISETP.NE.AND.EX P4, PT, R19, RZ, PT, P4 ;  /* 0x000000ff1300720c */ /* 0x000fe20003f85340 */
[----:B------:R-:W-:Y:S01]  /*8e50*/  IMAD.IADD R22, R20, 0x1, R21 ;  /* 0x0000000114167824 */ /* 0x000fe200078e0215 */
[----:B------:R-:W-:Y:S01]  /*8e60*/  ISETP.GT.AND P0, PT, R18, R27, PT ;  /* 0x0000001b1200720c */ /* 0x000fe20003f04270 */
[----:B------:R-:W-:Y:S02]  /*8e70*/  IMAD.IADD R38, R42, 0x1, R17 ;  /* 0x000000012a267824 */ /* 0x000fe400078e0211 */
[----:B------:R-:W0:Y:S01]  /*8e80*/  LDC.64 R16, c[0x0][0x3b0] ;  /* 0x0000ec00ff107b82 */ /* 0x000e220000000a00 */
[----:B------:R-:W1:Y:S02]  /*8e90*/  SHFL.DOWN PT, R23, R22, 0x10, R27 ;  /* 0x0a00000016177989 */ /* 0x000e6400000e001b */
[----:B------:R-:W-:-:S02]  /*8ea0*/  ISETP.NE.AND P5, PT, R38, RZ, PT ;  /* 0x000000ff2600720c */ /* 0x000fc40003fa5270 */
[----:B------:R2:W3:Y:S03]  /*8eb0*/  SHFL.DOWN PT, R39, R38, 0x10, R27 ;  /* 0x0a00000026277989 */ /* 0x0004e600000e001b */
[----:B------:R-:W-:Y:S02]  /*8ec0*/  VOTE.ALL P4, P4 ;  /* 0x0000000000ff7806 */ /* 0x000fe40002080000 */
[----:B--2---:R-:W-:-:S05]  /*8ed0*/  LOP3.LUT R27, RZ, R0, RZ, 0x33, !PT ;  /* 0x00000000ff1b7212 */ /* 0x004fca00078e33ff */
[----:B------:R-:W-:Y:S01]  /*8ee0*/  VIADD R27, R27, UR8 ;  /* 0x000000081b1b7c36 */ /* 0x000fe20008000000 */
[----:B-1----:R-:W-:Y:S02]  /*8ef0*/  SEL R23, R23, RZ, !P5 ;  /* 0x000000ff17177207 */ /* 0x002fe40006800000 */
[----:B0-----:R-:W-:Y:S02]  /*8f00*/  IADD3 R42, P5, PT, R16, 0x200, RZ ;  /* 0x00000200102a7810 */ /* 0x001fe40007fbe0ff */
[----:B---3--:R-:W-:Y:S02]  /*8f10*/  SEL R39, R39, RZ, !P0 ;  /* 0x000000ff27277207 */ /* 0x008fe40004000000 */
[----:B------:R-:W-:Y:S01]  /*8f20*/  SEL R23, R23, RZ, !P0 ;  /* 0x000000ff17177207 */ /* 0x000fe20004000000 */
[----:B------:R-:W-:Y:S02]  /*8f30*/  IMAD.X R43, RZ, RZ, R17, P5 ;  /* 0x000000ffff2b7224 */ /* 0x000fe400028e0611 */
[----:B------:R-:W-:-:S02]  /*8f40*/  IMAD.IADD R20, R38, 0x1, R39 ;  /* 0x0000000126147824 */ /* 0x000fc400078e0227 */
[----:B------:R-:W-:-:S07]  /*8f50*/  IMAD.IADD R22, R22, 0x1, R23 ;  /* 0x0000000116167824 */ /* 0x000fce00078e0217 */
.L_x_1398:
[----:B------:R-:W-:Y:S05]  /*8f60*/  @!P4 BRA `(.L_x_1329) ;  /* 0x00000004002cc947 */ /* 0x000fea0003800000 */
.L_x_1333:
[----:B------:R-:W-:-:S07]  /*8f70*/  IMAD.WIDE R38, R27, 0x10, R42 ;  /* 0x000000101b267825 */ /* 0x000fce00078e022a */
.L_x_1331:
[----:B------:R-:W2:Y:S01]  /*8f80*/  LD.E.128.STRONG.GPU R16, desc[UR10][R38.64+-0x200] ;  /* 0xfffe000a26107980 */ /* 0x000ea2000c10fd00 */
[----:B------:R-:W-:Y:S05]  /*8f90*/  YIELD ;  /* 0x0000000000007946 */ /* 0x000fea0003800000 */
[----:B------:R-:W-:Y:S01]  /*8fa0*/  UMOV UR5, 0xffffffff ;  /* 0xffffffff00057882 */ /* 0x000fe20000000000 */
[----:B--2---:R-:W-:-:S04]  /*8fb0*/  ISETP.NE.U32.AND P0, PT, R18, 0x63, PT ;  /* 0x000000631200780c */ /* 0x004fc80003f05070 */
[----:B------:R-:W-:Y:S01]  /*8fc0*/  ISETP.NE.AND.EX P0, PT, R19, RZ, PT, P0 ;  /* 0x000000ff1300720c */ /* 0x000fe20003f05300 */
[----:B------:R-:W-:-:S12]  /*8fd0*/  BRA.DIV UR5, `(.L_x_1330) ;  /* 0x0000003205c07947 */ /* 0x000fd8000b800000 */
[----:B------:R-:W-:-:S13]  /*8fe0*/  VOTE.ANY P0, !P0 ;  /* 0x0000000000ff7806 */ /* 0x000fda0004000100 */
.L_x_1401:
        /* <DEDUP_REMOVED lines=8> */
[----:B------:R-:W-:-:S05]  /*9070*/  LOP3.LUT R21, R21, 0x80000000, R26, 0xec, !PT ;  /* 0x8000000015157812 */ /* 0x000fca00078eec1a */
[----:B------:R-:W-:-:S05]  /*9080*/  VIADD R24, R21, 0xffffffff ;  /* 0xffffffff15187836 */ /* 0x000fca0000000000 */
[----:B------:R-:W-:-:S04]  /*9090*/  LOP3.LUT R24, R21, R24, RZ, 0xc, !PT ;  /* 0x0000001815187212 */ /* 0x000fc800078e0cff */
[----:B------:R0:W1:Y:S02]  /*90a0*/  POPC R41, R24 ;  /* 0x0000001800297309 */ /* 0x0000640000000000 */
        /* <DEDUP_REMOVED lines=33> */
[----:B0-----:R-:W-:Y:S02]  /*92c0*/  SEL R23, R23, RZ, !P4 ;  /* 0x000000ff17177207 */ /* 0x001fe40006000000 */
[----:B------:R-:W-:Y:S01]  /*92d0*/  ISETP.NE.U32.AND P4, PT, R18, 0x65, PT ;  /* 0x000000651200780c */ /* 0x000fe20003f85070 */
[----:B------:R-:W-:Y:S01]  /*92e0*/  VIADD R18, R40, 0x10 ;  /* 0x0000001028127836 */ /* 0x000fe20000000000 */
[----:B------:R-:W-:Y:S02]  /*92f0*/  SEL R23, R23, RZ, !P0 ;  /* 0x000000ff17177207 */ /* 0x000fe40004000000 */
[----:B-1----:R-:W-:Y:S02]  /*9300*/  SEL R17, R17, RZ, !P0 ;  /* 0x000000ff11117207 */ /* 0x002fe40004000000 */
[----:B------:R-:W-:Y:S01]  /*9310*/  ISETP.GT.AND P5, PT, R18, R41, PT ;  /* 0x000000291200720c */ /* 0x000fe20003fa4270 */
[----:B------:R-:W-:Y:S01]  /*9320*/  IMAD.IADD R16, R38, 0x1, R23 ;  /* 0x0000000126107824 */ /* 0x000fe200078e0217 */
[----:B------:R-:W-:Y:S01]  /*9330*/  ISETP.NE.AND.EX P4, PT, R19, RZ, PT, P4 ;  /* 0x000000ff1300720c */ /* 0x000fe20003f85340 */
[----:B------:R-:W-:-:S03]  /*9340*/  IMAD.IADD R17, R46, 0x1, R17 ;  /* 0x000000012e117824 */ /* 0x000fc600078e0211 */
[----:B------:R-:W0:Y:S02]  /*9350*/  SHFL.DOWN PT, R23, R16, 0x10, R41 ;  /* 0x0a00000010177989 */ /* 0x000e2400000e0029 */
[----:B------:R-:W-:Y:S02]  /*9360*/  ISETP.NE.AND P0, PT, R17, RZ, PT ;  /* 0x000000ff1100720c */ /* 0x000fe40003f05270 */
[----:B------:R-:W1:Y:S05]  /*9370*/  SHFL.DOWN PT, R38, R17, 0x10, R41 ;  /* 0x0a00000011267989 */ /* 0x000e6a00000e0029 */
[----:B------:R-:W-:Y:S02]  /*9380*/  VOTE.ALL P4, P4 ;  /* 0x0000000000ff7806 */ /* 0x000fe40002080000 */
[----:B0-----:R-:W-:-:S02]  /*9390*/  SEL R23, R23, RZ, !P0 ;  /* 0x000000ff17177207 */ /* 0x001fc40004000000 */
[----:B------:R-:W-:Y:S02]  /*93a0*/  ISETP.NE.AND P0, PT, R20, RZ, PT ;  /* 0x000000ff1400720c */ /* 0x000fe40003f05270 */
[----:B------:R-:W-:Y:S02]  /*93b0*/  SEL R23, R23, RZ, !P5 ;  /* 0x000000ff17177207 */ /* 0x000fe40006800000 */
[----:B-1----:R-:W-:-:S03]  /*93c0*/  SEL R38, R38, RZ, !P5 ;  /* 0x000000ff26267207 */ /* 0x002fc60006800000 */
[----:B------:R-:W-:Y:S01]  /*93d0*/  IMAD.IADD R23, R16, 0x1, R23 ;  /* 0x0000000110177824 */ /* 0x000fe200078e0217 */
[----:B------:R-:W-:-:S04]  /*93e0*/  IADD3 R20, PT, PT, R17, R38, R20 ;  /* 0x0000002611147210 */ /* 0x000fc80007ffe014 */
[----:B------:R-:W-:-:S05]  /*93f0*/  SEL R23, R23, RZ, !P0 ;  /* 0x000000ff17177207 */ /* 0x000fca0004000000 */
[----:B------:R-:W-:-:S07]  /*9400*/  IMAD.IADD R22, R23, 0x1, R22 ;  /* 0x0000000117167824 */ /* 0x000fce00078e0216 */
.L_x_1415:
[----:B------:R-:W-:Y:S05]  /*9410*/  @P4 BRA `(.L_x_1333) ;  /* 0xfffffff800d44947 */ /* 0x000fea000383ffff */
.L_x_1329:
[----:B------:R-:W-:Y:S01]  /*9420*/  ISETP.NE.AND P4, PT, R40, RZ, PT ;  /* 0x000000ff2800720c */ /* 0x000fe20003f85270 */
[----:B------:R-:W-:Y:S01]  /*9430*/  BSSY.RECONVERGENT B0, `(.L_x_1334) ;  /* 0x0000015000007945 */ /* 0x000fe20003800200 */
[----:B------:R-:W-:Y:S01]  /*9440*/  ISETP.NE.AND P0, PT, R0, RZ, PT ;  /* 0x000000ff0000720c */ /* 0x000fe20003f05270 */
[----:B------:R-:W-:-:S10]  /*9450*/  IMAD.MOV.U32 R21, RZ, RZ, R22 ;  /* 0x000000ffff157224 */ /* 0x000fd400078e0016 */
        /* <DEDUP_REMOVED lines=18> */
.L_x_1335:
[----:B------:R-:W-:Y:S05]  /*9580*/  BSYNC.RECONVERGENT B0 ;  /* 0x0000000000007941 */ /* 0x000fea0003800200 */
.L_x_1334:
[----:B------:R0:W-:Y:S01]  /*9590*/  @!P4 STS.64 [R24+0x48], R20 ;  /* 0x000048141800c388 */ /* 0x0001e20000000a00 */
[----:B------:R-:W-:Y:S02]  /*95a0*/  @!P4 IMAD.MOV.U32 R25, RZ, RZ, R20 ;  /* 0x000000ffff19c224 */ /* 0x000fe400078e0014 */
[----:B------:R-:W-:-:S07]  /*95b0*/  @!P4 IMAD.MOV.U32 R35, RZ, RZ, R22 ;  /* 0x000000ffff23c224 */ /* 0x000fce00078e0016 */
.L_x_1323:
[----:B------:R-:W-:Y:S05]  /*95c0*/  WARPSYNC.ALL ;  /* 0x0000000000007948 */ /* 0x000fea0003800000 */
[C---:B------:R-:W-:Y:S01]  /*95d0*/  ISETP.NE.AND P4, PT, R0.reuse, RZ, PT ;  /* 0x000000ff0000720c */ /* 0x040fe20003f85270 */
[----:B------:R-:W2:Y:S08]  /*95e0*/  S2UR UR5, SR_CgaCtaId ;  /* 0x00000000000579c3 */ /* 0x000eb00000008800 */
[----:B------:R-:W-:Y:S04]  /*95f0*/  BAR.SYNC.DEFER_BLOCKING 0x0 ;  /* 0x0000000000007b1d */ /* 0x000fe80000010000 */
[----:B------:R-:W-:Y:S01]  /*9600*/  @P4 ISETP.NE.AND P5, PT, R25, RZ, PT ;  /* 0x000000ff1900420c */ /* 0x000fe20003fa5270 */
[----:B------:R-:W-:Y:S01]  /*9610*/  IMAD R26, R0, 0x9, RZ ;  /* 0x00000009001a7824 */ /* 0x000fe200078e02ff */
[----:B------:R-:W-:Y:S01]  /*9620*/  ISETP.NE.AND P0, PT, R34, R2, PT ;  /* 0x000000022200720c */ /* 0x000fe20003f05270 */
[----:B------:R-:W-:-:S03]  /*9630*/  UMOV UR4, 0x400 ;  /* 0x0000040000047882 */ /* 0x000fc60000000000 */
[C---:B------:R-:W-:Y:S01]  /*9640*/  ISETP.EQ.OR P0, PT, R26.reuse, UR7, P0 ;  /* 0x000000071a007c0c */ /* 0x040fe20008702670 */
[----:B0-----:R-:W-:Y:S01]  /*9650*/  VIADD R21, R26, 0x7 ;  /* 0x000000071a157836 */ /* 0x001fe20000000000 */
[----:B------:R-:W-:Y:S02]  /*9660*/  BSSY.RECONVERGENT B0, `(.L_x_1336) ;  /* 0x0000148000007945 */ /* 0x000fe40003800200 */
[----:B------:R-:W-:-:S05]  /*9670*/  SEL R24, RZ, 0x1, !P0 ;  /* 0x00000001ff187807 */ /* 0x000fca0004000000 */
[----:B-1----:R-:W-:Y:S02]  /*9680*/  VIADD R20, R24, 0x1 ;  /* 0x0000000118147836 */ /* 0x002fe40000000000 */
[----:B------:R-:W-:Y:S01]  /*9690*/  @!P1 IMAD.MOV R20, RZ, RZ, R24 ;  /* 0x000000ffff149224 */ /* 0x000fe200078e0218 */
[----:B--2---:R-:W-:-:S09]  /*96a0*/  ULEA UR4, UR5, UR4, 0x18 ;  /* 0x0000000405047291 */ /* 0x004fd2000f8ec0ff */
[----:B------:R-:W0:Y:S02]  /*96b0*/  @P4 LDS.64 R16, [UR4+0x48] ;  /* 0x00004804ff104984 */ /* 0x000e240008000a00 */
[----:B0-----:R-:W-:Y:S01]  /*96c0*/  @P4 SEL R18, R17, RZ, !P5 ;  /* 0x000000ff11124207 */ /* 0x001fe20006800000 */
[----:B------:R-:W-:Y:S01]  /*96d0*/  VIADD R17, R26, 0x3 ;  /* 0x000000031a117836 */ /* 0x000fe20000000000 */
[----:B------:R-:W-:Y:S01]  /*96e0*/  ISETP.NE.AND P5, PT, R6, R8, PT ;  /* 0x000000080600720c */ /* 0x000fe20003fa5270 */
[----:B------:R-:W-:Y:S02]  /*96f0*/  @P4 IMAD.IADD R16, R25, 0x1, R16 ;  /* 0x0000000119104824 */ /* 0x000fe400078e0210 */
[----:B------:R-:W-:Y:S01]  /*9700*/  @P4 IMAD.IADD R35, R35, 0x1, R18 ;  /* 0x0000000123234824 */ /* 0x000fe200078e0212 */
[----:B------:R-:W-:Y:S01]  /*9710*/  ISETP.EQ.OR P5, PT, R17, UR7, P5 ;  /* 0x0000000711007c0c */ /* 0x000fe2000afa2670 */
[----:B------:R-:W-:Y:S01]  /*9720*/  @P4 IMAD.MOV.U32 R25, RZ, RZ, R16 ;  /* 0x000000ffff194224 */ /* 0x000fe200078e0010 */
[----:B------:R-:W-:Y:S01]  /*9730*/  ISETP.NE.AND P4, PT, R8, R10, PT ;  /* 0x0000000a0800720c */ /* 0x000fe20003f85270 */
[----:B------:R-:W-:Y:S01]  /*9740*/  VIADD R17, R26, 0x4 ;  /* 0x000000041a117836 */ /* 0x000fe20000000000 */
[----:B------:R-:W-:Y:S01]  /*9750*/  SEL R18, R35, RZ, !P0 ;  /* 0x000000ff23127207 */ /* 0x000fe20004000000 */
[----:B------:R-:W-:Y:S01]  /*9760*/  IMAD.IADD R29, R25, 0x1, R20 ;  /* 0x00000001191d7824 */ /* 0x000fe200078e0214 */
[----:B------:R-:W-:Y:S01]  /*9770*/  ISETP.NE.AND P0, PT, R10, R12, PT ;  /* 0x0000000c0a00720c */ /* 0x000fe20003f05270 */
[----:B------:R-:W-:Y:S01]  /*9780*/  IMAD.IADD R23, R36, 0x1, R25 ;  /* 0x0000000124177824 */ /* 0x000fe200078e0219 */
[----:B------:R-:W-:Y:S01]  /*9790*/  ISETP.EQ.OR P4, PT, R17, UR7, P4 ;  /* 0x0000000711007c0c */ /* 0x000fe2000a782670 */
[----:B------:R-:W-:-:S02]  /*97a0*/  IMAD.IADD R3, R3, 0x1, R18 ;  /* 0x0000000103037824 */ /* 0x000fc400078e0212 */
[----:B------:R-:W-:Y:S02]  /*97b0*/  VIADD R17, R26, 0x5 ;  /* 0x000000051a117836 */ /* 0x000fe40000000000 */
[----:B------:R-:W-:Y:S01]  /*97c0*/  VIADD R46, R29, 0x1 ;  /* 0x000000011d2e7836 */ /* 0x000fe20000000000 */
[----:B------:R-:W-:Y:S01]  /*97d0*/  SEL R18, R3, RZ, !P1 ;  /* 0x000000ff03127207 */ /* 0x000fe20004800000 */
[----:B------:R-:W-:Y:S01]  /*97e0*/  @!P2 IMAD.MOV R46, RZ, RZ, R29 ;  /* 0x000000ffff2ea224 */ /* 0x000fe200078e021d */
[----:B------:R-:W-:Y:S01]  /*97f0*/  ISETP.EQ.OR P0, PT, R17, UR7, P0 ;  /* 0x0000000711007c0c */ /* 0x000fe20008702670 */
[----:B------:R-:W-:Y:S02]  /*9800*/  IMAD.IADD R45, R24, 0x1, R25 ;  /* 0x00000001182d7824 */ /* 0x000fe400078e0219 */
[----:B------:R-:W-:Y:S02]  /*9810*/  IMAD.IADD R5, R5, 0x1, R18 ;  /* 0x0000000105057824 */ /* 0x000fe400078e0212 */
[----:B------:R-:W0:Y:S01]  /*9820*/  LDS.64 R18, [UR4+0x70] ;  /* 0x00007004ff127984 */ /* 0x000e220008000a00 */
[----:B------:R-:W-:-:S02]  /*9830*/  VIADD R17, R46, 0x1 ;  /* 0x000000012e117836 */ /* 0x000fc40000000000 */
[----:B------:R-:W-:Y:S01]  /*9840*/  SEL R22, R5, RZ, !P2 ;  /* 0x000000ff05167207 */ /* 0x000fe20005000000 */
[----:B------:R-:W-:-:S04]  /*9850*/  @!P5 IMAD.MOV R17, RZ, RZ, R46 ;  /* 0x000000ffff11d224 */ /* 0x000fc800078e022e */
[----:B------:R-:W-:-:S05]  /*9860*/  IMAD.IADD R7, R7, 0x1, R22 ;  /* 0x0000000107077824 */ /* 0x000fca00078e0216 */
[----:B------:R-:W-:Y:S02]  /*9870*/  SEL R16, R7, RZ, !P5 ;  /* 0x000000ff07107207 */ /* 0x000fe40006800000 */
[----:B------:R-:W-:-:S03]  /*9880*/  ISETP.NE.AND P5, PT, R14, R32, PT ;  /* 0x000000200e00720c */ /* 0x000fc60003fa5270 */
[----:B------:R-:W-:Y:S01]  /*9890*/  IMAD.IADD R9, R9, 0x1, R16 ;  /* 0x0000000109097824 */ /* 0x000fe200078e0210 */
[----:B------:R-:W-:Y:S01]  /*98a0*/  ISETP.EQ.OR P5, PT, R21, UR7, P5 ;  /* 0x0000000715007c0c */ /* 0x000fe2000afa2670 */
[----:B------:R-:W1:Y:S03]  /*98b0*/  LDS R16, [UR4+0x6c] ;  /* 0x00006c04ff107984 */ /* 0x000e660008000800 */
[----:B------:R-:W-:-:S05]  /*98c0*/  SEL R20, R9, RZ, !P4 ;  /* 0x000000ff09147207 */ /* 0x000fca0006000000 */
[----:B------:R-:W-:Y:S02]  /*98d0*/  IMAD.IADD R11, R11, 0x1, R20 ;  /* 0x000000010b0b7824 */ /* 0x000fe400078e0214 */
[----:B------:R-:W-:Y:S02]  /*98e0*/  VIADD R20, R17, 0x1 ;  /* 0x0000000111147836 */ /* 0x000fe40000000000 */
[----:B------:R-:W-:Y:S01]  /*98f0*/  @!P4 IMAD.MOV R20, RZ, RZ, R17 ;  /* 0x000000ffff14c224 */ /* 0x000fe200078e0211 */
[----:B------:R-:W-:-:S03]  /*9900*/  SEL R22, R11, RZ, !P0 ;  /* 0x000000ff0b167207 */ /* 0x000fc60004000000 */
[----:B------:R-:W-:Y:S02]  /*9910*/  VIADD R21, R20, 0x1 ;  /* 0x0000000114157836 */ /* 0x000fe40000000000 */
[----:B------:R-:W-:Y:S01]  /*9920*/  IMAD.IADD R13, R13, 0x1, R22 ;  /* 0x000000010d0d7824 */ /* 0x000fe200078e0216 */
[----:B0-----:R-:W-:Y:S01]  /*9930*/  ISETP.GE.AND P6, PT, R19, 0x101, PT ;  /* 0x000001011300780c */ /* 0x001fe20003fc6270 */
[----:B------:R-:W-:-:S03]  /*9940*/  @!P0 IMAD.MOV R21, RZ, RZ, R20 ;  /* 0x000000ffff158224 */ /* 0x000fc600078e0214 */
[----:B------:R-:W-:-:S05]  /*9950*/  SEL R22, R13, RZ, !P3 ;  /* 0x000000ff0d167207 */ /* 0x000fca0005800000 */
[----:B------:R-:W-:Y:S02]  /*9960*/  IMAD.IADD R15, R15, 0x1, R22 ;  /* 0x000000010f0f7824 */ /* 0x000fe400078e0216 */
[----:B------:R-:W-:Y:S02]  /*9970*/  VIADD R22, R21, 0x1 ;  /* 0x0000000115167836 */ /* 0x000fe40000000000 */
[----:B------:R-:W-:Y:S01]  /*9980*/  @!P3 IMAD.MOV R22, RZ, RZ, R21 ;  /* 0x000000ffff16b224 */ /* 0x000fe200078e0215 */
[----:B------:R-:W-:-:S05]  /*9990*/  SEL R28, R15, RZ, !P5 ;  /* 0x000000ff0f1c7207 */ /* 0x000fca0006800000 */
[----:B------:R-:W-:Y:S01]  /*99a0*/  IMAD.IADD R33, R33, 0x1, R28 ;  /* 0x0000000121217824 */ /* 0x000fe200078e021c */
[----:B------:R-:W-:Y:S06]  /*99b0*/  @!P6 BRA `(.L_x_1337) ;  /* 0x0000000c004ce947 */ /* 0x000fec0003800000 */
[----:B------:R-:W0:Y:S01]  /*99c0*/  LDS R24, [UR4+0x64] ;  /* 0x00006404ff187984 */ /* 0x000e220008000800 */
[----:B------:R-:W-:Y:S01]  /*99d0*/  ISETP.NE.AND P6, PT, R34, R2, PT ;  /* 0x000000022200720c */ /* 0x000fe20003fc5270 */
[----:B------:R-:W-:Y:S01]  /*99e0*/  IMAD.MOV.U32 R27, RZ, RZ, 0x9 ;  /* 0x00000009ff1b7424 */ /* 0x000fe200078e00ff */
[----:B------:R-:W-:Y:S02]  /*99f0*/  BAR.SYNC.DEFER_BLOCKING 0x0 ;  /* 0x0000000000007b1d */ /* 0x000fe40000010000 */
[----:B------:R-:W-:Y:S01]  /*9a00*/  ISETP.NE.AND P6, PT, R26, UR7, !P6 ;  /* 0x000000071a007c0c */ /* 0x000fe2000f7c5270 */
[CC--:B------:R-:W-:Y:S02]  /*9a10*/  IMAD R26, R0.reuse, R27.reuse, 0x3 ;  /* 0x00000003001a7424 */ /* 0x0c0fe400078e021b */
[----:B------:R-:W-:-:S10]  /*9a20*/  IMAD R27, R0, R27, 0x8 ;  /* 0x00000008001b7424 */ /* 0x000fd400078e021b */
[--C-:B0-----:R-:W-:Y:S02]  /*9a30*/  @!P6 IMAD.IADD R25, R25, 0x1, -R24.reuse ;  /* 0x000000011919e824 */ /* 0x101fe400078e0a18 */
[--C-:B------:R-:W-:Y:S02]  /*9a40*/  @P1 IMAD.IADD R45, R45, 0x1, -R24.reuse ;  /* 0x000000012d2d1824 */ /* 0x100fe400078e0a18 */
[--C-:B------:R-:W-:Y:S01]  /*9a50*/  @P2 IMAD.IADD R29, R29, 0x1, -R24.reuse ;  /* 0x000000011d1d2824 */ /* 0x100fe200078e0a18 */
[----:B------:R-:W-:Y:S01]  /*9a60*/  @!P6 LEA R25, R25, UR4, 0x3 ;  /* 0x000000041919ec11 */ /* 0x000fe2000f8e18ff */
[--C-:B------:R-:W-:Y:S01]  /*9a70*/  @P4 IMAD.IADD R17, R17, 0x1, -R24.reuse ;  /* 0x0000000111114824 */ /* 0x100fe200078e0a18 */
[----:B------:R-:W-:Y:S01]  /*9a80*/  @P1 LEA R45, R45, UR4, 0x3 ;  /* 0x000000042d2d1c11 */ /* 0x000fe2000f8e18ff */
[--C-:B------:R-:W-:Y:S01]  /*9a90*/  @P0 IMAD.IADD R20, R20, 0x1, -R24.reuse ;  /* 0x0000000114140824 */ /* 0x100fe200078e0a18 */
[----:B------:R-:W-:Y:S01]  /*9aa0*/  @P2 LEA R29, R29, UR4, 0x3 ;  /* 0x000000041d1d2c11 */ /* 0x000fe2000f8e18ff */
[----:B------:R2:W-:Y:S01]  /*9ab0*/  @!P6 STS.64 [R25], R34 ;  /* 0x000000221900e388 */ /* 0x0005e20000000a00 */
[----:B------:R-:W-:Y:S01]  /*9ac0*/  ISETP.NE.AND P6, PT, R6, R8, PT ;  /* 0x000000080600720c */ /* 0x000fe20003fc5270 */
[--C-:B------:R-:W-:Y:S01]  /*9ad0*/  @P3 IMAD.IADD R21, R21, 0x1, -R24.reuse ;  /* 0x0000000115153824 */ /* 0x100fe200078e0a18 */
[----:B------:R-:W-:Y:S01]  /*9ae0*/  @P4 LEA R17, R17, UR4, 0x3 ;  /* 0x0000000411114c11 */ /* 0x000fe2000f8e18ff */
[----:B------:R2:W-:Y:S01]  /*9af0*/  @P1 STS.64 [R45], R2 ;  /* 0x000000022d001388 */ /* 0x0005e20000000a00 */
[----:B------:R-:W-:Y:S01]  /*9b00*/  ISETP.NE.AND P6, PT, R26, UR7, !P6 ;  /* 0x000000071a007c0c */ /* 0x000fe2000f7c5270 */
[----:B------:R-:W-:Y:S01]  /*9b10*/  @P5 IMAD.IADD R22, R22, 0x1, -R24 ;  /* 0x0000000116165824 */ /* 0x000fe200078e0a18 */
[----:B------:R-:W-:Y:S01]  /*9b20*/  ISETP.NE.AND P1, PT, R32, R37, PT ;  /* 0x000000252000720c */ /* 0x000fe20003f25270 */
[----:B------:R2:W-:Y:S01]  /*9b30*/  @P2 STS.64 [R29], R4 ;  /* 0x000000041d002388 */ /* 0x0005e20000000a00 */
[----:B------:R-:W-:-:S02]  /*9b40*/  @P0 LEA R20, R20, UR4, 0x3 ;  /* 0x0000000414140c11 */ /* 0x000fc4000f8e18ff */
[----:B------:R-:W-:Y:S02]  /*9b50*/  ISETP.NE.AND P1, PT, R27, UR7, !P1 ;  /* 0x000000071b007c0c */ /* 0x000fe4000cf25270 */
[----:B------:R-:W-:Y:S02]  /*9b60*/  @P3 LEA R21, R21, UR4, 0x3 ;  /* 0x0000000415153c11 */ /* 0x000fe4000f8e18ff */
[----:B------:R-:W-:-:S03]  /*9b70*/  @P5 LEA R22, R22, UR4, 0x3 ;  /* 0x0000000416165c11 */ /* 0x000fc6000f8e18ff */
[----:B------:R-:W-:-:S05]  /*9b80*/  @!P6 IMAD.IADD R46, R46, 0x1, -R24 ;  /* 0x000000012e2ee824 */ /* 0x000fca00078e0a18 */
[----:B------:R-:W-:Y:S01]  /*9b90*/  @!P6 LEA R46, R46, UR4, 0x3 ;  /* 0x000000042e2eec11 */ /* 0x000fe2000f8e18ff */
[----:B------:R-:W-:-:S04]  /*9ba0*/  @!P1 IMAD.IADD R23, R23, 0x1, -R24 ;  /* 0x0000000117179824 */ /* 0x000fc800078e0a18 */
[----:B------:R2:W-:Y:S01]  /*9bb0*/  @!P6 STS.64 [R46], R6 ;  /* 0x000000062e00e388 */ /* 0x0005e20000000a00 */
[----:B------:R-:W-:-:S03]  /*9bc0*/  @!P1 LEA R23, R23, UR4, 0x3 ;  /* 0x0000000417179c11 */ /* 0x000fc6000f8e18ff */
[----:B------:R2:W-:Y:S04]  /*9bd0*/  @P4 STS.64 [R17], R8 ;  /* 0x0000000811004388 */ /* 0x0005e80000000a00 */
[----:B------:R2:W-:Y:S01]  /*9be0*/  @P0 STS.64 [R20], R10 ;  /* 0x0000000a14000388 */ /* 0x0005e20000000a00 */
[----:B------:R-:W-:-:S03]  /*9bf0*/  ISETP.GE.AND P0, PT, R0, R19, PT ;  /* 0x000000130000720c */ /* 0x000fc60003f06270 */
[----:B------:R2:W-:Y:S04]  /*9c00*/  @P3 STS.64 [R21], R12 ;  /* 0x0000000c15003388 */ /* 0x0005e80000000a00 */
[----:B------:R2:W-:Y:S04]  /*9c10*/  @P5 STS.64 [R22], R14 ;  /* 0x0000000e16005388 */ /* 0x0005e80000000a00 */
[----:B------:R2:W-:Y:S01]  /*9c20*/  @!P1 STS.64 [R23], R32 ;  /* 0x0000002017009388 */ /* 0x0005e20000000a00 */
[----:B------:R-:W-:Y:S06]  /*9c30*/  BAR.SYNC.DEFER_BLOCKING 0x0 ;  /* 0x0000000000007b1d */ /* 0x000fec0000010000 */
[----:B------:R-:W-:Y:S05]  /*9c40*/  @P0 BRA `(.L_x_1338) ;  /* 0x0000000c00a40947 */ /* 0x000fea0003800000 */
[----:B--2---:R-:W-:Y:S01]  /*9c50*/  LOP3.LUT R2, RZ, R0, RZ, 0x33, !PT ;  /* 0x00000000ff027212 */ /* 0x004fe200078e33ff */
[----:B------:R-:W-:Y:S01]  /*9c60*/  BSSY.RECONVERGENT B1, `(.L_x_1339) ;  /* 0x000001b000017945 */ /* 0x000fe20003800200 */
[----:B------:R-:W-:-:S03]  /*9c70*/  IMAD.MOV.U32 R36, RZ, RZ, R0 ;  /* 0x000000ffff247224 */ /* 0x000fc600078e0000 */
        /* <DEDUP_REMOVED lines=11> */
[----:B------:R-:W2:Y:S03]  /*9d30*/  LDC.64 R8, c[0x0][0x398] ;  /* 0x0000e600ff087b82 */ /* 0x000ea60000000a00 */
[----:B------:R-:W-:Y:S01]  /*9d40*/  LOP3.LUT R3, R3, 0x300, RZ, 0xc0, !PT ;  /* 0x0000030003037812 */ /* 0x000fe200078ec0ff */
[----:B------:R-:W-:-:S04]  /*9d50*/  IMAD.MOV R12, RZ, RZ, -R2 ;  /* 0x000000ffff0c7224 */ /* 0x000fc800078e0a02 */
[----:B------:R-:W-:-:S07]  /*9d60*/  IMAD.IADD R36, R3, 0x1, R0 ;  /* 0x0000000103247824 */ /* 0x000fce00078e0200 */
.L_x_1341:
[----:B---3--:R3:W4:Y:S01]  /*9d70*/  LDS.64 R14, [R10] ;  /* 0x000000000a0e7984 */ /* 0x0087220000000a00 */
[----:B--2---:R-:W-:-:S04]  /*9d80*/  IMAD.WIDE R4, R11, 0x4, R8 ;  /* 0x000000040b047825 */ /* 0x004fc800078e0208 */
[----:B0-----:R-:W-:-:S04]  /*9d90*/  IMAD.WIDE R2, R11, 0x4, R6 ;  /* 0x000000040b027825 */ /* 0x001fc800078e0206 */
[----:B------:R-:W-:Y:S02]  /*9da0*/  VIADD R12, R12, 0x1 ;  /* 0x000000010c0c7836 */ /* 0x000fe40000000000 */
[----:B------:R-:W-:Y:S02]  /*9db0*/  VIADD R11, R11, 0x100 ;  /* 0x000001000b0b7836 */ /* 0x000fe40000000000 */
[----:B---3--:R-:W-:Y:S01]  /*9dc0*/  VIADD R10, R10, 0x800 ;  /* 0x000008000a0a7836 */ /* 0x008fe20000000000 */
[----:B------:R-:W-:Y:S01]  /*9dd0*/  ISETP.NE.AND P0, PT, R12, RZ, PT ;  /* 0x000000ff0c00720c */ /* 0x000fe20003f05270 */
[----:B----4-:R3:W-:Y:S04]  /*9de0*/  STG.E desc[UR10][R4.64], R14 ;  /* 0x0000000e04007986 */ /* 0x0107e8000c10190a */
[----:B------:R3:W-:Y:S08]  /*9df0*/  STG.E desc[UR10][R2.64], R15 ;  /* 0x0000000f02007986 */ /* 0x0007f0000c10190a */
[----:B------:R-:W-:Y:S05]  /*9e00*/  @P0 BRA `(.L_x_1341) ;  /* 0xfffffffc00d80947 */ /* 0x000fea000383ffff */
.L_x_1340:
[----:B------:R-:W-:Y:S05]  /*9e10*/  BSYNC.RECONVERGENT B1 ;  /* 0x0000000000017941 */ /* 0x000fea0003800200 */
.L_x_1339:
[----:B------:R-:W-:Y:S05]  /*9e20*/  @!P1 BRA `(.L_x_1338) ;  /* 0x0000000c002c9947 */ /* 0x000fea0003800000 */
[----:B------:R-:W0:Y:S01]  /*9e30*/  LDCU.64 UR8, c[0x0][0x398] ;  /* 0x00007300ff0877ac */ /* 0x000e220008000a00 */
[----:B---3--:R-:W-:Y:S01]  /*9e40*/  IMAD.IADD R2, R19, 0x1, -R36 ;  /* 0x0000000113027824 */ /* 0x008fe200078e0a24 */
[----:B------:R-:W-:Y:S01]  /*9e50*/  LEA R3, R36, UR4, 0x3 ;  /* 0x0000000424037c11 */ /* 0x000fe2000f8e18ff */
[----:B------:R-:W-:Y:S01]  /*9e60*/  BSSY.RECONVERGENT B1, `(.L_x_1342) ;  /* 0x0000051000017945 */ /* 0x000fe20003800200 */
[----:B------:R-:W2:Y:S01]  /*9e70*/  LDCU.64 UR12, c[0x0][0x3a0] ;  /* 0x00007400ff0c77ac */ /* 0x000ea20008000a00 */
[----:B------:R-:W-:Y:S02]  /*9e80*/  PLOP3.LUT P0, PT, PT, PT, PT, 0x80, 0x8 ;  /* 0x000000000008781c */ /* 0x000fe40003f0f070 */
[----:B------:R-:W-:Y:S01]  /*9e90*/  ISETP.GT.AND P1, PT, R2, 0xc00, PT ;  /* 0x00000c000200780c */ /* 0x000fe20003f24270 */
[----:B------:R-:W-:Y:S02]  /*9ea0*/  IMAD.IADD R2, R36, 0x1, R24 ;  /* 0x0000000124027824 */ /* 0x000fe400078e0218 */
[----:B------:R-:W-:Y:S01]  /*9eb0*/  VIADD R3, R3, 0x1000 ;  /* 0x0000100003037836 */ /* 0x000fe20000000000 */
[----:B0-----:R-:W-:-:S02]  /*9ec0*/  UIADD3 UR8, UP0, UPT, UR8, 0x800, URZ ;  /* 0x0000080008087890 */ /* 0x001fc4000ff1e0ff */
[----:B--2---:R-:W-:Y:S02]  /*9ed0*/  UIADD3 UR12, UP1, UPT, UR12, 0x800, URZ ;  /* 0x000008000c0c7890 */ /* 0x004fe4000ff3e0ff */
        /* <DEDUP_REMOVED lines=9> */
.L_x_1344:
[----:B--2---:R-:W0:Y:S01]  /*9f70*/  LDS.64 R46, [R3+-0x1000] ;  /* 0xfff00000032e7984 */ /* 0x004e220000000a00 */
[----:B------:R-:W-:-:S03]  /*9f80*/  IMAD.WIDE R48, R2, 0x4, R6 ;  /* 0x0000000402307825 */ /* 0x000fc600078e0206 */
[----:B------:R-:W2:Y:S01]  /*9f90*/  LDS.64 R44, [R3+-0x800] ;  /* 0xfff80000032c7984 */ /* 0x000ea20000000a00 */
[----:B------:R-:W-:-:S03]  /*9fa0*/  IMAD.WIDE R24, R2, 0x4, R4 ;  /* 0x0000000402187825 */ /* 0x000fc600078e0204 */
[----:B------:R-:W3:Y:S01]  /*9fb0*/  LDS.64 R42, [R3] ;  /* 0x00000000032a7984 */ /* 0x000ee20000000a00 */
[----:B------:R-:W-:Y:S02]  /*9fc0*/  VIADD R51, R2, 0x400 ;  /* 0x0000040002337836 */ /* 0x000fe40000000000 */
[----:B------:R-:W-:Y:S01]  /*9fd0*/  VIADD R36, R36, 0x1000 ;  /* 0x0000100024247836 */ /* 0x000fe20000000000 */
[----:B------:R-:W4:Y:S04]  /*9fe0*/  LDS.64 R8, [R3+0x800] ;  /* 0x0008000003087984 */ /* 0x000f280000000a00 */
[----:B------:R-:W5:Y:S01]  /*9ff0*/  LDS.64 R10, [R3+0x1000] ;  /* 0x00100000030a7984 */ /* 0x000f620000000a00 */
[----:B------:R-:W-:-:S03]  /*a000*/  ISETP.GE.AND P1, PT, R36, R17, PT ;  /* 0x000000112400720c */ /* 0x000fc60003f26270 */
[----:B------:R-:W1:Y:S04]  /*a010*/  LDS.64 R12, [R3+0x1800] ;  /* 0x00180000030c7984 */ /* 0x000e680000000a00 */
        /* <DEDUP_REMOVED lines=9> */
[----:B------:R2:W1:Y:S04]  /*a0b0*/  LDS.64 R40, [R3+0x6800] ;  /* 0x0068000003287984 */ /* 0x0004680000000a00 */
[----:B0-----:R-:W-:Y:S04]  /*a0c0*/  STG.E desc[UR10][R48.64+-0x800], R46 ;  /* 0xfff8002e30007986 */ /* 0x001fe8000c10190a */
[----:B------:R0:W-:Y:S01]  /*a0d0*/  STG.E desc[UR10][R24.64+-0x800], R47 ;  /* 0xfff8002f18007986 */ /* 0x0001e2000c10190a */
[----:B--2---:R-:W-:-:S03]  /*a0e0*/  VIADD R3, R3, 0x8000 ;  /* 0x0000800003037836 */ /* 0x004fc60000000000 */
[----:B------:R-:W-:Y:S04]  /*a0f0*/  STG.E desc[UR10][R48.64+-0x400], R44 ;  /* 0xfffc002c30007986 */ /* 0x000fe8000c10190a */
[----:B------:R2:W-:Y:S01]  /*a100*/  STG.E desc[UR10][R24.64+-0x400], R45 ;  /* 0xfffc002d18007986 */ /* 0x0005e2000c10190a */
[----:B0-----:R-:W-:-:S03]  /*a110*/  IMAD.WIDE R46, R51, 0x4, R6 ;  /* 0x00000004332e7825 */ /* 0x001fc600078e0206 */
[----:B---3--:R-:W-:Y:S04]  /*a120*/  STG.E desc[UR10][R48.64], R42 ;  /* 0x0000002a30007986 */ /* 0x008fe8000c10190a */
[----:B------:R0:W-:Y:S01]  /*a130*/  STG.E desc[UR10][R24.64], R43 ;  /* 0x0000002b18007986 */ /* 0x0001e2000c10190a */
[----:B--2---:R-:W-:-:S03]  /*a140*/  IMAD.WIDE R44, R51, 0x4, R4 ;  /* 0x00000004332c7825 */ /* 0x004fc600078e0204 */
[----:B----4-:R-:W-:Y:S01]  /*a150*/  STG.E desc[UR10][R48.64+0x400], R8 ;  /* 0x0004000830007986 */ /* 0x010fe2000c10190a */
[----:B------:R-:W-:-:S03]  /*a160*/  VIADD R51, R2, 0x800 ;  /* 0x0000080002337836 */ /* 0x000fc60000000000 */
[----:B------:R2:W-:Y:S04]  /*a170*/  STG.E desc[UR10][R24.64+0x400], R9 ;  /* 0x0004000918007986 */ /* 0x0005e8000c10190a */
[----:B-----5:R-:W-:Y:S01]  /*a180*/  STG.E desc[UR10][R46.64+-0x800], R10 ;  /* 0xfff8000a2e007986 */ /* 0x020fe2000c10190a */
[----:B0-----:R-:W-:-:S03]  /*a190*/  IMAD.WIDE R42, R51, 0x4, R6 ;  /* 0x00000004332a7825 */ /* 0x001fc600078e0206 */
[----:B------:R0:W-:Y:S04]  /*a1a0*/  STG.E desc[UR10][R44.64+-0x800], R11 ;  /* 0xfff8000b2c007986 */ /* 0x0001e8000c10190a */
[----:B-1----:R-:W-:Y:S01]  /*a1b0*/  STG.E desc[UR10][R46.64+-0x400], R12 ;  /* 0xfffc000c2e007986 */ /* 0x002fe2000c10190a */
[----:B--2---:R-:W-:-:S03]  /*a1c0*/  IMAD.WIDE R8, R51, 0x4, R4 ;  /* 0x0000000433087825 */ /* 0x004fc600078e0204 */
[----:B------:R1:W-:Y:S01]  /*a1d0*/  STG.E desc[UR10][R44.64+-0x400], R13 ;  /* 0xfffc000d2c007986 */ /* 0x0003e2000c10190a */
[C---:B------:R-:W-:Y:S02]  /*a1e0*/  VIADD R25, R2.reuse, 0xc00 ;  /* 0x00000c0002197836 */ /* 0x040fe40000000000 */
[----:B------:R-:W-:Y:S01]  /*a1f0*/  VIADD R2, R2, 0x1000 ;  /* 0x0000100002027836 */ /* 0x000fe20000000000 */
[----:B------:R2:W-:Y:S01]  /*a200*/  STG.E desc[UR10][R46.64], R14 ;  /* 0x0000000e2e007986 */ /* 0x0005e2000c10190a */
[----:B0-----:R-:W-:-:S03]  /*a210*/  IMAD.WIDE R10, R25, 0x4, R6 ;  /* 0x00000004190a7825 */ /* 0x001fc600078e0206 */
[----:B------:R2:W-:Y:S04]  /*a220*/  STG.E desc[UR10][R44.64], R15 ;  /* 0x0000000f2c007986 */ /* 0x0005e8000c10190a */
[----:B------:R2:W-:Y:S01]  /*a230*/  STG.E desc[UR10][R46.64+0x400], R20 ;  /* 0x000400142e007986 */ /* 0x0005e2000c10190a */
[----:B-1----:R-:W-:-:S03]  /*a240*/  IMAD.WIDE R12, R25, 0x4, R4 ;  /* 0x00000004190c7825 */ /* 0x002fc600078e0204 */
        /* <DEDUP_REMOVED lines=18> */
.L_x_1343:
[----:B------:R-:W-:Y:S05]  /*a370*/  BSYNC.RECONVERGENT B1 ;  /* 0x0000000000017941 */ /* 0x000fea0003800200 */
.L_x_1342:
[----:B--2---:R-:W-:Y:S01]  /*a380*/  IMAD.IADD R8, R19, 0x1, -R36 ;  /* 0x0000000113087824 */ /* 0x004fe200078e0a24 */
[----:B------:R-:W-:Y:S04]  /*a390*/  BSSY.RECONVERGENT B1, `(.L_x_1345) ;  /* 0x0000024000017945 */ /* 0x000fe80003800200 */
[----:B------:R-:W-:-:S13]  /*a3a0*/  ISETP.GT.AND P1, PT, R8, 0x400, PT ;  /* 0x000004000800780c */ /* 0x000fda0003f24270 */
[----:B------:R-:W-:Y:S05]  /*a3b0*/  @!P1 BRA `(.L_x_1346) ;  /* 0x0000000000849947 */ /* 0x000fea0003800000 */
[----:B------:R-:W0:Y:S01]  /*a3c0*/  LDS.64 R20, [R3+-0x1000] ;  /* 0xfff0000003147984 */ /* 0x000e220000000a00 */
[C---:B------:R-:W-:Y:S01]  /*a3d0*/  IMAD.WIDE R8, R2.reuse, 0x4, R6 ;  /* 0x0000000402087825 */ /* 0x040fe200078e0206 */
[----:B------:R-:W-:Y:S02]  /*a3e0*/  PLOP3.LUT P0, PT, PT, PT, PT, 0x8, 0x80 ;  /* 0x000000000080781c */ /* 0x000fe40003f0e170 */
[----:B------:R-:W2:Y:S01]  /*a3f0*/  LDS.64 R22, [R3+-0x800] ;  /* 0xfff8000003167984 */ /* 0x000ea20000000a00 */
[----:B------:R-:W-:-:S03]  /*a400*/  IMAD.WIDE R10, R2, 0x4, R4 ;  /* 0x00000004020a7825 */ /* 0x000fc600078e0204 */
[----:B------:R-:W3:Y:S01]  /*a410*/  LDS.64 R24, [R3] ;  /* 0x0000000003187984 */ /* 0x000ee20000000a00 */
[----:B------:R-:W-:Y:S02]  /*a420*/  VIADD R15, R2, 0x400 ;  /* 0x00000400020f7836 */ /* 0x000fe40000000000 */
[----:B------:R-:W-:Y:S01]  /*a430*/  VIADD R36, R36, 0x800 ;  /* 0x0000080024247836 */ /* 0x000fe20000000000 */
[----:B------:R-:W4:Y:S01]  /*a440*/  LDS.64 R26, [R3+0x800] ;  /* 0x00080000031a7984 */ /* 0x000f220000000a00 */
[----:B------:R-:W-:-:S03]  /*a450*/  IMAD.WIDE R12, R15, 0x4, R6 ;  /* 0x000000040f0c7825 */ /* 0x000fc600078e0206 */
[----:B------:R-:W5:Y:S01]  /*a460*/  LDS.64 R28, [R3+0x1000] ;  /* 0x00100000031c7984 */ /* 0x000f620000000a00 */
[----:B------:R-:W-:-:S03]  /*a470*/  IMAD.WIDE R14, R15, 0x4, R4 ;  /* 0x000000040f0e7825 */ /* 0x000fc600078e0204 */
[----:B------:R-:W1:Y:S01]  /*a480*/  LDS.64 R30, [R3+0x1800] ;  /* 0x00180000031e7984 */ /* 0x000e620000000a00 */
[----:B------:R-:W-:-:S03]  /*a490*/  VIADD R2, R2, 0x800 ;  /* 0x0000080002027836 */ /* 0x000fc60000000000 */
[----:B------:R-:W1:Y:S04]  /*a4a0*/  LDS.64 R32, [R3+0x2000] ;  /* 0x0020000003207984 */ /* 0x000e680000000a00 */
[----:B------:R0:W1:Y:S02]  /*a4b0*/  LDS.64 R34, [R3+0x2800] ;  /* 0x0028000003227984 */ /* 0x0000640000000a00 */
[----:B0-----:R-:W-:Y:S02]  /*a4c0*/  VIADD R3, R3, 0x4000 ;  /* 0x0000400003037836 */ /* 0x001fe40000000000 */
[----:B------:R0:W-:Y:S04]  /*a4d0*/  STG.E desc[UR10][R8.64+-0x800], R20 ;  /* 0xfff8001408007986 */ /* 0x0001e8000c10190a */
        /* <DEDUP_REMOVED lines=9> */
[----:B-1----:R0:W-:Y:S04]  /*a570*/  STG.E desc[UR10][R12.64+-0x400], R30 ;  /* 0xfffc001e0c007986 */ /* 0x0021e8000c10190a */
[----:B------:R0:W-:Y:S04]  /*a580*/  STG.E desc[UR10][R14.64+-0x400], R31 ;  /* 0xfffc001f0e007986 */ /* 0x0001e8000c10190a */
[----:B------:R0:W-:Y:S04]  /*a590*/  STG.E desc[UR10][R12.64], R32 ;  /* 0x000000200c007986 */ /* 0x0001e8000c10190a */
[----:B------:R0:W-:Y:S04]  /*a5a0*/  STG.E desc[UR10][R14.64], R33 ;  /* 0x000000210e007986 */ /* 0x0001e8000c10190a */
[----:B------:R0:W-:Y:S04]  /*a5b0*/  STG.E desc[UR10][R12.64+0x400], R34 ;  /* 0x000400220c007986 */ /* 0x0001e8000c10190a */
[----:B------:R0:W-:Y:S02]  /*a5c0*/  STG.E desc[UR10][R14.64+0x400], R35 ;  /* 0x000400230e007986 */ /* 0x0001e4000c10190a */
.L_x_1346:
[----:B------:R-:W-:Y:S05]  /*a5d0*/  BSYNC.RECONVERGENT B1 ;  /* 0x0000000000017941 */ /* 0x000fea0003800200 */
.L_x_1345:
[----:B------:R-:W-:-:S13]  /*a5e0*/  ISETP.LT.OR P0, PT, R36, R19, P0 ;  /* 0x000000132400720c */ /* 0x000fda0000701670 */
[----:B------:R-:W-:Y:S05]  /*a5f0*/  @!P0 BRA `(.L_x_1338) ;  /* 0x0000000400388947 */ /* 0x000fea0003800000 */
[----:B0-----:R-:W0:Y:S01]  /*a600*/  LDS.64 R8, [R3+-0x1000] ;  /* 0xfff0000003087984 */ /* 0x001e220000000a00 */
[----:B------:R-:W-:-:S03]  /*a610*/  IMAD.WIDE R6, R2, 0x4, R6 ;  /* 0x0000000402067825 */ /* 0x000fc600078e0206 */
[----:B------:R-:W2:Y:S01]  /*a620*/  LDS.64 R10, [R3+-0x800] ;  /* 0xfff80000030a7984 */ /* 0x000ea20000000a00 */
[----:B------:R-:W-:-:S03]  /*a630*/  IMAD.WIDE R4, R2, 0x4, R4 ;  /* 0x0000000402047825 */ /* 0x000fc600078e0204 */
[----:B------:R-:W3:Y:S04]  /*a640*/  LDS.64 R12, [R3] ;  /* 0x00000000030c7984 */ /* 0x000ee80000000a00 */
[----:B------:R-:W4:Y:S04]  /*a650*/  LDS.64 R14, [R3+0x800] ;  /* 0x00080000030e7984 */ /* 0x000f280000000a00 */
        /* <DEDUP_REMOVED lines=8> */
[----:B------:R-:W-:Y:S05]  /*a6e0*/  BRA `(.L_x_1338) ;  /* 0x0000000000fc7947 */ /* 0x000fea0003800000 */
.L_x_1337:
[----:B------:R-:W-:Y:S01]  /*a6f0*/  ISETP.NE.AND P6, PT, R34, R2, PT ;  /* 0x000000022200720c */ /* 0x000fe20003fc5270 */
[----:B------:R-:W0:Y:S01]  /*a700*/  @P1 LDC.64 R30, c[0x0][0x398] ;  /* 0x0000e600ff1e1b82 */ /* 0x000e220000000a00 */
[----:B------:R-:W-:Y:S02]  /*a710*/  IMAD.MOV.U32 R19, RZ, RZ, 0x9 ;  /* 0x00000009ff137424 */ /* 0x000fe400078e00ff */
[----:B------:R-:W-:Y:S02]  /*a720*/  ISETP.NE.AND P6, PT, R26, UR7, !P6 ;  /* 0x000000071a007c0c */ /* 0x000fe4000f7c5270 */
[CC--:B------:R-:W-:Y:S02]  /*a730*/  IMAD R24, R0.reuse, R19.reuse, 0x3 ;  /* 0x0000000300187424 */ /* 0x0c0fe400078e0213 */
[----:B------:R-:W-:Y:S01]  /*a740*/  IMAD R19, R0, R19, 0x8 ;  /* 0x0000000800137424 */ /* 0x000fe200078e0213 */
[----:B------:R-:W2:Y:S08]  /*a750*/  @P1 LDC.64 R38, c[0x0][0x3a0] ;  /* 0x0000e800ff261b82 */ /* 0x000eb00000000a00 */
[----:B------:R-:W3:Y:S08]  /*a760*/  @!P6 LDC.64 R50, c[0x0][0x398] ;  /* 0x0000e600ff32eb82 */ /* 0x000ef00000000a00 */
[----:B------:R-:W4:Y:S01]  /*a770*/  @!P6 LDC.64 R48, c[0x0][0x3a0] ;  /* 0x0000e800ff30eb82 */ /* 0x000f220000000a00 */
[----:B0-----:R-:W-:-:S07]  /*a780*/  @P1 IMAD.WIDE R42, R45, 0x4, R30 ;  /* 0x000000042d2a1825 */ /* 0x001fce00078e021e */
[----:B------:R-:W0:Y:S01]  /*a790*/  @P2 LDC.64 R26, c[0x0][0x3a0] ;  /* 0x0000e800ff1a2b82 */ /* 0x000e220000000a00 */
[----:B--2---:R-:W-:-:S04]  /*a7a0*/  @P1 IMAD.WIDE R44, R45, 0x4, R38 ;  /* 0x000000042d2c1825 */ /* 0x004fc800078e0226 */
[----:B---3--:R-:W-:-:S03]  /*a7b0*/  @!P6 IMAD.WIDE R50, R25, 0x4, R50 ;  /* 0x000000041932e825 */ /* 0x008fc600078e0232 */
[----:B------:R-:W2:Y:S02]  /*a7c0*/  @P4 LDC.64 R30, c[0x0][0x398] ;  /* 0x0000e600ff1e4b82 */ /* 0x000ea40000000a00 */
[----:B------:R-:W-:Y:S01]  /*a7d0*/  @!P6 STG.E desc[UR10][R50.64], R34 ;  /* 0x000000223200e986 */ /* 0x000fe2000c10190a */
[----:B----4-:R-:W-:-:S05]  /*a7e0*/  @!P6 IMAD.WIDE R48, R25, 0x4, R48 ;  /* 0x000000041930e825 */ /* 0x010fca00078e0230 */
[----:B------:R0:W-:Y:S01]  /*a7f0*/  @!P6 STG.E desc[UR10][R48.64], R35 ;  /* 0x000000233000e986 */ /* 0x0001e2000c10190a */
[----:B------:R-:W-:-:S03]  /*a800*/  ISETP.NE.AND P6, PT, R6, R8, PT ;  /* 0x000000080600720c */ /* 0x000fc60003fc5270 */
[----:B------:R-:W-:Y:S01]  /*a810*/  @P1 STG.E desc[UR10][R42.64], R2 ;  /* 0x000000022a001986 */ /* 0x000fe2000c10190a */
[----:B------:R-:W-:Y:S02]  /*a820*/  ISETP.NE.AND P6, PT, R24, UR7, !P6 ;  /* 0x0000000718007c0c */ /* 0x000fe4000f7c5270 */
[----:B------:R-:W3:Y:S01]  /*a830*/  @P2 LDC.64 R24, c[0x0][0x398] ;  /* 0x0000e600ff182b82 */ /* 0x000ee20000000a00 */
[----:B------:R4:W-:Y:S01]  /*a840*/  @P1 STG.E desc[UR10][R44.64], R3 ;  /* 0x000000032c001986 */ /* 0x0009e2000c10190a */
[----:B------:R-:W-:Y:S01]  /*a850*/  ISETP.NE.AND P1, PT, R32, R37, PT ;  /* 0x000000252000720c */ /* 0x000fe20003f25270 */
[----:B0-----:R-:W-:-:S03]  /*a860*/  @P2 IMAD.WIDE R48, R29, 0x4, R26 ;  /* 0x000000041d302825 */ /* 0x001fc600078e021a */
[----:B------:R-:W-:Y:S02]  /*a870*/  ISETP.NE.AND P1, PT, R19, UR7, !P1 ;  /* 0x0000000713007c0c */ /* 0x000fe4000cf25270 */
[----:B------:R-:W0:Y:S01]  /*a880*/  @P0 LDC.64 R26, c[0x0][0x3a0] ;  /* 0x0000e800ff1a0b82 */ /* 0x000e220000000a00 */
[----:B--2---:R-:W-:-:S07]  /*a890*/  @P4 IMAD.WIDE R30, R17, 0x4, R30 ;  /* 0x00000004111e4825 */ /* 0x004fce00078e021e */
[----:B------:R-:W2:Y:S08]  /*a8a0*/  @!P6 LDC.64 R40, c[0x0][0x398] ;  /* 0x0000e600ff28eb82 */ /* 0x000eb00000000a00 */
[----:B------:R-:W5:Y:S01]  /*a8b0*/  @!P6 LDC.64 R38, c[0x0][0x3a0] ;  /* 0x0000e800ff26eb82 */ /* 0x000f620000000a00 */
[----:B---3--:R-:W-:-:S05]  /*a8c0*/  @P2 IMAD.WIDE R34, R29, 0x4, R24 ;  /* 0x000000041d222825 */ /* 0x008fca00078e0218 */
[----:B------:R3:W-:Y:S02]  /*a8d0*/  @P2 STG.E desc[UR10][R34.64], R4 ;  /* 0x0000000422002986 */ /* 0x0007e4000c10190a */
[----:B------:R-:W1:Y:S01]  /*a8e0*/  @P4 LDC.64 R24, c[0x0][0x3a0] ;  /* 0x0000e800ff184b82 */ /* 0x000e620000000a00 */
[----:B0-----:R-:W-:Y:S01]  /*a8f0*/  @P0 IMAD.WIDE R26, R20, 0x4, R26 ;  /* 0x00000004141a0825 */ /* 0x001fe200078e021a */
[----:B------:R0:W-:Y:S06]  /*a900*/  @P2 STG.E desc[UR10][R48.64], R5 ;  /* 0x0000000530002986 */ /* 0x0001ec000c10190a */
[----:B------:R-:W3:Y:S01]  /*a910*/  @P0 LDC.64 R28, c[0x0][0x398] ;  /* 0x0000e600ff1c0b82 */ /* 0x000ee20000000a00 */
[----:B--2---:R-:W-:-:S05]  /*a920*/  @!P6 IMAD.WIDE R50, R46, 0x4, R40 ;  /* 0x000000042e32e825 */ /* 0x004fca00078e0228 */
[----:B------:R0:W-:Y:S02]  /*a930*/  @!P6 STG.E desc[UR10][R50.64], R6 ;  /* 0x000000063200e986 */ /* 0x0001e4000c10190a */
[----:B----4-:R-:W2:Y:S01]  /*a940*/  @P3 LDC.64 R2, c[0x0][0x398] ;  /* 0x0000e600ff023b82 */ /* 0x010ea20000000a00 */
[----:B-----5:R-:W-:-:S05]  /*a950*/  @!P6 IMAD.WIDE R46, R46, 0x4, R38 ;  /* 0x000000042e2ee825 */ /* 0x020fca00078e0226 */
[----:B------:R0:W-:Y:S02]  /*a960*/  @!P6 STG.E desc[UR10][R46.64], R7 ;  /* 0x000000072e00e986 */ /* 0x0001e4000c10190a */
[----:B------:R-:W4:Y:S01]  /*a970*/  @P3 LDC.64 R44, c[0x0][0x3a0] ;  /* 0x0000e800ff2c3b82 */ /* 0x000f220000000a00 */
[----:B-1----:R-:W-:Y:S01]  /*a980*/  @P4 IMAD.WIDE R24, R17, 0x4, R24 ;  /* 0x0000000411184825 */ /* 0x002fe200078e0218 */
[----:B------:R0:W-:Y:S04]  /*a990*/  @P4 STG.E desc[UR10][R30.64], R8 ;  /* 0x000000081e004986 */ /* 0x0001e8000c10190a */
[----:B------:R0:W-:Y:S02]  /*a9a0*/  @P4 STG.E desc[UR10][R24.64], R9 ;  /* 0x0000000918004986 */ /* 0x0001e4000c10190a */
[----:B------:R-:W1:Y:S01]  /*a9b0*/  @P5 LDC.64 R42, c[0x0][0x398] ;  /* 0x0000e600ff2a5b82 */ /* 0x000e620000000a00 */
[----:B---3--:R-:W-:-:S05]  /*a9c0*/  @P0 IMAD.WIDE R28, R20, 0x4, R28 ;  /* 0x00000004141c0825 */ /* 0x008fca00078e021c */
[----:B------:R0:W-:Y:S02]  /*a9d0*/  @P0 STG.E desc[UR10][R28.64], R10 ;  /* 0x0000000a1c000986 */ /* 0x0001e4000c10190a */
[----:B------:R-:W3:Y:S01]  /*a9e0*/  @P5 LDC.64 R34, c[0x0][0x3a0] ;  /* 0x0000e800ff225b82 */ /* 0x000ee20000000a00 */
[C---:B--2---:R-:W-:Y:S01]  /*a9f0*/  @P3 IMAD.WIDE R2, R21.reuse, 0x4, R2 ;  /* 0x0000000415023825 */ /* 0x044fe200078e0202 */
[----:B------:R0:W-:Y:S04]  /*aa00*/  @P0 STG.E desc[UR10][R26.64], R11 ;  /* 0x0000000b1a000986 */ /* 0x0001e8000c10190a */
[----:B------:R0:W-:Y:S02]  /*aa10*/  @P3 STG.E desc[UR10][R2.64], R12 ;  /* 0x0000000c02003986 */ /* 0x0001e4000c10190a */
[----:B------:R-:W2:Y:S01]  /*aa20*/  @!P1 LDC.64 R38, c[0x0][0x398] ;  /* 0x0000e600ff269b82 */ /* 0x000ea20000000a00 */
[----:B----4-:R-:W-:-:S05]  /*aa30*/  @P3 IMAD.WIDE R44, R21, 0x4, R44 ;  /* 0x00000004152c3825 */ /* 0x010fca00078e022c */
[----:B------:R0:W-:Y:S02]  /*aa40*/  @P3 STG.E desc[UR10][R44.64], R13 ;  /* 0x0000000d2c003986 */ /* 0x0001e4000c10190a */
[----:B------:R-:W4:Y:S01]  /*aa50*/  @!P1 LDC.64 R40, c[0x0][0x3a0] ;  /* 0x0000e800ff289b82 */ /* 0x000f220000000a00 */
[----:B-1----:R-:W-:-:S05]  /*aa60*/  @P5 IMAD.WIDE R42, R22, 0x4, R42 ;  /* 0x00000004162a5825 */ /* 0x002fca00078e022a */
[----:B------:R0:W-:Y:S01]  /*aa70*/  @P5 STG.E desc[UR10][R42.64], R14 ;  /* 0x0000000e2a005986 */ /* 0x0001e2000c10190a */
[----:B---3--:R-:W-:-:S05]  /*aa80*/  @P5 IMAD.WIDE R34, R22, 0x4, R34 ;  /* 0x0000000416225825 */ /* 0x008fca00078e0222 */
[----:B------:R0:W-:Y:S01]  /*aa90*/  @P5 STG.E desc[UR10][R34.64], R15 ;  /* 0x0000000f22005986 */ /* 0x0001e2000c10190a */
[----:B--2---:R-:W-:-:S05]  /*aaa0*/  @!P1 IMAD.WIDE R38, R23, 0x4, R38 ;  /* 0x0000000417269825 */ /* 0x004fca00078e0226 */
[----:B------:R0:W-:Y:S01]  /*aab0*/  @!P1 STG.E desc[UR10][R38.64], R32 ;  /* 0x0000002026009986 */ /* 0x0001e2000c10190a */
[----:B----4-:R-:W-:-:S05]  /*aac0*/  @!P1 IMAD.WIDE R40, R23, 0x4, R40 ;  /* 0x0000000417289825 */ /* 0x010fca00078e0228 */
[----:B------:R0:W-:Y:S02]  /*aad0*/  @!P1 STG.E desc[UR10][R40.64], R33 ;  /* 0x0000002128009986 */ /* 0x0001e4000c10190a */
.L_x_1338:
[----:B------:R-:W-:Y:S05]  /*aae0*/  BSYNC.RECONVERGENT B0 ;  /* 0x0000000000007941 */ /* 0x000fea0003800200 */
.L_x_1336:
[----:B------:R-:W-:-:S13]  /*aaf0*/  ISETP.NE.AND P0, PT, R0, 0xff, PT ;  /* 0x000000ff0000780c */ /* 0x000fda0003f05270 */
[----:B------:R-:W-:Y:S05]  /*ab00*/  @P0 EXIT ;  /* 0x000000000000094d */ /* 0x000fea0003800000 */
[----:B0-2---:R-:W0:Y:S01]  /*ab10*/  LDC.64 R6, c[0x0][0x3a8] ;  /* 0x0000ea00ff067b82 */ /* 0x005e220000000a00 */
[----:B------:R-:W-:-:S09]  /*ab20*/  UISETP.NE.AND UP0, UPT, UR7, 0x900, UPT ;  /* 0x000009000700788c */ /* 0x000fd2000bf05270 */
[----:B------:R-:W-:Y:S05]  /*ab30*/  BRA.U UP0, `(.L_x_1347) ;  /* 0x00000001001c7547 */ /* 0x000fea000b800000 */
[----:B---3--:R-:W1:Y:S08]  /*ab40*/  LDC.64 R2, c[0x0][0x398] ;  /* 0x0000e600ff027b82 */ /* 0x008e700000000a00 */
[----:B------:R-:W2:Y:S01]  /*ab50*/  LDC.64 R4, c[0x0][0x3a0] ;  /* 0x0000e800ff047b82 */ /* 0x000ea20000000a00 */
[----:B-1----:R-:W-:-:S05]  /*ab60*/  IMAD.WIDE R2, R16, 0x4, R2 ;  /* 0x0000000410027825 */ /* 0x002fca00078e0202 */
[----:B------:R4:W-:Y:S01]  /*ab70*/  STG.E desc[UR10][R2.64], R37 ;  /* 0x0000002502007986 */ /* 0x0009e2000c10190a */
[----:B--2---:R-:W-:-:S04]  /*ab80*/  IMAD.WIDE R4, R16, 0x4, R4 ;  /* 0x0000000410047825 */ /* 0x004fc800078e0204 */
[----:B------:R-:W-:Y:S01]  /*ab90*/  VIADD R16, R16, 0x1 ;  /* 0x0000000110107836 */ /* 0x000fe20000000000 */
[----:B------:R4:W-:Y:S06]  /*aba0*/  STG.E desc[UR10][R4.64], R18 ;  /* 0x0000001204007986 */ /* 0x0009ec000c10190a */
.L_x_1347:
[----:B01----:R-:W-:Y:S01]  /*abb0*/  STG.E desc[UR10][R6.64], R16 ;  /* 0x0000001006007986 */ /* 0x003fe2000c10190a */
[----:B------:R-:W-:Y:S05]  /*abc0*/  EXIT ;  /* 0x000000000000794d */ /* 0x000fea0003800000 */
.L_x_1291:
[----:B------:R-:W-:Y:S01]  /*abd0*/  BSSY B0, `(.L_x_1348) ;  /* 0x0000006000007945 */ /* 0x000fe20003800000 */
[----:B------:R-:W-:Y:S01]  /*abe0*/  PLOP3.LUT P0, PT, P0, PT, PT, 0x8, 0x80 ;  /* 0x000000000080781c */ /* 0x000fe2000070e170 */
[----:B------:R-:W-:-:S12]  /*abf0*/  IMAD.MOV.U32 R21, RZ, RZ, -0x1 ;  /* 0xffffffffff157424 */ /* 0x000fd800078e00ff */
[----:B------:R-:W-:Y:S05]  /*ac00*/  WARPSYNC.COLLECTIVE R21, `(.L_x_1349) ;  /* 0x0000000015087348 */ /* 0x000fea0003c00000 */
[----:B------:R-:W-:Y:S01]  /*ac10*/  VOTE.ANY P0, P0 ;  /* 0x0000000000ff7806 */ /* 0x000fe20000000100 */
[----:B------:R-:W-:-:S12]  /*ac20*/  ENDCOLLECTIVE ;  /* 0x000000000000791b */ /* 0x000fd80003800000 */
.L_x_1349:
[----:B------:R-:W-:Y:S05]  /*ac30*/  BSYNC B0 ;  /* 0x0000000000007941 */ /* 0x000fea0003800000 */
.L_x_1348:
[----:B------:R-:W-:Y:S05]  /*ac40*/  BRA `(.L_x_1350) ;  /* 0xffffff8400987947 */ /* 0x000fea000383ffff */
.L_x_1293:
[----:B------:R-:W0:Y:S01]  /*ac50*/  S2R R26, SR_GEMASK ;  /* 0x00000000001a7919 */ /* 0x000e220000003c00 */
[----:B------:R-:W-:Y:S01]  /*ac60*/  BSSY B0, `(.L_x_1351) ;  /* 0x0000006000007945 */ /* 0x000fe20003800000 */
[----:B------:R-:W-:Y:S01]  /*ac70*/  PLOP3.LUT P0, PT, P0, PT, PT, 0x8, 0x80 ;  /* 0x000000000080781c */ /* 0x000fe2000070e170 */
[----:B------:R-:W-:-:S12]  /*ac80*/  IMAD.MOV.U32 R21, RZ, RZ, -0x1 ;  /* 0xffffffffff157424 */ /* 0x000fd800078e00ff */
[----:B0-----:R-:W-:Y:S05]  /*ac90*/  WARPSYNC.COLLECTIVE R21, `(.L_x_1352) ;  /* 0x0000000015087348 */ /* 0x001fea0003c00000 */
[----:B------:R-:W-:Y:S01]  /*aca0*/  VOTE.ANY R21, PT, P0 ;  /* 0x0000000000157806 */ /* 0x000fe200000e0100 */
[----:B0-----:R-:W-:Y:S06]  /*acb0*/  ENDCOLLECTIVE ;  /* 0x000000000000791b */ /* 0x001fec0003800000 */
.L_x_1352:
[----:B------:R-:W-:Y:S05]  /*acc0*/  BSYNC B0 ;  /* 0x0000000000007941 */ /* 0x000fea0003800000 */
.L_x_1351:
[----:B------:R-:W-:Y:S01]  /*acd0*/  LOP3.LUT R21, R21, 0x80000000, R26, 0xec, !PT ;  /* 0x8000000015157812 */ /* 0x000fe200078eec1a */
[----:B------:R-:W-:Y:S01]  /*ace0*/  IMAD.MOV.U32 R24, RZ, RZ, R16 ;  /* 0x000000ffff187224 */ /* 0x000fe200078e0010 */
[----:B------:R-:W-:Y:S02]  /*acf0*/  ISETP.NE.U32.AND P4, PT, R18, 0x65, PT ;  /* 0x000000651200780c */ /* 0x000fe40003f85070 */
[----:B------:R-:W-:Y:S01]  /*ad00*/  ISETP.NE.AND P2, PT, R16, RZ, PT ;  /* 0x000000ff1000720c */ /* 0x000fe20003f45270 */
[----:B------:R-:W-:Y:S01]  /*ad10*/  VIADD R20, R21, 0xffffffff ;  /* 0xffffffff15147836 */ /* 0x000fe20000000000 */
[----:B------:R-:W-:Y:S01]  /*ad20*/  ISETP.NE.AND.EX P4, PT, R19, RZ, PT, P4 ;  /* 0x000000ff1300720c */ /* 0x000fe20003f85340 */
[----:B------:R-:W-:-:S03]  /*ad30*/  IMAD.MOV.U32 R19, RZ, RZ, 0x1 ;  /* 0x00000001ff137424 */ /* 0x000fc600078e00ff */
[----:B------:R-:W-:Y:S01]  /*ad40*/  LOP3.LUT R20, R21, R20, RZ, 0xc, !PT ;  /* 0x0000001415147212 */ /* 0x000fe200078e0cff */
[----:B------:R-:W-:-:S03]  /*ad50*/  IMAD.MOV.U32 R21, RZ, RZ, -0x1 ;  /* 0xffffffffff157424 */ /* 0x000fc600078e00ff */
[----:B------:R-:W0:Y:S02]  /*ad60*/  POPC R27, R20 ;  /* 0x00000014001b7309 */ /* 0x000e240000000000 */
[----:B0-----:R-:W-:-:S07]  /*ad70*/  IMAD.MOV.U32 R18, RZ, RZ, R27 ;  /* 0x000000ffff127224 */ /* 0x001fce00078e001b */
[----:B------:R-:W-:Y:S05]  /*ad80*/  WARPSYNC.COLLECTIVE R21, `(.L_x_1353) ;  /* 0x0000000015087348 */ /* 0x000fea0003c00000 */
[----:B------:R0:W1:Y:S02]  /*ad90*/  SHFL.DOWN P0, R23, R24, R19, R18 ;  /* 0x0800001318177389 */ /* 0x0000640000000012 */
[----:B01----:R-:W-:Y:S05]  /*ada0*/  ENDCOLLECTIVE ;  /* 0x000000000000791b */ /* 0x003fea0003800000 */
.L_x_1353:
[----:B------:R-:W-:Y:S02]  /*adb0*/  IMAD.MOV.U32 R24, RZ, RZ, R17 ;  /* 0x000000ffff187224 */ /* 0x000fe400078e0011 */
[----:B------:R-:W-:-:S07]  /*adc0*/  IMAD.MOV.U32 R22, RZ, RZ, R23 ;  /* 0x000000ffff167224 */ /* 0x000fce00078e0017 */
[----:B------:R-:W-:Y:S05]  /*add0*/  WARPSYNC.COLLECTIVE R21, `(.L_x_1354) ;  /* 0x0000000015087348 */ /* 0x000fea0003c00000 */
[----:B------:R0:W1:Y:S02]  /*ade0*/  SHFL.DOWN P0, R23, R24, R19, R18 ;  /* 0x0800001318177389 */ /* 0x0000640000000012 */
[----:B01----:R-:W-:Y:S05]  /*adf0*/  ENDCOLLECTIVE ;  /* 0x000000000000791b */ /* 0x003fea0003800000 */
.L_x_1354:
[----:B------:R-:W-:Y:S01]  /*ae00*/  IMAD.MOV.U32 R19, RZ, RZ, 0x2 ;  /* 0x00000002ff137424 */ /* 0x000fe200078e00ff */
[----:B------:R-:W-:Y:S02]  /*ae10*/  ISETP.GE.AND P0, PT, R36, R27, PT ;  /* 0x0000001b2400720c */ /* 0x000fe40003f06270 */
[----:B------:R-:W-:Y:S02]  /*ae20*/  SEL R20, R23, RZ, !P2 ;  /* 0x000000ff17147207 */ /* 0x000fe40005000000 */
[----:B------:R-:W-:Y:S02]  /*ae30*/  SEL R23, R22, RZ, !P0 ;  /* 0x000000ff16177207 */ /* 0x000fe40004000000 */
[----:B------:R-:W-:-:S03]  /*ae40*/  SEL R39, R20, RZ, !P0 ;  /* 0x000000ff14277207 */ /* 0x000fc60004000000 */
[----:B------:R-:W-:Y:S02]  /*ae50*/  IMAD.IADD R22, R16, 0x1, R23 ;  /* 0x0000000110167824 */ /* 0x000fe400078e0217 */
[----:B------:R-:W-:Y:S02]  /*ae60*/  IMAD.IADD R20, R17, 0x1, R39 ;  /* 0x0000000111147824 */ /* 0x000fe400078e0227 */
[----:B------:R-:W-:Y:S01]  /*ae70*/  IMAD.MOV.U32 R24, RZ, RZ, R22 ;  /* 0x000000ffff187224 */ /* 0x000fe200078e0016 */
[----:B------:R-:W-:Y:S01]  /*ae80*/  ISETP.NE.AND P2, PT, R22, RZ, PT ;  /* 0x000000ff1600720c */ /* 0x000fe20003f45270 */
[----:B------:R-:W-:-:S12]  /*ae90*/  VIADD R16, R36, 0x2 ;  /* 0x0000000224107836 */ /* 0x000fd80000000000 */
[----:B------:R-:W-:Y:S05]  /*aea0*/  WARPSYNC.COLLECTIVE R21, `(.L_x_1355) ;  /* 0x0000000015087348 */ /* 0x000fea0003c00000 */
[----:B------:R0:W1:Y:S02]  /*aeb0*/  SHFL.DOWN P0, R23, R24, R19, R18 ;  /* 0x0800001318177389 */ /* 0x0000640000000012 */
[----:B01----:R-:W-:Y:S05]  /*aec0*/  ENDCOLLECTIVE ;  /* 0x000000000000791b */ /* 0x003fea0003800000 */
.L_x_1355:
[----:B------:R-:W-:Y:S02]  /*aed0*/  IMAD.MOV.U32 R24, RZ, RZ, R20 ;  /* 0x000000ffff187224 */ /* 0x000fe400078e0014 */
[----:B------:R-:W-:-:S07]  /*aee0*/  IMAD.MOV.U32 R38, RZ, RZ, R23 ;  /* 0x000000ffff267224 */ /* 0x000fce00078e0017 */
[----:B------:R-:W-:Y:S05]  /*aef0*/  WARPSYNC.COLLECTIVE R21, `(.L_x_1356) ;  /* 0x0000000015087348 */ /* 0x000fea0003c00000 */
[----:B------:R0:W1:Y:S02]  /*af00*/  SHFL.DOWN P0, R23, R24, R19, R18 ;  /* 0x0800001318177389 */ /* 0x0000640000000012 */
[----:B01----:R-:W-:Y:S05]  /*af10*/  ENDCOLLECTIVE ;  /* 0x000000000000791b */ /* 0x003fea0003800000 */
.L_x_1356:
[----:B------:R-:W-:Y:S01]  /*af20*/  IMAD.MOV.U32 R19, RZ, RZ, 0x4 ;  /* 0x00000004ff137424 */ /* 0x000fe200078e00ff */
[----:B------:R-:W-:Y:S01]  /*af30*/  ISETP.GT.AND P0, PT, R16, R27, PT ;  /* 0x0000001b1000720c */ /* 0x000fe20003f04270 */
[----:B------:R-:W-:-:S03]  /*af40*/  IMAD.MOV.U32 R39, RZ, RZ, R23 ;  /* 0x000000ffff277224 */ /* 0x000fc600078e0017 */
[----:B------:R-:W-:Y:S02]  /*af50*/  SEL R17, R38, RZ, !P0 ;  /* 0x000000ff26117207 */ /* 0x000fe40004000000 */
[----:B------:R-:W-:-:S03]  /*af60*/  SEL R39, R39, RZ, !P2 ;  /* 0x000000ff27277207 */ /* 0x000fc60005000000 */
[----:B------:R-:W-:Y:S01]  /*af70*/  IMAD.IADD R38, R22, 0x1, R17 ;  /* 0x0000000116267824 */ /* 0x000fe200078e0211 */
[----:B------:R-:W-:Y:S01]  /*af80*/  SEL R39, R39, RZ, !P0 ;  /* 0x000000ff27277207 */ /* 0x000fe20004000000 */
[----:B------:R-:W-:Y:S02]  /*af90*/  VIADD R22, R36, 0x8 ;  /* 0x0000000824167836 */ /* 0x000fe40000000000 */
[----:B------:R-:W-:Y:S01]  /*afa0*/  IMAD.MOV.U32 R24, RZ, RZ, R38 ;  /* 0x000000ffff187224 */ /* 0x000fe200078e0026 */
[----:B------:R-:W-:Y:S01]  /*afb0*/  ISETP.NE.AND P2, PT, R38, RZ, PT ;  /* 0x000000ff2600720c */ /* 0x000fe20003f45270 */
[----:B------:R-:W-:Y:S02]  /*afc0*/  IMAD.IADD R16, R20, 0x1, R39 ;  /* 0x0000000114107824 */ /* 0x000fe400078e0227 */
[----:B------:R-:W-:-:S10]  /*afd0*/  VIADD R20, R36, 0x4 ;  /* 0x0000000424147836 */ /* 0x000fd40000000000 */
[----:B------:R-:W-:Y:S05]  /*afe0*/  WARPSYNC.COLLECTIVE R21, `(.L_x_1357) ;  /* 0x0000000015087348 */ /* 0x000fea0003c00000 */
[----:B------:R0:W1:Y:S02]  /*aff0*/  SHFL.DOWN P0, R23, R24, R19, R18 ;  /* 0x0800001318177389 */ /* 0x0000640000000012 */
[----:B01----:R-:W-:Y:S05]  /*b000*/  ENDCOLLECTIVE ;  /* 0x000000000000791b */ /* 0x003fea0003800000 */
.L_x_1357:
[----:B------:R-:W-:Y:S02]  /*b010*/  IMAD.MOV.U32 R24, RZ, RZ, R16 ;  /* 0x000000ffff187224 */ /* 0x000fe400078e0010 */
[----:B------:R-:W-:-:S07]  /*b020*/  IMAD.MOV.U32 R17, RZ, RZ, R23 ;  /* 0x000000ffff117224 */ /* 0x000fce00078e0017 */
[----:B------:R-:W-:Y:S05]  /*b030*/  WARPSYNC.COLLECTIVE R21, `(.L_x_1358) ;  /* 0x0000000015087348 */ /* 0x000fea0003c00000 */
[----:B------:R0:W1:Y:S02]  /*b040*/  SHFL.DOWN P0, R23, R24, R19, R18 ;  /* 0x0800001318177389 */ /* 0x0000640000000012 */
[----:B01----:R-:W-:Y:S05]  /*b050*/  ENDCOLLECTIVE ;  /* 0x000000000000791b */ /* 0x003fea0003800000 */
.L_x_1358:
[----:B------:R-:W-:Y:S01]  /*b060*/  IMAD.MOV.U32 R19, RZ, RZ, 0x8 ;  /* 0x00000008ff137424 */ /* 0x000fe200078e00ff */
[----:B------:R-:W-:Y:S02]  /*b070*/  ISETP.GT.AND P0, PT, R20, R27, PT ;  /* 0x0000001b1400720c */ /* 0x000fe40003f04270 */
[----:B------:R-:W-:Y:S02]  /*b080*/  SEL R23, R23, RZ, !P2 ;  /* 0x000000ff17177207 */ /* 0x000fe40005000000 */
[----:B------:R-:W-:Y:S02]  /*b090*/  SEL R17, R17, RZ, !P0 ;  /* 0x000000ff11117207 */ /* 0x000fe40004000000 */
[----:B------:R-:W-:-:S03]  /*b0a0*/  SEL R23, R23, RZ, !P0 ;  /* 0x000000ff17177207 */ /* 0x000fc60004000000 */
[----:B------:R-:W-:Y:S02]  /*b0b0*/  IMAD.IADD R40, R38, 0x1, R17 ;  /* 0x0000000126287824 */ /* 0x000fe400078e0211 */
[----:B------:R-:W-:Y:S02]  /*b0c0*/  IMAD.IADD R20, R16, 0x1, R23 ;  /* 0x0000000110147824 */ /* 0x000fe400078e0217 */
[----:B------:R-:W-:Y:S01]  /*b0d0*/  IMAD.MOV.U32 R24, RZ, RZ, R40 ;  /* 0x000000ffff187224 */ /* 0x000fe200078e0028 */
[----:B------:R-:W-:-:S13]  /*b0e0*/  ISETP.NE.AND P2, PT, R40, RZ, PT ;  /* 0x000000ff2800720c */ /* 0x000fda0003f45270 */
[----:B------:R-:W-:Y:S05]  /*b0f0*/  WARPSYNC.COLLECTIVE R21, `(.L_x_1359) ;  /* 0x0000000015087348 */ /* 0x000fea0003c00000 */
[----:B------:R0:W1:Y:S02]  /*b100*/  SHFL.DOWN P0, R23, R24, R19, R18 ;  /* 0x0800001318177389 */ /* 0x0000640000000012 */
[----:B01----:R-:W-:Y:S05]  /*b110*/  ENDCOLLECTIVE ;  /* 0x000000000000791b */ /* 0x003fea0003800000 */
.L_x_1359:
[----:B------:R-:W-:Y:S02]  /*b120*/  IMAD.MOV.U32 R24, RZ, RZ, R20 ;  /* 0x000000ffff187224 */ /* 0x000fe400078e0014 */
[----:B------:R-:W-:-:S07]  /*b130*/  IMAD.MOV.U32 R16, RZ, RZ, R23 ;  /* 0x000000ffff107224 */ /* 0x000fce00078e0017 */
[----:B------:R-:W-:Y:S05]  /*b140*/  WARPSYNC.COLLECTIVE R21, `(.L_x_1360) ;  /* 0x0000000015087348 */ /* 0x000fea0003c00000 */
[----:B------:R0:W1:Y:S02]  /*b150*/  SHFL.DOWN P0, R23, R24, R19, R18 ;  /* 0x0800001318177389 */ /* 0x0000640000000012 */
[----:B01----:R-:W-:Y:S05]  /*b160*/  ENDCOLLECTIVE ;  /* 0x000000000000791b */ /* 0x003fea0003800000 */
.L_x_1360:
[----:B------:R-:W-:Y:S01]  /*b170*/  IMAD.MOV.U32 R19, RZ, RZ, 0x10 ;  /* 0x00000010ff137424 */ /* 0x000fe200078e00ff */
[----:B------:R-:W-:Y:S02]  /*b180*/  ISETP.GT.AND P0, PT, R22, R27, PT ;  /* 0x0000001b1600720c */ /* 0x000fe40003f04270 */
[----:B------:R-:W-:Y:S02]  /*b190*/  SEL R23, R23, RZ, !P2 ;  /* 0x000000ff17177207 */ /* 0x000fe40005000000 */
[----:B------:R-:W-:Y:S01]  /*b1a0*/  SEL R17, R16, RZ, !P0 ;  /* 0x000000ff10117207 */ /* 0x000fe20004000000 */
[----:B------:R-:W-:Y:S01]  /*b1b0*/  VIADD R16, R36, 0x10 ;  /* 0x0000001024107836 */ /* 0x000fe20000000000 */
        /* <DEDUP_REMOVED lines=8> */
.L_x_1361:
[----:B------:R-:W-:Y:S02]  /*b240*/  IMAD.MOV.U32 R24, RZ, RZ, R22 ;  /* 0x000000ffff187224 */ /* 0x000fe400078e0016 */
[----:B------:R-:W-:-:S07]  /*b250*/  IMAD.MOV.U32 R20, RZ, RZ, R23 ;  /* 0x000000ffff147224 */ /* 0x000fce00078e0017 */
[----:B------:R-:W-:Y:S05]  /*b260*/  WARPSYNC.COLLECTIVE R21, `(.L_x_1362) ;  /* 0x0000000015087348 */ /* 0x000fea0003c00000 */
[----:B------:R0:W1:Y:S02]  /*b270*/  SHFL.DOWN P0, R23, R24, R19, R18 ;  /* 0x0800001318177389 */ /* 0x0000640000000012 */
[----:B01----:R-:W-:Y:S05]  /*b280*/  ENDCOLLECTIVE ;  /* 0x000000000000791b */ /* 0x003fea0003800000 */
.L_x_1362:
[----:B------:R-:W-:Y:S05]  /*b290*/  WARPSYNC.COLLECTIVE R21, `(.L_x_1363) ;  /* 0x0000000015087348 */ /* 0x000fea0003c00000 */
[----:B------:R-:W-:Y:S01]  /*b2a0*/  VOTE.ALL P4, P4 ;  /* 0x0000000000ff7806 */ /* 0x000fe20002080000 */
[----:B------:R-:W-:-:S12]  /*b2b0*/  ENDCOLLECTIVE ;  /* 0x000000000000791b */ /* 0x000fd80003800000 */
.L_x_1363:
[----:B------:R-:W-:Y:S02]  /*b2c0*/  ISETP.GT.AND P0, PT, R16, R27, PT ;  /* 0x0000001b1000720c */ /* 0x000fe40003f04270 */
[----:B------:R-:W0:Y:S01]  /*b2d0*/  LDC.64 R16, c[0x0][0x3b0] ;  /* 0x0000ec00ff107b82 */ /* 0x000e220000000a00 */
[----:B------:R-:W-:Y:S02]  /*b2e0*/  SEL R23, R23, RZ, !P2 ;  /* 0x000000ff17177207 */ /* 0x000fe40005000000 */
[----:B------:R-:W-:Y:S02]  /*b2f0*/  SEL R27, R20, RZ, !P0 ;  /* 0x000000ff141b7207 */ /* 0x000fe40004000000 */
[----:B------:R-:W-:-:S03]  /*b300*/  SEL R23, R23, RZ, !P0 ;  /* 0x000000ff17177207 */ /* 0x000fc60004000000 */
[----:B------:R-:W-:Y:S01]  /*b310*/  IMAD.IADD R20, R38, 0x1, R27 ;  /* 0x0000000126147824 */ /* 0x000fe200078e021b */
[----:B------:R-:W-:Y:S01]  /*b320*/  LOP3.LUT R27, RZ, R0, RZ, 0x33, !PT ;  /* 0x00000000ff1b7212 */ /* 0x000fe200078e33ff */
[----:B------:R-:W-:-:S04]  /*b330*/  IMAD.IADD R22, R22, 0x1, R23 ;  /* 0x0000000116167824 */ /* 0x000fc800078e0217 */
[----:B------:R-:W-:Y:S01]  /*b340*/  VIADD R27, R27, UR8 ;  /* 0x000000081b1b7c36 */ /* 0x000fe20008000000 */
[----:B0-----:R-:W-:-:S05]  /*b350*/  IADD3 R40, P0, PT, R16, 0x200, RZ ;  /* 0x0000020010287810 */ /* 0x001fca0007f1e0ff */
[----:B------:R-:W-:Y:S01]  /*b360*/  IMAD.X R41, RZ, RZ, R17, P0 ;  /* 0x000000ffff297224 */ /* 0x000fe200000e0611 */
[----:B------:R-:W-:Y:S07]  /*b370*/  BRA `(.L_x_1364) ;  /* 0xffffff8000dc7947 */ /* 0x000fee000383ffff */
.L_x_1295:
[----:B------:R-:W-:Y:S01]  /*b380*/  BSSY B0, `(.L_x_1365) ;  /* 0x0000006000007945 */ /* 0x000fe20003800000 */
[----:B------:R-:W-:Y:S01]  /*b390*/  PLOP3.LUT P0, PT, P0, PT, PT, 0x8, 0x80 ;  /* 0x000000000080781c */ /* 0x000fe2000070e170 */
[----:B------:R-:W-:-:S12]  /*b3a0*/  IMAD.MOV.U32 R21, RZ, RZ, -0x1 ;  /* 0xffffffffff157424 */ /* 0x000fd800078e00ff */
[----:B------:R-:W-:Y:S05]  /*b3b0*/  WARPSYNC.COLLECTIVE R21, `(.L_x_1366) ;  /* 0x0000000015087348 */ /* 0x000fea0003c00000 */
[----:B------:R-:W-:Y:S01]  /*b3c0*/  VOTE.ANY P0, P0 ;  /* 0x0000000000ff7806 */ /* 0x000fe20000000100 */
[----:B------:R-:W-:-:S12]  /*b3d0*/  ENDCOLLECTIVE ;  /* 0x000000000000791b */ /* 0x000fd80003800000 */
.L_x_1366:
[----:B------:R-:W-:Y:S05]  /*b3e0*/  BSYNC B0 ;  /* 0x0000000000007941 */ /* 0x000fea0003800000 */
.L_x_1365:
[----:B------:R-:W-:Y:S05]  /*b3f0*/  BRA `(.L_x_1367) ;  /* 0xffffff8000e07947 */ /* 0x000fea000383ffff */
.L_x_1297:
[----:B------:R-:W-:Y:S01]  /*b400*/  ISETP.NE.U32.AND P4, PT, R18, 0x65, PT ;  /* 0x000000651200780c */ /* 0x000fe20003f85070 */
[----:B------:R-:W-:Y:S01]  /*b410*/  BSSY B0, `(.L_x_1368) ;  /* 0x0000007000007945 */ /* 0x000fe20003800000 */
[----:B------:R-:W-:Y:S01]  /*b420*/  PLOP3.LUT P0, PT, P0, PT, PT, 0x8, 0x80 ;  /* 0x000000000080781c */ /* 0x000fe2000070e170 */
[----:B------:R-:W-:Y:S01]  /*b430*/  IMAD.MOV.U32 R21, RZ, RZ, -0x1 ;  /* 0xffffffffff157424 */ /* 0x000fe200078e00ff */
[----:B------:R-:W-:-:S13]  /*b440*/  ISETP.NE.AND.EX P4, PT, R19, RZ, PT, P4 ;  /* 0x000000ff1300720c */ /* 0x000fda0003f85340 */
[----:B------:R-:W-:Y:S05]  /*b450*/  WARPSYNC.COLLECTIVE R21, `(.L_x_1369) ;  /* 0x0000000015087348 */ /* 0x000fea0003c00000 */
[----:B------:R-:W-:Y:S01]  /*b460*/  VOTE.ANY R21, PT, P0 ;  /* 0x0000000000157806 */ /* 0x000fe200000e0100 */
[----:B------:R-:W-:Y:S06]  /*b470*/  ENDCOLLECTIVE ;  /* 0x000000000000791b */ /* 0x000fec0003800000 */
.L_x_1369:
[----:B------:R-:W-:Y:S05]  /*b480*/  BSYNC B0 ;  /* 0x0000000000007941 */ /* 0x000fea0003800000 */
.L_x_1368:
[----:B------:R-:W-:Y:S01]  /*b490*/  LOP3.LUT R21, R21, 0x80000000, R26, 0xec, !PT ;  /* 0x8000000015157812 */ /* 0x000fe200078eec1a */
[----:B------:R-:W-:Y:S01]  /*b4a0*/  IMAD.MOV.U32 R24, RZ, RZ, R16 ;  /* 0x000000ffff187224 */ /* 0x000fe200078e0010 */
[----:B------:R-:W-:Y:S01]  /*b4b0*/  ISETP.NE.AND P2, PT, R16, RZ, PT ;  /* 0x000000ff1000720c */ /* 0x000fe20003f45270 */
[----:B------:R-:W-:Y:S02]  /*b4c0*/  IMAD.MOV.U32 R19, RZ, RZ, 0x1 ;  /* 0x00000001ff137424 */ /* 0x000fe400078e00ff */
[----:B------:R-:W-:Y:S02]  /*b4d0*/  VIADD R18, R21, 0xffffffff ;  /* 0xffffffff15127836 */ /* 0x000fe40000000000 */
[----:B------:R-:W-:-:S03]  /*b4e0*/  VIADD R27, R27, 0xffffffe0 ;  /* 0xffffffe01b1b7836 */ /* 0x000fc60000000000 */
[----:B------:R-:W-:Y:S01]  /*b4f0*/  LOP3.LUT R43, R21, R18, RZ, 0xc, !PT ;  /* 0x00000012152b7212 */ /* 0x000fe200078e0cff */
[----:B------:R-:W-:-:S05]  /*b500*/  IMAD.MOV.U32 R21, RZ, RZ, -0x1 ;  /* 0xffffffffff157424 */ /* 0x000fca00078e00ff */
[----:B------:R-:W0:Y:S02]  /*b510*/  POPC R43, R43 ;  /* 0x0000002b002b7309 */ /* 0x000e240000000000 */
[----:B0-----:R-:W-:-:S07]  /*b520*/  IMAD.MOV.U32 R18, RZ, RZ, R43 ;  /* 0x000000ffff127224 */ /* 0x001fce00078e002b */
[----:B------:R-:W-:Y:S05]  /*b530*/  WARPSYNC.COLLECTIVE R21, `(.L_x_1370) ;  /* 0x0000000015087348 */ /* 0x000fea0003c00000 */
[----:B------:R0:W1:Y:S02]  /*b540*/  SHFL.DOWN P0, R23, R24, R19, R18 ;  /* 0x0800001318177389 */ /* 0x0000640000000012 */
[----:B01----:R-:W-:Y:S05]  /*b550*/  ENDCOLLECTIVE ;  /* 0x000000000000791b */ /* 0x003fea0003800000 */
.L_x_1370:
[----:B------:R-:W-:Y:S02]  /*b560*/  IMAD.MOV.U32 R24, RZ, RZ, R17 ;  /* 0x000000ffff187224 */ /* 0x000fe400078e0011 */
[----:B------:R-:W-:-:S07]  /*b570*/  IMAD.MOV.U32 R39, RZ, RZ, R23 ;  /* 0x000000ffff277224 */ /* 0x000fce00078e0017 */
[----:B------:R-:W-:Y:S05]  /*b580*/  WARPSYNC.COLLECTIVE R21, `(.L_x_1371) ;  /* 0x0000000015087348 */ /* 0x000fea0003c00000 */
[----:B------:R0:W1:Y:S02]  /*b590*/  SHFL.DOWN P0, R23, R24, R19, R18 ;  /* 0x0800001318177389 */ /* 0x0000640000000012 */
[----:B01----:R-:W-:Y:S05]  /*b5a0*/  ENDCOLLECTIVE ;  /* 0x000000000000791b */ /* 0x003fea0003800000 */
.L_x_1371:
        /* <DEDUP_REMOVED lines=13> */
.L_x_1372:
[----:B------:R-:W-:Y:S02]  /*b680*/  IMAD.MOV.U32 R24, RZ, RZ, R38 ;  /* 0x000000ffff187224 */ /* 0x000fe400078e0026 */
[----:B------:R-:W-:-:S07]  /*b690*/  IMAD.MOV.U32 R17, RZ, RZ, R23 ;  /* 0x000000ffff117224 */ /* 0x000fce00078e0017 */
[----:B------:R-:W-:Y:S05]  /*b6a0*/  WARPSYNC.COLLECTIVE R21, `(.L_x_1373) ;  /* 0x0000000015087348 */ /* 0x000fea0003c00000 */
[----:B------:R0:W1:Y:S02]  /*b6b0*/  SHFL.DOWN P0, R23, R24, R19, R18 ;  /* 0x0800001318177389 */ /* 0x0000640000000012 */
[----:B01----:R-:W-:Y:S05]  /*b6c0*/  ENDCOLLECTIVE ;  /* 0x000000000000791b */ /* 0x003fea0003800000 */
.L_x_1373:
        /* <DEDUP_REMOVED lines=13> */
.L_x_1374:
[----:B------:R-:W-:Y:S01]  /*b7a0*/  ISETP.GT.AND P2, PT, R38, R43, PT ;  /* 0x0000002b2600720c */ /* 0x000fe20003f44270 */
[----:B------:R-:W-:-:S03]  /*b7b0*/  IMAD.MOV.U32 R24, RZ, RZ, R16 ;  /* 0x000000ffff187224 */ /* 0x000fc600078e0010 */
[----:B------:R-:W-:-:S05]  /*b7c0*/  SEL R23, R23, RZ, !P2 ;  /* 0x000000ff17177207 */ /* 0x000fca0005000000 */
[----:B------:R-:W-:-:S07]  /*b7d0*/  IMAD.IADD R44, R42, 0x1, R23 ;  /* 0x000000012a2c7824 */ /* 0x000fce00078e0217 */
[----:B------:R-:W-:Y:S05]  /*b7e0*/  WARPSYNC.COLLECTIVE R21, `(.L_x_1375) ;  /* 0x0000000015087348 */ /* 0x000fea0003c00000 */
[----:B------:R0:W1:Y:S02]  /*b7f0*/  SHFL.DOWN P0, R23, R24, R19, R18 ;  /* 0x0800001318177389 */ /* 0x0000640000000012 */
[----:B01----:R-:W-:Y:S05]  /*b800*/  ENDCOLLECTIVE ;  /* 0x000000000000791b */ /* 0x003fea0003800000 */
.L_x_1375:
[----:B------:R-:W-:Y:S02]  /*b810*/  VIADD R42, R36, 0x10 ;  /* 0x00000010242a7836 */ /* 0x000fe40000000000 */
[----:B------:R-:W-:Y:S02]  /*b820*/  IMAD.MOV.U32 R24, RZ, RZ, R44 ;  /* 0x000000ffff187224 */ /* 0x000fe400078e002c */
[----:B------:R-:W-:Y:S02]  /*b830*/  IMAD.MOV.U32 R19, RZ, RZ, 0x8 ;  /* 0x00000008ff137424 */ /* 0x000fe400078e00ff */
[----:B------:R-:W-:-:S07]  /*b840*/  IMAD.MOV.U32 R45, RZ, RZ, R23 ;  /* 0x000000ffff2d7224 */ /* 0x000fce00078e0017 */
[----:B------:R-:W-:Y:S05]  /*b850*/  WARPSYNC.COLLECTIVE R21, `(.L_x_1376) ;  /* 0x0000000015087348 */ /* 0x000fea0003c00000 */
[----:B------:R0:W1:Y:S02]  /*b860*/  SHFL.DOWN P0, R23, R24, R19, R18 ;  /* 0x0800001318177389 */ /* 0x0000640000000012 */
[----:B01----:R-:W-:Y:S05]  /*b870*/  ENDCOLLECTIVE ;  /* 0x000000000000791b */ /* 0x003fea0003800000 */
.L_x_1376:
[----:B------:R-:W-:Y:S02]  /*b880*/  SEL R45, R45, RZ, !P3 ;  /* 0x000000ff2d2d7207 */ /* 0x000fe40005800000 */
[----:B------:R-:W-:Y:S02]  /*b890*/  ISETP.NE.AND P3, PT, R44, RZ, PT ;  /* 0x000000ff2c00720c */ /* 0x000fe40003f65270 */
[----:B------:R-:W-:-:S05]  /*b8a0*/  SEL R45, R45, RZ, !P2 ;  /* 0x000000ff2d2d7207 */ /* 0x000fca0005000000 */
[----:B------:R-:W-:Y:S02]  /*b8b0*/  IMAD.IADD R38, R16, 0x1, R45 ;  /* 0x0000000110267824 */ /* 0x000fe400078e022d */
[----:B------:R-:W-:Y:S02]  /*b8c0*/  VIADD R16, R36, 0x8 ;  /* 0x0000000824107836 */ /* 0x000fe40000000000 */
[----:B------:R-:W-:-:S03]  /*b8d0*/  IMAD.MOV.U32 R24, RZ, RZ, R38 ;  /* 0x000000ffff187224 */ /* 0x000fc600078e0026 */
[----:B------:R-:W-:-:S04]  /*b8e0*/  ISETP.GT.AND P2, PT, R16, R43, PT ;  /* 0x0000002b1000720c */ /* 0x000fc80003f44270 */
[----:B------:R-:W-:-:S09]  /*b8f0*/  SEL R17, R23, RZ, !P2 ;  /* 0x000000ff17117207 */ /* 0x000fd20005000000 */
[----:B------:R-:W-:Y:S05]  /*b900*/  WARPSYNC.COLLECTIVE R21, `(.L_x_1377) ;  /* 0x0000000015087348 */ /* 0x000fea0003c00000 */
[----:B------:R0:W1:Y:S02]  /*b910*/  SHFL.DOWN P0, R23, R24, R19, R18 ;  /* 0x0800001318177389 */ /* 0x0000640000000012 */
[----:B01----:R-:W-:Y:S05]  /*b920*/  ENDCOLLECTIVE ;  /* 0x000000000000791b */ /* 0x003fea0003800000 */
.L_x_1377:
[----:B------:R-:W-:-:S04]  /*b930*/  IMAD.IADD R17, R44, 0x1, R17 ;  /* 0x000000012c117824 */ /* 0x000fc800078e0211 */
[----:B------:R-:W-:Y:S02]  /*b940*/  IMAD.MOV.U32 R24, RZ, RZ, R17 ;  /* 0x000000ffff187224 */ /* 0x000fe400078e0011 */
[----:B------:R-:W-:Y:S02]  /*b950*/  IMAD.MOV.U32 R19, RZ, RZ, 0x10 ;  /* 0x00000010ff137424 */ /* 0x000fe400078e00ff */
[----:B------:R-:W-:-:S07]  /*b960*/  IMAD.MOV.U32 R39, RZ, RZ, R23 ;  /* 0x000000ffff277224 */ /* 0x000fce00078e0017 */
[----:B------:R-:W-:Y:S05]  /*b970*/  WARPSYNC.COLLECTIVE R21, `(.L_x_1378) ;  /* 0x0000000015087348 */ /* 0x000fea0003c00000 */
[----:B------:R0:W1:Y:S02]  /*b980*/  SHFL.DOWN P0, R23, R24, R19, R18 ;  /* 0x0800001318177389 */ /* 0x0000640000000012 */
[----:B01----:R-:W-:Y:S05]  /*b990*/  ENDCOLLECTIVE ;  /* 0x000000000000791b */ /* 0x003fea0003800000 */
.L_x_1378:
[----:B------:R-:W-:-:S04]  /*b9a0*/  SEL R39, R39, RZ, !P3 ;  /* 0x000000ff27277207 */ /* 0x000fc80005800000 */
[----:B------:R-:W-:Y:S02]  /*b9b0*/  SEL R39, R39, RZ, !P2 ;  /* 0x000000ff27277207 */ /* 0x000fe40005000000 */
[----:B------:R-:W-:-:S03]  /*b9c0*/  ISETP.NE.AND P2, PT, R17, RZ, PT ;  /* 0x000000ff1100720c */ /* 0x000fc60003f45270 */
[----:B------:R-:W-:-:S04]  /*b9d0*/  IMAD.IADD R16, R38, 0x1, R39 ;  /* 0x0000000126107824 */ /* 0x000fc800078e0227 */
[----:B------:R-:W-:Y:S02]  /*b9e0*/  IMAD.MOV.U32 R24, RZ, RZ, R16 ;  /* 0x000000ffff187224 */ /* 0x000fe400078e0010 */
[----:B------:R-:W-:-:S07]  /*b9f0*/  IMAD.MOV.U32 R38, RZ, RZ, R23 ;  /* 0x000000ffff267224 */ /* 0x000fce00078e0017 */
[----:B------:R-:W-:Y:S05]  /*ba00*/  WARPSYNC.COLLECTIVE R21, `(.L_x_1379) ;  /* 0x0000000015087348 */ /* 0x000fea0003c00000 */
[----:B------:R0:W1:Y:S02]  /*ba10*/  SHFL.DOWN P0, R23, R24, R19, R18 ;  /* 0x0800001318177389 */ /* 0x0000640000000012 */
[----:B01----:R-:W-:Y:S05]  /*ba20*/  ENDCOLLECTIVE ;  /* 0x000000000000791b */ /* 0x003fea0003800000 */
.L_x_1379:
[----:B------:R-:W-:Y:S05]  /*ba30*/  WARPSYNC.COLLECTIVE R21, `(.L_x_1380) ;  /* 0x0000000015087348 */ /* 0x000fea0003c00000 */
[----:B------:R-:W-:Y:S01]  /*ba40*/  VOTE.ALL P4, P4 ;  /* 0x0000000000ff7806 */ /* 0x000fe20002080000 */
[----:B------:R-:W-:-:S12]  /*ba50*/  ENDCOLLECTIVE ;  /* 0x000000000000791b */ /* 0x000fd80003800000 */
.L_x_1380:
[----:B------:R-:W-:Y:S01]  /*ba60*/  IMAD.MOV.U32 R39, RZ, RZ, R23 ;  /* 0x000000ffff277224 */ /* 0x000fe200078e0017 */
[----:B------:R-:W-:-:S04]  /*ba70*/  ISETP.GT.AND P0, PT, R42, R43, PT ;  /* 0x0000002b2a00720c */ /* 0x000fc80003f04270 */
[----:B------:R-:W-:Y:S02]  /*ba80*/  SEL R39, R39, RZ, !P2 ;  /* 0x000000ff27277207 */ /* 0x000fe40005000000 */
[----:B------:R-:W-:Y:S02]  /*ba90*/  SEL R38, R38, RZ, !P0 ;  /* 0x000000ff26267207 */ /* 0x000fe40004000000 */
[----:B------:R-:W-:Y:S02]  /*baa0*/  SEL R39, R39, RZ, !P0 ;  /* 0x000000ff27277207 */ /* 0x000fe40004000000 */
[----:B------:R-:W-:Y:S02]  /*bab0*/  ISETP.NE.AND P0, PT, R20, RZ, PT ;  /* 0x000000ff1400720c */ /* 0x000fe40003f05270 */
[----:B------:R-:W-:Y:S01]  /*bac0*/  IADD3 R20, PT, PT, R17, R38, R20 ;  /* 0x0000002611147210 */ /* 0x000fe20007ffe014 */
[----:B------:R-:W-:-:S05]  /*bad0*/  IMAD.IADD R39, R16, 0x1, R39 ;  /* 0x0000000110277824 */ /* 0x000fca00078e0227 */
[----:B------:R-:W-:-:S05]  /*bae0*/  SEL R39, R39, RZ, !P0 ;  /* 0x000000ff27277207 */ /* 0x000fca0004000000 */
[----:B------:R-:W-:Y:S01]  /*baf0*/  IMAD.IADD R22, R39, 0x1, R22 ;  /* 0x0000000127167824 */ /* 0x000fe200078e0216 */
[----:B------:R-:W-:Y:S06]  /*bb00*/  BRA `(.L_x_1381) ;  /* 0xffffff8000247947 */ /* 0x000fec000383ffff */
.L_x_1326:
[----:B------:R-:W-:Y:S01]  /*bb10*/  BSSY B0, `(.L_x_1382) ;  /* 0x0000006000007945 */ /* 0x000fe20003800000 */
[----:B------:R-:W-:Y:S01]  /*bb20*/  PLOP3.LUT P0, PT, P0, PT, PT, 0x8, 0x80 ;  /* 0x000000000080781c */ /* 0x000fe2000070e170 */
[----:B------:R-:W-:-:S12]  /*bb30*/  IMAD.MOV.U32 R21, RZ, RZ, -0x1 ;  /* 0xffffffffff157424 */ /* 0x000fd800078e00ff */
[----:B------:R-:W-:Y:S05]  /*bb40*/  WARPSYNC.COLLECTIVE R21, `(.L_x_1383) ;  /* 0x0000000015087348 */ /* 0x000fea0003c00000 */
[----:B------:R-:W-:Y:S01]  /*bb50*/  VOTE.ANY P0, P0 ;  /* 0x0000000000ff7806 */ /* 0x000fe20000000100 */
[----:B------:R-:W-:-:S12]  /*bb60*/  ENDCOLLECTIVE ;  /* 0x000000000000791b */ /* 0x000fd80003800000 */
.L_x_1383:
[----:B------:R-:W-:Y:S05]  /*bb70*/  BSYNC B0 ;  /* 0x0000000000007941 */ /* 0x000fea0003800000 */
.L_x_1382:
[----:B------:R-:W-:Y:S05]  /*bb80*/  BRA `(.L_x_1384) ;  /* 0xffffffcc00e47947 */ /* 0x000fea000383ffff */
.L_x_1328:
[----:B------:R-:W0:Y:S01]  /*bb90*/  S2R R26, SR_GEMASK ;  /* 0x00000000001a7919 */ /* 0x000e220000003c00 */
[----:B------:R-:W-:Y:S01]  /*bba0*/  ISETP.NE.U32.AND P4, PT, R18, 0x65, PT ;  /* 0x000000651200780c */ /* 0x000fe20003f85070 */
[----:B------:R-:W-:Y:S01]  /*bbb0*/  BSSY B0, `(.L_x_1385) ;  /* 0x0000007000007945 */ /* 0x000fe20003800000 */
[----:B------:R-:W-:Y:S01]  /*bbc0*/  PLOP3.LUT P0, PT, P0, PT, PT, 0x8, 0x80 ;  /* 0x000000000080781c */ /* 0x000fe2000070e170 */
[----:B------:R-:W-:Y:S01]  /*bbd0*/  IMAD.MOV.U32 R21, RZ, RZ, -0x1 ;  /* 0xffffffffff157424 */ /* 0x000fe200078e00ff */
[----:B------:R-:W-:-:S13]  /*bbe0*/  ISETP.NE.AND.EX P4, PT, R19, RZ, PT, P4 ;  /* 0x000000ff1300720c */ /* 0x000fda0003f85340 */
[----:B0-----:R-:W-:Y:S05]  /*bbf0*/  WARPSYNC.COLLECTIVE R21, `(.L_x_1386) ;  /* 0x0000000015087348 */ /* 0x001fea0003c00000 */
[----:B------:R-:W-:Y:S01]  /*bc00*/  VOTE.ANY R21, PT, P0 ;  /* 0x0000000000157806 */ /* 0x000fe200000e0100 */
[----:B0-----:R-:W-:Y:S06]  /*bc10*/  ENDCOLLECTIVE ;  /* 0x000000000000791b */ /* 0x001fec0003800000 */
.L_x_1386:
[----:B------:R-:W-:Y:S05]  /*bc20*/  BSYNC B0 ;  /* 0x0000000000007941 */ /* 0x000fea0003800000 */
.L_x_1385:
[----:B------:R-:W-:Y:S01]  /*bc30*/  LOP3.LUT R21, R21, 0x80000000, R26, 0xec, !PT ;  /* 0x8000000015157812 */ /* 0x000fe200078eec1a */
[----:B------:R-:W-:Y:S01]  /*bc40*/  IMAD.MOV.U32 R24, RZ, RZ, R16 ;  /* 0x000000ffff187224 */ /* 0x000fe200078e0010 */
[----:B------:R-:W-:Y:S01]  /*bc50*/  ISETP.NE.AND P5, PT, R16, RZ, PT ;  /* 0x000000ff1000720c */ /* 0x000fe20003fa5270 */
[----:B------:R-:W-:Y:S02]  /*bc60*/  IMAD.MOV.U32 R19, RZ, RZ, 0x1 ;  /* 0x00000001ff137424 */ /* 0x000fe400078e00ff */
[----:B------:R-:W-:-:S05]  /*bc70*/  VIADD R18, R21, 0xffffffff ;  /* 0xffffffff15127836 */ /* 0x000fca0000000000 */
[----:B------:R-:W-:Y:S01]  /*bc80*/  LOP3.LUT R27, R21, R18, RZ, 0xc, !PT ;  /* 0x00000012151b7212 */ /* 0x000fe200078e0cff */
[----:B------:R-:W-:-:S05]  /*bc90*/  IMAD.MOV.U32 R21, RZ, RZ, -0x1 ;  /* 0xffffffffff157424 */ /* 0x000fca00078e00ff */
[----:B------:R-:W0:Y:S02]  /*bca0*/  POPC R27, R27 ;  /* 0x0000001b001b7309 */ /* 0x000e240000000000 */
[----:B0-----:R-:W-:-:S07]  /*bcb0*/  IMAD.MOV.U32 R18, RZ, RZ, R27 ;  /* 0x000000ffff127224 */ /* 0x001fce00078e001b */
[----:B------:R-:W-:Y:S05]  /*bcc0*/  WARPSYNC.COLLECTIVE R21, `(.L_x_1387) ;  /* 0x0000000015087348 */ /* 0x000fea0003c00000 */
[----:B------:R0:W1:Y:S02]  /*bcd0*/  SHFL.DOWN P0, R23, R24, R19, R18 ;  /* 0x0800001318177389 */ /* 0x0000640000000012 */
[----:B01----:R-:W-:Y:S05]  /*bce0*/  ENDCOLLECTIVE ;  /* 0x000000000000791b */ /* 0x003fea0003800000 */
.L_x_1387:
[----:B------:R-:W-:Y:S02]  /*bcf0*/  IMAD.MOV.U32 R24, RZ, RZ, R17 ;  /* 0x000000ffff187224 */ /* 0x000fe400078e0011 */
[----:B------:R-:W-:-:S07]  /*bd00*/  IMAD.MOV.U32 R22, RZ, RZ, R23 ;  /* 0x000000ffff167224 */ /* 0x000fce00078e0017 */
[----:B------:R-:W-:Y:S05]  /*bd10*/  WARPSYNC.COLLECTIVE R21, `(.L_x_1388) ;  /* 0x0000000015087348 */ /* 0x000fea0003c00000 */
[----:B------:R0:W1:Y:S02]  /*bd20*/  SHFL.DOWN P0, R23, R24, R19, R18 ;  /* 0x0800001318177389 */ /* 0x0000640000000012 */
[----:B01----:R-:W-:Y:S05]  /*bd30*/  ENDCOLLECTIVE ;  /* 0x000000000000791b */ /* 0x003fea0003800000 */
.L_x_1388:
[----:B------:R-:W-:Y:S01]  /*bd40*/  IMAD.MOV.U32 R19, RZ, RZ, 0x2 ;  /* 0x00000002ff137424 */ /* 0x000fe200078e00ff */
[----:B------:R-:W-:Y:S02]  /*bd50*/  ISETP.GE.AND P0, PT, R40, R27, PT ;  /* 0x0000001b2800720c */ /* 0x000fe40003f06270 */
[----:B------:R-:W-:Y:S02]  /*bd60*/  SEL R23, R23, RZ, !P5 ;  /* 0x000000ff17177207 */ /* 0x000fe40006800000 */
[----:B------:R-:W-:Y:S02]  /*bd70*/  SEL R39, R22, RZ, !P0 ;  /* 0x000000ff16277207 */ /* 0x000fe40004000000 */
[----:B------:R-:W-:-:S03]  /*bd80*/  SEL R23, R23, RZ, !P0 ;  /* 0x000000ff17177207 */ /* 0x000fc60004000000 */
[----:B------:R-:W-:Y:S02]  /*bd90*/  IMAD.IADD R22, R16, 0x1, R39 ;  /* 0x0000000110167824 */ /* 0x000fe400078e0227 */
[----:B------:R-:W-:Y:S02]  /*bda0*/  IMAD.IADD R20, R17, 0x1, R23 ;  /* 0x0000000111147824 */ /* 0x000fe400078e0217 */
[----:B------:R-:W-:Y:S02]  /*bdb0*/  IMAD.MOV.U32 R24, RZ, RZ, R22 ;  /* 0x000000ffff187224 */ /* 0x000fe400078e0016 */
[----:B------:R-:W-:-:S07]  /*bdc0*/  VIADD R16, R40, 0x2 ;  /* 0x0000000228107836 */ /* 0x000fce0000000000 */
[----:B------:R-:W-:Y:S05]  /*bdd0*/  WARPSYNC.COLLECTIVE R21, `(.L_x_1389) ;  /* 0x0000000015087348 */ /* 0x000fea0003c00000 */
[----:B------:R0:W1:Y:S02]  /*bde0*/  SHFL.DOWN P0, R23, R24, R19, R18 ;  /* 0x0800001318177389 */ /* 0x0000640000000012 */
[----:B01----:R-:W-:Y:S05]  /*bdf0*/  ENDCOLLECTIVE ;  /* 0x000000000000791b */ /* 0x003fea0003800000 */
.L_x_1389:
[----:B------:R-:W-:Y:S01]  /*be00*/  ISETP.GT.AND P5, PT, R16, R27, PT ;  /* 0x0000001b1000720c */ /* 0x000fe20003fa4270 */
[----:B------:R-:W-:Y:S02]  /*be10*/  IMAD.MOV.U32 R24, RZ, RZ, R20 ;  /* 0x000000ffff187224 */ /* 0x000fe400078e0014 */
[----:B------:R-:W-:-:S10]  /*be20*/  IMAD.MOV.U32 R38, RZ, RZ, R23 ;  /* 0x000000ffff267224 */ /* 0x000fd400078e0017 */
[----:B------:R-:W-:Y:S05]  /*be30*/  WARPSYNC.COLLECTIVE R21, `(.L_x_1390) ;  /* 0x0000000015087348 */ /* 0x000fea0003c00000 */
[----:B------:R0:W1:Y:S02]  /*be40*/  SHFL.DOWN P0, R23, R24, R19, R18 ;  /* 0x0800001318177389 */ /* 0x0000640000000012 */
[----:B01----:R-:W-:Y:S05]  /*be50*/  ENDCOLLECTIVE ;  /* 0x000000000000791b */ /* 0x003fea0003800000 */
.L_x_1390:
[----:B------:R-:W-:-:S05]  /*be60*/  SEL R17, R38, RZ, !P5 ;  /* 0x000000ff26117207 */ /* 0x000fca0006800000 */
[----:B------:R-:W-:-:S05]  /*be70*/  IMAD.IADD R38, R22, 0x1, R17 ;  /* 0x0000000116267824 */ /* 0x000fca00078e0211 */
[----:B------:R-:W-:Y:S01]  /*be80*/  ISETP.NE.AND P6, PT, R38, RZ, PT ;  /* 0x000000ff2600720c */ /* 0x000fe20003fc5270 */
[----:B------:R-:W-:Y:S02]  /*be90*/  IMAD.MOV.U32 R24, RZ, RZ, R38 ;  /* 0x000000ffff187224 */ /* 0x000fe400078e0026 */
[----:B------:R-:W-:Y:S01]  /*bea0*/  IMAD.MOV.U32 R19, RZ, RZ, 0x4 ;  /* 0x00000004ff137424 */ /* 0x000fe200078e00ff */
[----:B------:R-:W-:Y:S01]  /*beb0*/  ISETP.NE.AND P0, PT, R22, RZ, PT ;  /* 0x000000ff1600720c */ /* 0x000fe20003f05270 */
[----:B------:R-:W-:-:S05]  /*bec0*/  IMAD.MOV.U32 R39, RZ, RZ, R23 ;  /* 0x000000ffff277224 */ /* 0x000fca00078e0017 */
[----:B------:R-:W-:-:S04]  /*bed0*/  SEL R16, R39, RZ, !P0 ;  /* 0x000000ff27107207 */ /* 0x000fc80004000000 */
[----:B------:R-:W-:-:S07]  /*bee0*/  SEL R17, R16, RZ, !P5 ;  /* 0x000000ff10117207 */ /* 0x000fce0006800000 */
[----:B------:R-:W-:Y:S05]  /*bef0*/  WARPSYNC.COLLECTIVE R21, `(.L_x_1391) ;  /* 0x0000000015087348 */ /* 0x000fea0003c00000 */
[----:B------:R0:W1:Y:S02]  /*bf00*/  SHFL.DOWN P0, R23, R24, R19, R18 ;  /* 0x0800001318177389 */ /* 0x0000640000000012 */
[----:B01----:R-:W-:Y:S05]  /*bf10*/  ENDCOLLECTIVE ;  /* 0x000000000000791b */ /* 0x003fea0003800000 */
.L_x_1391:
[----:B------:R-:W-:Y:S02]  /*bf20*/  IMAD.IADD R16, R20, 0x1, R17 ;  /* 0x0000000114107824 */ /* 0x000fe400078e0211 */
[----:B------:R-:W-:-:S05]  /*bf30*/  VIADD R20, R40, 0x4 ;  /* 0x0000000428147836 */ /* 0x000fca0000000000 */
[----:B------:R-:W-:Y:S01]  /*bf40*/  ISETP.GT.AND P5, PT, R20, R27, PT ;  /* 0x0000001b1400720c */ /* 0x000fe20003fa4270 */
[----:B------:R-:W-:Y:S02]  /*bf50*/  IMAD.MOV.U32 R24, RZ, RZ, R16 ;  /* 0x000000ffff187224 */ /* 0x000fe400078e0010 */
[----:B------:R-:W-:-:S10]  /*bf60*/  IMAD.MOV.U32 R39, RZ, RZ, R23 ;  /* 0x000000ffff277224 */ /* 0x000fd400078e0017 */
[----:B------:R-:W-:Y:S05]  /*bf70*/  WARPSYNC.COLLECTIVE R21, `(.L_x_1392) ;  /* 0x0000000015087348 */ /* 0x000fea0003c00000 */
[----:B------:R0:W1:Y:S02]  /*bf80*/  SHFL.DOWN P0, R23, R24, R19, R18 ;  /* 0x0800001318177389 */ /* 0x0000640000000012 */
[----:B01----:R-:W-:Y:S05]  /*bf90*/  ENDCOLLECTIVE ;  /* 0x000000000000791b */ /* 0x003fea0003800000 */
.L_x_1392:
[----:B------:R-:W-:-:S05]  /*bfa0*/  SEL R39, R39, RZ, !P5 ;  /* 0x000000ff27277207 */ /* 0x000fca0006800000 */
[----:B------:R-:W-:Y:S02]  /*bfb0*/  IMAD.IADD R42, R38, 0x1, R39 ;  /* 0x00000001262a7824 */ /* 0x000fe400078e0227 */
[----:B------:R-:W-:Y:S02]  /*bfc0*/  VIADD R38, R40, 0x8 ;  /* 0x0000000828267836 */ /* 0x000fe40000000000 */
[----:B------:R-:W-:Y:S02]  /*bfd0*/  IMAD.MOV.U32 R24, RZ, RZ, R42 ;  /* 0x000000ffff187224 */ /* 0x000fe400078e002a */
[----:B------:R-:W-:Y:S02]  /*bfe0*/  IMAD.MOV.U32 R19, RZ, RZ, 0x8 ;  /* 0x00000008ff137424 */ /* 0x000fe400078e00ff */
[----:B------:R-:W-:-:S07]  /*bff0*/  IMAD.MOV.U32 R17, RZ, RZ, R23 ;  /* 0x000000ffff117224 */ /* 0x000fce00078e0017 */
[----:B------:R-:W-:Y:S05]  /*c000*/  WARPSYNC.COLLECTIVE R21, `(.L_x_1393) ;  /* 0x0000000015087348 */ /* 0x000fea0003c00000 */
[----:B------:R0:W1:Y:S02]  /*c010*/  SHFL.DOWN P0, R23, R24, R19, R18 ;  /* 0x0800001318177389 */ /* 0x0000640000000012 */
[----:B01----:R-:W-:Y:S05]  /*c020*/  ENDCOLLECTIVE ;  /* 0x000000000000791b */ /* 0x003fea0003800000 */
.L_x_1393:
[----:B------:R-:W-:Y:S02]  /*c030*/  SEL R17, R17, RZ, !P6 ;  /* 0x000000ff11117207 */ /* 0x000fe40007000000 */
[----:B------:R-:W-:Y:S02]  /*c040*/  ISETP.NE.AND P6, PT, R42, RZ, PT ;  /* 0x000000ff2a00720c */ /* 0x000fe40003fc5270 */
[----:B------:R-:W-:Y:S02]  /*c050*/  SEL R17, R17, RZ, !P5 ;  /* 0x000000ff11117207 */ /* 0x000fe40006800000 */
[----:B------:R-:W-:-:S03]  /*c060*/  ISETP.GT.AND P5, PT, R38, R27, PT ;  /* 0x0000001b2600720c */ /* 0x000fc60003fa4270 */
[----:B------:R-:W-:-:S04]  /*c070*/  IMAD.IADD R20, R16, 0x1, R17 ;  /* 0x0000000110147824 */ /* 0x000fc800078e0211 */
[----:B------:R-:W-:Y:S02]  /*c080*/  IMAD.MOV.U32 R24, RZ, RZ, R20 ;  /* 0x000000ffff187224 */ /* 0x000fe400078e0014 */
[----:B------:R-:W-:-:S07]  /*c090*/  IMAD.MOV.U32 R22, RZ, RZ, R23 ;  /* 0x000000ffff167224 */ /* 0x000fce00078e0017 */
[----:B------:R-:W-:Y:S05]  /*c0a0*/  WARPSYNC.COLLECTIVE R21, `(.L_x_1394) ;  /* 0x0000000015087348 */ /* 0x000fea0003c00000 */
[----:B------:R0:W1:Y:S02]  /*c0b0*/  SHFL.DOWN P0, R23, R24, R19, R18 ;  /* 0x0800001318177389 */ /* 0x0000640000000012 */
[----:B01----:R-:W-:Y:S05]  /*c0c0*/  ENDCOLLECTIVE ;  /* 0x000000000000791b */ /* 0x003fea0003800000 */
.L_x_1394:
[----:B------:R-:W-:-:S05]  /*c0d0*/  SEL R17, R22, RZ, !P5 ;  /* 0x000000ff16117207 */ /* 0x000fca0006800000 */
[----:B------:R-:W-:-:S04]  /*c0e0*/  IMAD.IADD R38, R42, 0x1, R17 ;  /* 0x000000012a267824 */ /* 0x000fc800078e0211 */
[----:B------:R-:W-:Y:S02]  /*c0f0*/  IMAD.MOV.U32 R24, RZ, RZ, R38 ;  /* 0x000000ffff187224 */ /* 0x000fe400078e0026 */
[----:B------:R-:W-:Y:S02]  /*c100*/  IMAD.MOV.U32 R19, RZ, RZ, 0x10 ;  /* 0x00000010ff137424 */ /* 0x000fe400078e00ff */
[----:B------:R-:W-:-:S07]  /*c110*/  IMAD.MOV.U32 R16, RZ, RZ, R23 ;  /* 0x000000ffff107224 */ /* 0x000fce00078e0017 */
[----:B------:R-:W-:Y:S05]  /*c120*/  WARPSYNC.COLLECTIVE R21, `(.L_x_1395) ;  /* 0x0000000015087348 */ /* 0x000fea0003c00000 */
[----:B------:R0:W1:Y:S02]  /*c130*/  SHFL.DOWN P0, R23, R24, R19, R18 ;  /* 0x0800001318177389 */ /* 0x0000640000000012 */
[----:B01----:R-:W-:Y:S05]  /*c140*/  ENDCOLLECTIVE ;  /* 0x000000000000791b */ /* 0x003fea0003800000 */
.L_x_1395:
[----:B------:R-:W-:-:S04]  /*c150*/  SEL R16, R16, RZ, !P6 ;  /* 0x000000ff10107207 */ /* 0x000fc80007000000 */
[----:B------:R-:W-:Y:S01]  /*c160*/  SEL R17, R16, RZ, !P5 ;  /* 0x000000ff10117207 */ /* 0x000fe20006800000 */
[----:B------:R-:W-:-:S04]  /*c170*/  VIADD R16, R40, 0x10 ;  /* 0x0000001028107836 */ /* 0x000fc80000000000 */
[----:B------:R-:W-:Y:S01]  /*c180*/  IMAD.IADD R22, R20, 0x1, R17 ;  /* 0x0000000114167824 */ /* 0x000fe200078e0211 */
[----:B------:R-:W-:Y:S02]  /*c190*/  ISETP.GT.AND P5, PT, R16, R27, PT ;  /* 0x0000001b1000720c */ /* 0x000fe40003fa4270 */
[----:B------:R-:W0:Y:S01]  /*c1a0*/  LDC.64 R16, c[0x0][0x3b0] ;  /* 0x0000ec00ff107b82 */ /* 0x000e220000000a00 */
[----:B------:R-:W-:Y:S01]  /*c1b0*/  IMAD.MOV.U32 R24, RZ, RZ, R22 ;  /* 0x000000ffff187224 */ /* 0x000fe200078e0016 */
[----:B------:R-:W-:-:S05]  /*c1c0*/  LOP3.LUT R27, RZ, R0, RZ, 0x33, !PT ;  /* 0x00000000ff1b7212 */ /* 0x000fca00078e33ff */
[----:B------:R-:W-:Y:S02]  /*c1d0*/  VIADD R27, R27, UR8 ;  /* 0x000000081b1b7c36 */ /* 0x000fe40008000000 */
[----:B------:R-:W-:-:S07]  /*c1e0*/  IMAD.MOV.U32 R39, RZ, RZ, R23 ;  /* 0x000000ffff277224 */ /* 0x000fce00078e0017 */
[----:B0-----:R-:W-:Y:S05]  /*c1f0*/  WARPSYNC.COLLECTIVE R21, `(.L_x_1396) ;  /* 0x0000000015087348 */ /* 0x001fea0003c00000 */
[----:B------:R1:W2:Y:S02]  /*c200*/  SHFL.DOWN P0, R23, R24, R19, R18 ;  /* 0x0800001318177389 */ /* 0x0002a40000000012 */
[----:B012---:R-:W-:Y:S05]  /*c210*/  ENDCOLLECTIVE ;  /* 0x000000000000791b */ /* 0x007fea0003800000 */
.L_x_1396:
[----:B------:R-:W-:Y:S05]  /*c220*/  WARPSYNC.COLLECTIVE R21, `(.L_x_1397) ;  /* 0x0000000015087348 */ /* 0x000fea0003c00000 */
[----:B------:R-:W-:Y:S01]  /*c230*/  VOTE.ALL P4, P4 ;  /* 0x0000000000ff7806 */ /* 0x000fe20002080000 */
[----:B------:R-:W-:-:S12]  /*c240*/  ENDCOLLECTIVE ;  /* 0x000000000000791b */ /* 0x000fd80003800000 */
.L_x_1397:
[----:B------:R-:W-:-:S05]  /*c250*/  SEL R39, R39, RZ, !P5 ;  /* 0x000000ff27277207 */ /* 0x000fca0006800000 */
[C---:B------:R-:W-:Y:S01]  /*c260*/  IMAD.IADD R20, R38.reuse, 0x1, R39 ;  /* 0x0000000126147824 */ /* 0x040fe200078e0227 */
[----:B------:R-:W-:-:S04]  /*c270*/  ISETP.NE.AND P0, PT, R38, RZ, PT ;  /* 0x000000ff2600720c */ /* 0x000fc80003f05270 */
[----:B------:R-:W-:Y:S02]  /*c280*/  SEL R23, R23, RZ, !P0 ;  /* 0x000000ff17177207 */ /* 0x000fe40004000000 */
[----:B------:R-:W-:Y:S02]  /*c290*/  IADD3 R42, P0, PT, R16, 0x200, RZ ;  /* 0x00000200102a7810 */ /* 0x000fe40007f1e0ff */
[----:B------:R-:W-:-:S03]  /*c2a0*/  SEL R23, R23, RZ, !P5 ;  /* 0x000000ff17177207 */ /* 0x000fc60006800000 */
[----:B------:R-:W-:Y:S02]  /*c2b0*/  IMAD.X R43, RZ, RZ, R17, P0 ;  /* 0x000000ffff2b7224 */ /* 0x000fe400000e0611 */
[----:B------:R-:W-:Y:S01]  /*c2c0*/  IMAD.IADD R22, R22, 0x1, R23 ;  /* 0x0000000116167824 */ /* 0x000fe200078e0217 */
[----:B------:R-:W-:Y:S06]  /*c2d0*/  BRA `(.L_x_1398) ;  /* 0xffffffcc00207947 */ /* 0x000fec000383ffff */
.L_x_1330:
[----:B------:R-:W-:Y:S01]  /*c2e0*/  BSSY B0, `(.L_x_1399) ;  /* 0x0000006000007945 */ /* 0x000fe20003800000 */
[----:B------:R-:W-:Y:S01]  /*c2f0*/  PLOP3.LUT P0, PT, P0, PT, PT, 0x8, 0x80 ;  /* 0x000000000080781c */ /* 0x000fe2000070e170 */
[----:B------:R-:W-:-:S12]  /*c300*/  IMAD.MOV.U32 R21, RZ, RZ, -0x1 ;  /* 0xffffffffff157424 */ /* 0x000fd800078e00ff */
[----:B------:R-:W-:Y:S05]  /*c310*/  WARPSYNC.COLLECTIVE R21, `(.L_x_1400) ;  /* 0x0000000015087348 */ /* 0x000fea0003c00000 */
[----:B------:R-:W-:Y:S01]  /*c320*/  VOTE.ANY P0, P0 ;  /* 0x0000000000ff7806 */ /* 0x000fe20000000100 */
[----:B------:R-:W-:-:S12]  /*c330*/  ENDCOLLECTIVE ;  /* 0x000000000000791b */ /* 0x000fd80003800000 */
.L_x_1400:
[----:B------:R-:W-:Y:S05]  /*c340*/  BSYNC B0 ;  /* 0x0000000000007941 */ /* 0x000fea0003800000 */
.L_x_1399:
[----:B------:R-:W-:Y:S05]  /*c350*/  BRA `(.L_x_1401) ;  /* 0xffffffcc00247947 */ /* 0x000fea000383ffff */
.L_x_1332:
        /* <DEDUP_REMOVED lines=8> */
.L_x_1403:
[----:B------:R-:W-:Y:S05]  /*c3e0*/  BSYNC B0 ;  /* 0x0000000000007941 */ /* 0x000fea0003800000 */
.L_x_1402:
        /* <DEDUP_REMOVED lines=13> */
.L_x_1404:
[----:B------:R-:W-:Y:S02]  /*c4c0*/  IMAD.MOV.U32 R24, RZ, RZ, R17 ;  /* 0x000000ffff187224 */ /* 0x000fe400078e0011 */
[----:B------:R-:W-:-:S07]  /*c4d0*/  IMAD.MOV.U32 R38, RZ, RZ, R23 ;  /* 0x000000ffff267224 */ /* 0x000fce00078e0017 */
[----:B------:R-:W-:Y:S05]  /*c4e0*/  WARPSYNC.COLLECTIVE R21, `(.L_x_1405) ;  /* 0x0000000015087348 */ /* 0x000fea0003c00000 */
[----:B------:R0:W1:Y:S02]  /*c4f0*/  SHFL.DOWN P0, R23, R24, R19, R18 ;  /* 0x0800001318177389 */ /* 0x0000640000000012 */
[----:B01----:R-:W-:Y:S05]  /*c500*/  ENDCOLLECTIVE ;  /* 0x000000000000791b */ /* 0x003fea0003800000 */
.L_x_1405:
        /* <DEDUP_REMOVED lines=13> */
.L_x_1406:
[----:B------:R-:W-:Y:S02]  /*c5e0*/  IMAD.MOV.U32 R24, RZ, RZ, R39 ;  /* 0x000000ffff187224 */ /* 0x000fe400078e0027 */
[----:B------:R-:W-:-:S07]  /*c5f0*/  IMAD.MOV.U32 R17, RZ, RZ, R23 ;  /* 0x000000ffff117224 */ /* 0x000fce00078e0017 */
[----:B------:R-:W-:Y:S05]  /*c600*/  WARPSYNC.COLLECTIVE R21, `(.L_x_1407) ;  /* 0x0000000015087348 */ /* 0x000fea0003c00000 */
[----:B------:R0:W1:Y:S02]  /*c610*/  SHFL.DOWN P0, R23, R24, R19, R18 ;  /* 0x0800001318177389 */ /* 0x0000640000000012 */
[----:B01----:R-:W-:Y:S05]  /*c620*/  ENDCOLLECTIVE ;  /* 0x000000000000791b */ /* 0x003fea0003800000 */
.L_x_1407:
        /* <DEDUP_REMOVED lines=13> */
.L_x_1408:
[----:B------:R-:W-:Y:S02]  /*c700*/  IMAD.MOV.U32 R24, RZ, RZ, R16 ;  /* 0x000000ffff187224 */ /* 0x000fe400078e0010 */
[----:B------:R-:W-:-:S07]  /*c710*/  IMAD.MOV.U32 R17, RZ, RZ, R23 ;  /* 0x000000ffff117224 */ /* 0x000fce00078e0017 */
[----:B------:R-:W-:Y:S05]  /*c720*/  WARPSYNC.COLLECTIVE R21, `(.L_x_1409) ;  /* 0x0000000015087348 */ /* 0x000fea0003c00000 */
[----:B------:R0:W1:Y:S02]  /*c730*/  SHFL.DOWN P0, R23, R24, R19, R18 ;  /* 0x0800001318177389 */ /* 0x0000640000000012 */
[----:B01----:R-:W-:Y:S05]  /*c740*/  ENDCOLLECTIVE ;  /* 0x000000000000791b */ /* 0x003fea0003800000 */
.L_x_1409:
        /* <DEDUP_REMOVED lines=9> */
[C---:B------:R-:W-:Y:S02]  /*c7e0*/  VIADD R16, R40.reuse, 0x8 ;  /* 0x0000000828107836 */ /* 0x040fe40000000000 */
[----:B------:R-:W-:-:S10]  /*c7f0*/  VIADD R44, R40, 0x10 ;  /* 0x00000010282c7836 */ /* 0x000fd40000000000 */
[----:B------:R-:W-:Y:S05]  /*c800*/  WARPSYNC.COLLECTIVE R21, `(.L_x_1410) ;  /* 0x0000000015087348 */ /* 0x000fea0003c00000 */
[----:B------:R0:W1:Y:S02]  /*c810*/  SHFL.DOWN P0, R23, R24, R19, R18 ;  /* 0x0800001318177389 */ /* 0x0000640000000012 */
[----:B01----:R-:W-:Y:S05]  /*c820*/  ENDCOLLECTIVE ;  /* 0x000000000000791b */ /* 0x003fea0003800000 */
.L_x_1410:
[----:B------:R-:W-:Y:S02]  /*c830*/  IMAD.MOV.U32 R24, RZ, RZ, R38 ;  /* 0x000000ffff187224 */ /* 0x000fe400078e0026 */
[----:B------:R-:W-:-:S07]  /*c840*/  IMAD.MOV.U32 R17, RZ, RZ, R23 ;  /* 0x000000ffff117224 */ /* 0x000fce00078e0017 */
[----:B------:R-:W-:Y:S05]  /*c850*/  WARPSYNC.COLLECTIVE R21, `(.L_x_1411) ;  /* 0x0000000015087348 */ /* 0x000fea0003c00000 */
[----:B------:R0:W1:Y:S02]  /*c860*/  SHFL.DOWN P0, R23, R24, R19, R18 ;  /* 0x0800001318177389 */ /* 0x0000640000000012 */
[----:B01----:R-:W-:Y:S05]  /*c870*/  ENDCOLLECTIVE ;  /* 0x000000000000791b */ /* 0x003fea0003800000 */
.L_x_1411:
        /* <DEDUP_REMOVED lines=12> */
.L_x_1412:
[----:B------:R-:W-:Y:S02]  /*c940*/  IMAD.MOV.U32 R24, RZ, RZ, R16 ;  /* 0x000000ffff187224 */ /* 0x000fe400078e0010 */
[----:B------:R-:W-:-:S07]  /*c950*/  IMAD.MOV.U32 R38, RZ, RZ, R23 ;  /* 0x000000ffff267224 */ /* 0x000fce00078e0017 */
[----:B------:R-:W-:Y:S05]  /*c960*/  WARPSYNC.COLLECTIVE R21, `(.L_x_1413) ;  /* 0x0000000015087348 */ /* 0x000fea0003c00000 */
[----:B------:R0:W1:Y:S02]  /*c970*/  SHFL.DOWN P0, R23, R24, R19, R18 ;  /* 0x0800001318177389 */ /* 0x0000640000000012 */
[----:B01----:R-:W-:Y:S05]  /*c980*/  ENDCOLLECTIVE ;  /* 0x000000000000791b */ /* 0x003fea0003800000 */
.L_x_1413:
[----:B------:R-:W-:Y:S05]  /*c990*/  WARPSYNC.COLLECTIVE R21, `(.L_x_1414) ;  /* 0x0000000015087348 */ /* 0x000fea0003c00000 */
[----:B------:R-:W-:Y:S01]  /*c9a0*/  VOTE.ALL P4, P4 ;  /* 0x0000000000ff7806 */ /* 0x000fe20002080000 */
[----:B------:R-:W-:-:S12]  /*c9b0*/  ENDCOLLECTIVE ;  /* 0x000000000000791b */ /* 0x000fd80003800000 */
.L_x_1414:
[----:B------:R-:W-:Y:S02]  /*c9c0*/  ISETP.GT.AND P0, PT, R44, R41, PT ;  /* 0x000000292c00720c */ /* 0x000fe40003f04270 */
        /* <DEDUP_REMOVED lines=9> */
.L_x_1416:
        /* <DEDUP_REMOVED lines=10> */
.L_x_1965:


//--------------------- .text._ZN6thrust24THRUST_300001_SM_1000_NS8cuda_cub4core6detail13_kernel_agentINS1_15__reduce_by_key9InitAgentIN3cub18CUB_300001_SM_100024ReduceByKeyScanTileStateIiiLb1EEEiPiEEJSA_iSB_EEEvDpT0_ --------------------------
	.section	.text._ZN6thrust24THRUST_300001_SM_1000_NS8cuda_cub4core6detail13_kernel_agentINS1_15__reduce_by_key9InitAgentIN3cub18CUB_300001_SM_100024ReduceByKeyScanTileStateIiiLb1EEEiPiEEJSA_iSB_EEEvDpT0_,"ax",@progbits
	.align	128
        .global         _ZN6thrust24THRUST_300001_SM_1000_NS8cuda_cub4core6detail13_kernel_agentINS1_15__reduce_by_key9InitAgentIN3cub18CUB_300001_SM_100024ReduceByKeyScanTileStateIiiLb1EEEiPiEEJSA_iSB_EEEvDpT0_
        .type           _ZN6thrust24THRUST_300001_SM_1000_NS8cuda_cub4core6detail13_kernel_agentINS1_15__reduce_by_key9InitAgentIN3cub18CUB_300001_SM_100024ReduceByKeyScanTileStateIiiLb1EEEiPiEEJSA_iSB_EEEvDpT0_,@function
        .size           _ZN6thrust24THRUST_300001_SM_1000_NS8cuda_cub4core6detail13_kernel_agentINS1_15__reduce_by_key9InitAgentIN3cub18CUB_300001_SM_100024ReduceByKeyScanTileStateIiiLb1EEEiPiEEJSA_iSB_EEEvDpT0_,(.L_x_1966 - _ZN6thrust24THRUST_300001_SM_1000_NS8cuda_cub4core6detail13_kernel_agentINS1_15__reduce_by_key9InitAgentIN3cub18CUB_300001_SM_100024ReduceByKeyScanTileStateIiiLb1EEEiPiEEJSA_iSB_EEEvDpT0_)
        .other          _ZN6thrust24THRUST_300001_SM_1000_NS8cuda_cub4core6detail13_kernel_agentINS1_15__reduce_by_key9InitAgentIN3cub18CUB_300001_SM_100024ReduceByKeyScanTileStateIiiLb1EEEiPiEEJSA_iSB_EEEvDpT0_,@"STO_CUDA_ENTRY STV_DEFAULT"
_ZN6thrust24THRUST_300001_SM_1000_NS8cuda_cub4core6detail13_kernel_agentINS1_15__reduce_by_key9InitAgentIN3cub18CUB_300001_SM_100024ReduceByKeyScanTileStateIiiLb1EEEiPiEEJSA_iSB_EEEvDpT0_:
.text._ZN6thrust24THRUST_300001_SM_1000_NS8cuda_cub4core6detail13_kernel_agentINS1_15__reduce_by_key9InitAgentIN3cub18CUB_300001_SM_100024ReduceByKeyScanTileStateIiiLb1EEEiPiEEJSA_iSB_EEEvDpT0_:
        /* <DEDUP_REMOVED lines=22> */
[----:B0-----:R-:W-:Y:S01]  /*0160*/  STG.E desc[UR4][R2.64], RZ ;  /* 0x000000ff02007986 */ /* 0x001fe2000c101904 */
[----:B------:R-:W-:Y:S05]  /*0170*/  EXIT ;  /* 0x000000000000794d */ /* 0x000fea0003800000 */
.L_x_1417:
        /* <DEDUP_REMOVED lines=16> */
.L_x_1966:


//--------------------- .text._ZN6thrust24THRUST_300001_SM_1000_NS8cuda_cub4core6detail13_kernel_agentINS1_15__reduce_by_key16ReduceByKeyAgentINS0_6detail15normal_iteratorINS0_10device_ptrIiEEEENS8_INS9_IfEEEESB_SD_N4cuda3std3__48equal_toIiEENSG_4plusIfEEPllEEJSB_SD_SB_SD_SL_N3cub18CUB_300001_SM_100024ReduceByKeyScanTileStateIflLb1EEESI_SK_llEEEvDpT0_ --------------------------
	.section	.text._ZN6thrust24THRUST_300001_SM_1000_NS8cuda_cub4core6detail13_kernel_agentINS1_15__reduce_by_key16ReduceByKeyAgentINS0_6detail15normal_iteratorINS0_10device_ptrIiEEEENS8_INS9_IfEEEESB_SD_N4cuda3std3__48equal_toIiEENSG_4plusIfEEPllEEJSB_SD_SB_SD_SL_N3cub18CUB_300001_SM_100024ReduceByKeyScanTileStateIflLb1EEESI_SK_llEEEvDpT0_,"ax",@progbits
	.align	128
        .global         _ZN6thrust24THRUST_300001_SM_1000_NS8cuda_cub4core6detail13_kernel_agentINS1_15__reduce_by_key16ReduceByKeyAgentINS0_6detail15normal_iteratorINS0_10device_ptrIiEEEENS8_INS9_IfEEEESB_SD_N4cuda3std3__48equal_toIiEENSG_4plusIfEEPllEEJSB_SD_SB_SD_SL_N3cub18CUB_300001_SM_100024ReduceByKeyScanTileStateIflLb1EEESI_SK_llEEEvDpT0_
        .type           _ZN6thrust24THRUST_300001_SM_1000_NS8cuda_cub4core6detail13_kernel_agentINS1_15__reduce_by_key16ReduceByKeyAgentINS0_6detail15normal_iteratorINS0_10device_ptrIiEEEENS8_INS9_IfEEEESB_SD_N4cuda3std3__48equal_toIiEENSG_4plusIfEEPllEEJSB_SD_SB_SD_SL_N3cub18CUB_300001_SM_100024ReduceByKeyScanTileStateIflLb1EEESI_SK_llEEEvDpT0_,@function
        .size           _ZN6thrust24THRUST_300001_SM_1000_NS8cuda_cub4core6detail13_kernel_agentINS1_15__reduce_by_key16ReduceByKeyAgentINS0_6detail15normal_iteratorINS0_10device_ptrIiEEEENS8_INS9_IfEEEESB_SD_N4cuda3std3__48equal_toIiEENSG_4plusIfEEPllEEJSB_SD_SB_SD_SL_N3cub18CUB_300001_SM_100024ReduceByKeyScanTileStateIflLb1EEESI_SK_llEEEvDpT0_,(.L_x_1967 - _ZN6thrust24THRUST_300001_SM_1000_NS8cuda_cub4core6detail13_kernel_agentINS1_15__reduce_by_key16ReduceByKeyAgentINS0_6detail15normal_iteratorINS0_10device_ptrIiEEEENS8_INS9_IfEEEESB_SD_N4cuda3std3__48equal_toIiEENSG_4plusIfEEPllEEJSB_SD_SB_SD_SL_N3cub18CUB_300001_SM_100024ReduceByKeyScanTileStateIflLb1EEESI_SK_llEEEvDpT0_)
        .other          _ZN6thrust24THRUST_300001_SM_1000_NS8cuda_cub4core6detail13_kernel_agentINS1_15__reduce_by_key16ReduceByKeyAgentINS0_6detail15normal_iteratorINS0_10device_ptrIiEEEENS8_INS9_IfEEEESB_SD_N4cuda3std3__48equal_toIiEENSG_4plusIfEEPllEEJSB_SD_SB_SD_SL_N3cub18CUB_300001_SM_100024ReduceByKeyScanTileStateIflLb1EEESI_SK_llEEEvDpT0_,@"STO_CUDA_ENTRY STV_DEFAULT"
_ZN6thrust24THRUST_300001_SM_1000_NS8cuda_cub4core6detail13_kernel_agentINS1_15__reduce_by_key16ReduceByKeyAgentINS0_6detail15normal_iteratorINS0_10device_ptrIiEEEENS8_INS9_IfEEEESB_SD_N4cuda3std3__48equal_toIiEENSG_4plusIfEEPllEEJSB_SD_SB_SD_SL_N3cub18CUB_300001_SM_100024ReduceByKeyScanTileStateIflLb1EEESI_SK_llEEEvDpT0_:
.text._ZN6thrust24THRUST_300001_SM_1000_NS8cuda_cub4core6detail13_kernel_agentINS1_15__reduce_by_key16ReduceByKeyAgentINS0_6detail15normal_iteratorINS0_10device_ptrIiEEEENS8_INS9_IfEEEESB_SD_N4cuda3std3__48equal_toIiEENSG_4plusIfEEPllEEJSB_SD_SB_SD_SL_N3cub18CUB_300001_SM_100024ReduceByKeyScanTileStateIflLb1EEESI_SK_llEEEvDpT0_:
        /* <DEDUP_REMOVED lines=14> */
[C---:B0-----:R-:W-:Y:S02]  /*00e0*/  LOP3.LUT R2, R0.reuse, 0x1f, RZ, 0xc0, !PT ;  /* 0x0000001f00027812 */ /* 0x041fe400078ec0ff */
[----:B------:R-:W-:-:S05]  /*00f0*/  LOP3.LUT R3, R0, 0x3e0, RZ, 0xc0, !PT ;  /* 0x000003e000037812 */ /* 0x000fca00078ec0ff */
[----:B------:R-:W-:-:S05]  /*0100*/  IMAD R3, R3, 0x9, R2 ;  /* 0x0000000903037824 */ /* 0x000fca00078e0202 */
[----:B------:R-:W-:-:S05]  /*0110*/  IADD3 R3, P0, PT, R4, R3, RZ ;  /* 0x0000000304037210 */ /* 0x000fca0007f1e0ff */
[----:B------:R-:W-:Y:S02]  /*0120*/  IMAD.X R2, RZ, RZ, R5, P0 ;  /* 0x000000ffff027224 */ /* 0x000fe400000e0605 */
[----:B------:R-:W-:-:S03]  /*0130*/  IMAD.SHL.U32 R4, R3, 0x4, RZ ;  /* 0x0000000403047824 */ /* 0x000fc600078e00ff */
[----:B------:R-:W-:Y:S02]  /*0140*/  SHF.L.U64.HI R5, R3, 0x2, R2 ;  /* 0x0000000203057819 */ /* 0x000fe40000010202 */
[----:B-1----:R-:W-:-:S04]  /*0150*/  IADD3 R2, P0, PT, R4, UR4, RZ ;  /* 0x0000000404027c10 */ /* 0x002fc8000ff1e0ff */
[----:B------:R-:W-:Y:S01]  /*0160*/  IADD3.X R3, PT, PT, R5, UR5, RZ, P0, !PT ;  /* 0x0000000505037c10 */ /* 0x000fe200087fe4ff */
[----:B------:R-:W0:Y:S04]  /*0170*/  LDCU.64 UR4, c[0x0][0x388] ;  /* 0x00007100ff0477ac */ /* 0x000e280008000a00 */
        /* <DEDUP_REMOVED lines=9> */
[----:B0-----:R-:W-:-:S04]  /*0210*/  IADD3 R4, P0, PT, R4, UR4, RZ ;  /* 0x0000000404047c10 */ /* 0x001fc8000ff1e0ff */
[----:B------:R-:W-:-:S05]  /*0220*/  IADD3.X R5, PT, PT, R5, UR5, RZ, P0, !PT ;  /* 0x0000000505057c10 */ /* 0x000fca00087fe4ff */
        /* <DEDUP_REMOVED lines=8> */
[----:B------:R0:W5:Y:S01]  /*02b0*/  LDG.E.CONSTANT R41, desc[UR8][R4.64+0x400] ;  /* 0x0004000804297981 */ /* 0x000162000c1e9900 */
[----:B------:R-:W1:Y:S01]  /*02c0*/  S2UR UR5, SR_CgaCtaId ;  /* 0x00000000000579c3 */ /* 0x000e620000008800 */
[----:B------:R-:W-:Y:S01]  /*02d0*/  SHF.R.U32.HI R42, RZ, 0x5, R0 ;  /* 0x00000005ff2a7819 */ /* 0x000fe20000011600 */
[----:B------:R-:W-:Y:S01]  /*02e0*/  UMOV UR4, 0x400 ;  /* 0x0000040000047882 */ /* 0x000fe20000000000 */
[----:B------:R-:W0:Y:S01]  /*02f0*/  S2R R23, SR_LANEID ;  /* 0x0000000000177919 */ /* 0x000e220000000000 */
[----:B------:R-:W-:Y:S01]  /*0300*/  ISETP.NE.AND P1, PT, R0, RZ, PT ;  /* 0x000000ff0000720c */ /* 0x000fe20003f25270 */
[----:B------:R-:W-:Y:S01]  /*0310*/  IMAD.MOV.U32 R38, RZ, RZ, RZ ;  /* 0x000000ffff267224 */ /* 0x000fe200078e00ff */
[----:B-1----:R-:W-:-:S03]  /*0320*/  ULEA UR5, UR5, UR4, 0x18 ;  /* 0x0000000405057291 */ /* 0x002fc6000f8ec0ff */
[----:B------:R-:W-:-:S03]  /*0330*/  UMOV UR4, URZ ;  /* 0x000000ff00047c82 */ /* 0x000fc60008000000 */
[----:B------:R-:W-:Y:S01]  /*0340*/  LEA R26, R0, UR5, 0x2 ;  /* 0x00000005001a7c11 */ /* 0x000fe2000f8e10ff */
[----:B0-----:R-:W-:-:S05]  /*0350*/  IMAD R2, R42, 0x120, R23 ;  /* 0x000001202a027824 */ /* 0x001fca00078e0217 */
[----:B------:R-:W-:-:S05]  /*0360*/  LEA R24, R2, UR5, 0x2 ;  /* 0x0000000502187c11 */ /* 0x000fca000f8e10ff */
[----:B------:R-:W-:Y:S01]  /*0370*/  IMAD R4, R23, 0x20, R24 ;  /* 0x0000002017047824 */ /* 0x000fe200078e0218 */
        /* <DEDUP_REMOVED lines=16> */
[----:B------:R-:W4:Y:S04]  /*0480*/  LDS R16, [R4+0x14] ;  /* 0x0000140004107984 */ /* 0x000f280000000800 */
[----:B------:R-:W-:Y:S04]  /*0490*/  LDS R18, [R4+0x18] ;  /* 0x0000180004127984 */ /* 0x000fe80000000800 */
[----:B------:R-:W-:Y:S01]  /*04a0*/  LDS R20, [R4+0x1c] ;  /* 0x00001c0004147984 */ /* 0x000fe20000000800 */
[----:B------:R-:W-:Y:S01]  /*04b0*/  BAR.SYNC.DEFER_BLOCKING 0x0 ;  /* 0x0000000000007b1d */ /* 0x000fe20000010000 */
[----:B0-----:R-:W-:-:S02]  /*04c0*/  ISETP.NE.AND P2, PT, R2, R8, PT ;  /* 0x000000080200720c */ /* 0x001fc40003f45270 */
[----:B-1----:R-:W-:Y:S02]  /*04d0*/  ISETP.NE.AND P3, PT, R8, R10, PT ;  /* 0x0000000a0800720c */ /* 0x002fe40003f65270 */
        /* <DEDUP_REMOVED lines=10> */
[----:B------:R0:W-:Y:S04]  /*0580*/  STS [R24+0x280], R35 ;  /* 0x0002802318007388 */ /* 0x0001e80000000800 */
[----:B------:R-:W-:Y:S04]  /*0590*/  STS [R24+0x300], R37 ;  /* 0x0003002518007388 */ /* 0x000fe80000000800 */
[----:B------:R1:W-:Y:S01]  /*05a0*/  STS [R24+0x380], R39 ;  /* 0x0003802718007388 */ /* 0x0003e20000000800 */
[----:B0-----:R-:W-:-:S03]  /*05b0*/  SEL R35, RZ, 0x1, !P4 ;  /* 0x00000001ff237807 */ /* 0x001fc60006000000 */
[----:B------:R-:W-:Y:S01]  /*05c0*/  STS [R24+0x400], R41 ;  /* 0x0004002918007388 */ /* 0x000fe20000000800 */
[----:B------:R-:W-:-:S03]  /*05d0*/  NOP ;  /* 0x0000000000007918 */ /* 0x000fc60000000000 */
[----:B------:R-:W-:Y:S01]  /*05e0*/  LDS R6, [R4+0x20] ;  /* 0x0000200004067984 */ /* 0x000fe20000000800 */
[----:B-1----:R-:W-:Y:S02]  /*05f0*/  SEL R39, RZ, 0x1, !P3 ;  /* 0x00000001ff277807 */ /* 0x002fe40005800000 */
[----:B----4-:R-:W-:Y:S01]  /*0600*/  ISETP.NE.AND P3, PT, R14, R16, PT ;  /* 0x000000100e00720c */ /* 0x010fe20003f65270 */
[----:B------:R-:W-:Y:S04]  /*0610*/  LDS R3, [R4] ;  /* 0x0000000004037984 */ /* 0x000fe80000000800 */
        /* <DEDUP_REMOVED lines=10> */
[----:B------:R-:W0:Y:S02]  /*06c0*/  @P1 LDS R22, [R26+0x4d4] ;  /* 0x0004d4001a161984 */ /* 0x000e240000000800 */
[----:B0-----:R-:W-:-:S04]  /*06d0*/  @P1 ISETP.NE.AND P0, PT, R22, R2, PT ;  /* 0x000000021600120c */ /* 0x001fc80003f05270 */
[----:B------:R-:W-:-:S04]  /*06e0*/  @P1 SEL R38, RZ, 0x1, !P0 ;  /* 0x00000001ff261807 */ /* 0x000fc80004000000 */
[----:B------:R-:W-:-:S04]  /*06f0*/  IADD3 R4, P0, PT, R38, R5, RZ ;  /* 0x0000000526047210 */ /* 0x000fc80007f1e0ff */
[----:B------:R-:W-:Y:S01]  /*0700*/  IADD3 R39, P1, PT, R4, R39, RZ ;  /* 0x0000002704277210 */ /* 0x000fe20007f3e0ff */
[----:B------:R-:W-:Y:S01]  /*0710*/  IMAD.X R34, RZ, RZ, UR4, P0 ;  /* 0x00000004ff227e24 */ /* 0x000fe200080e06ff */
[----:B------:R-:W-:Y:S02]  /*0720*/  SEL R4, RZ, 0x1, !P3 ;  /* 0x00000001ff047807 */ /* 0x000fe40005800000 */
[----:B------:R-:W-:Y:S01]  /*0730*/  IADD3 R40, P0, PT, R39, R40, RZ ;  /* 0x0000002827287210 */ /* 0x000fe20007f1e0ff */
[----:B------:R-:W-:-:S03]  /*0740*/  IMAD.X R36, RZ, RZ, R34, P1 ;  /* 0x000000ffff247224 */ /* 0x000fc600008e0622 */
[----:B------:R-:W-:Y:S01]  /*0750*/  IADD3 R35, P1, PT, R40, R35, RZ ;  /* 0x0000002328237210 */ /* 0x000fe20007f3e0ff */
[----:B------:R-:W-:Y:S01]  /*0760*/  IMAD.X R32, RZ, RZ, R36, P0 ;  /* 0x000000ffff207224 */ /* 0x000fe200000e0624 */
[----:B------:R-:W-:-:S03]  /*0770*/  ISETP.NE.AND P0, PT, R16, R18, PT ;  /* 0x000000121000720c */ /* 0x000fc60003f05270 */
[----:B------:R-:W-:Y:S01]  /*0780*/  IMAD.X R31, RZ, RZ, R32, P1 ;  /* 0x000000ffff1f7224 */ /* 0x000fe200008e0620 */
[----:B------:R-:W-:Y:S02]  /*0790*/  IADD3 R37, P1, PT, R35, R4, RZ ;  /* 0x0000000423257210 */ /* 0x000fe40007f3e0ff */
[----:B------:R-:W-:-:S03]  /*07a0*/  SEL R4, RZ, 0x1, !P0 ;  /* 0x00000001ff047807 */ /* 0x000fc60004000000 */
[----:B------:R-:W-:Y:S01]  /*07b0*/  IMAD.X R26, RZ, RZ, R31, P1 ;  /* 0x000000ffff1a7224 */ /* 0x000fe200008e061f */
[----:B------:R-:W-:-:S05]  /*07c0*/  IADD3 R33, P1, PT, R37, R4, RZ ;  /* 0x0000000425217210 */ /* 0x000fca0007f3e0ff */
[----:B------:R-:W-:Y:S01]  /*07d0*/  IMAD.X R28, RZ, RZ, R26, P1 ;  /* 0x000000ffff1c7224 */ /* 0x000fe200008e061a */
[----:B------:R-:W-:-:S04]  /*07e0*/  ISETP.NE.AND P1, PT, R18, R20, PT ;  /* 0x000000141200720c */ /* 0x000fc80003f25270 */
[----:B------:R-:W-:-:S04]  /*07f0*/  SEL R4, RZ, 0x1, !P1 ;  /* 0x00000001ff047807 */ /* 0x000fc80004800000 */
[----:B------:R-:W-:Y:S01]  /*0800*/  IADD3 R29, P6, PT, R33, R4, RZ ;  /* 0x00000004211d7210 */ /* 0x000fe20007fde0ff */
[----:B------:R-:W-:-:S04]  /*0810*/  FADD R4, R3, R9 ;  /* 0x0000000903047221 */ /* 0x000fc80000000000 */
[----:B------:R-:W-:Y:S01]  /*0820*/  IMAD.X R30, RZ, RZ, R28, P6 ;  /* 0x000000ffff1e7224 */ /* 0x000fe200030e061c */
[----:B------:R-:W-:Y:S02]  /*0830*/  FSEL R4, R9, R4, P2 ;  /* 0x0000000409047208 */ /* 0x000fe40001000000 */
[----:B------:R-:W-:-:S03]  /*0840*/  ISETP.NE.AND P6, PT, R8, R10, PT ;  /* 0x0000000a0800720c */ /* 0x000fc60003fc5270 */
[----:B------:R-:W-:-:S05]  /*0850*/  FADD R4, R11, R4 ;  /* 0x000000040b047221 */ /* 0x000fca0000000000 */
[----:B------:R-:W-:Y:S02]  /*0860*/  FSEL R4, R11, R4, P6 ;  /* 0x000000040b047208 */ /* 0x000fe40003000000 */
[----:B------:R-:W-:-:S03]  /*0870*/  ISETP.NE.AND P6, PT, R20, R27, PT ;  /* 0x0000001b1400720c */ /* 0x000fc60003fc5270 */
[----:B------:R-:W-:-:S05]  /*0880*/  FADD R4, R13, R4 ;  /* 0x000000040d047221 */ /* 0x000fca0000000000 */
[----:B------:R-:W-:Y:S02]  /*0890*/  FSEL R4, R13, R4, P5 ;  /* 0x000000040d047208 */ /* 0x000fe40002800000 */
[----:B------:R-:W-:-:S03]  /*08a0*/  ISETP.GE.AND P5, PT, R23, 0x1, PT ;  /* 0x000000011700780c */ /* 0x000fc60003fa6270 */
[----:B------:R-:W-:-:S05]  /*08b0*/  FADD R4, R15, R4 ;  /* 0x000000040f047221 */ /* 0x000fca0000000000 */
[----:B------:R-:W-:-:S05]  /*08c0*/  FSEL R4, R15, R4, P4 ;  /* 0x000000040f047208 */ /* 0x000fca0002000000 */
[----:B------:R-:W-:-:S05]  /*08d0*/  FADD R4, R17, R4 ;  /* 0x0000000411047221 */ /* 0x000fca0000000000 */
[----:B------:R-:W-:-:S05]  /*08e0*/  FSEL R4, R17, R4, P3 ;  /* 0x0000000411047208 */ /* 0x000fca0001800000 */
[----:B------:R-:W-:-:S05]  /*08f0*/  FADD R4, R19, R4 ;  /* 0x0000000413047221 */ /* 0x000fca0000000000 */
[----:B------:R-:W-:-:S05]  /*0900*/  FSEL R4, R19, R4, P0 ;  /* 0x0000000413047208 */ /* 0x000fca0000000000 */
[----:B------:R-:W-:-:S05]  /*0910*/  FADD R4, R21, R4 ;  /* 0x0000000415047221 */ /* 0x000fca0000000000 */
[----:B------:R-:W-:Y:S02]  /*0920*/  FSEL R5, R21, R4, P1 ;  /* 0x0000000415057208 */ /* 0x000fe40000800000 */
[----:B------:R-:W-:-:S03]  /*0930*/  SEL R4, RZ, 0x1, !P6 ;  /* 0x00000001ff047807 */ /* 0x000fc60007000000 */
[----:B------:R-:W-:Y:S01]  /*0940*/  @!P6 FADD R6, R6, R5 ;  /* 0x000000050606e221 */ /* 0x000fe20000000000 */
[----:B------:R-:W-:-:S04]  /*0950*/  IADD3 R7, P6, PT, R29, R4, RZ ;  /* 0x000000041d077210 */ /* 0x000fc80007fde0ff */
[----:B------:R-:W0:Y:S01]  /*0960*/  SHFL.UP PT, R5, R6, 0x1, RZ ;  /* 0x0420000006057989 */ /* 0x000e2200000e00ff */
[----:B------:R-:W-:Y:S01]  /*0970*/  IMAD.X R24, RZ, RZ, R30, P6 ;  /* 0x000000ffff187224 */ /* 0x000fe200030e061e */
[----:B------:R-:W-:Y:S02]  /*0980*/  ISETP.NE.U32.AND P6, PT, R7, RZ, PT ;  /* 0x000000ff0700720c */ /* 0x000fe40003fc5070 */
[----:B------:R-:W1:Y:S02]  /*0990*/  SHFL.UP PT, R4, R7, 0x1, RZ ;  /* 0x0420000007047989 */ /* 0x000e6400000e00ff */
[----:B------:R-:W-:Y:S01]  /*09a0*/  ISETP.NE.AND.EX P6, PT, R24, RZ, PT, P6 ;  /* 0x000000ff1800720c */ /* 0x000fe20003fc5360 */
[----:B0-----:R-:W-:Y:S01]  /*09b0*/  FADD R5, R6, R5 ;  /* 0x0000000506057221 */ /* 0x001fe20000000000 */
[----:B-1----:R-:W-:-:S04]  /*09c0*/  SEL R4, R4, RZ, P5 ;  /* 0x000000ff04047207 */ /* 0x002fc80002800000 */
[----:B------:R-:W-:Y:S02]  /*09d0*/  @P5 FSEL R6, R5, R6, !P6 ;  /* 0x0000000605065208 */ /* 0x000fe40007000000 */
[----:B------:R-:W0:Y:S01]  /*09e0*/  SHFL.UP PT, R5, R24, 0x1, RZ ;  /* 0x0420000018057989 */ /* 0x000e2200000e00ff */
[----:B------:R-:W-:-:S05]  /*09f0*/  IADD3 R25, P6, PT, R4, R7, RZ ;  /* 0x0000000704197210 */ /* 0x000fca0007fde0ff */
[----:B------:R-:W1:Y:S01]  /*0a00*/  SHFL.UP PT, R4, R25, 0x2, RZ ;  /* 0x0440000019047989 */ /* 0x000e6200000e00ff */
[----:B0-----:R-:W-:Y:S02]  /*0a10*/  SEL R5, R5, RZ, P5 ;  /* 0x000000ff05057207 */ /* 0x001fe40002800000 */
[----:B------:R-:W-:-:S03]  /*0a20*/  ISETP.GE.AND P5, PT, R23, 0x2, PT ;  /* 0x000000021700780c */ /* 0x000fc60003fa6270 */
[----:B------:R-:W-:Y:S01]  /*0a30*/  IMAD.X R44, R5, 0x1, R24, P6 ;  /* 0x00000001052c7824 */ /* 0x000fe200030e0618 */
[----:B------:R-:W-:Y:S01]  /*0a40*/  ISETP.NE.U32.AND P6, PT, R25, RZ, PT ;  /* 0x000000ff1900720c */ /* 0x000fe20003fc5070 */
[----:B------:R-:W0:Y:S01]  /*0a50*/  SHFL.UP PT, R5, R6, 0x2, RZ ;  /* 0x0440000006057989 */ /* 0x000e2200000e00ff */
[----:B-1----:R-:W-:Y:S02]  /*0a60*/  SEL R4, R4, RZ, P5 ;  /* 0x000000ff04047207 */ /* 0x002fe40002800000 */
[----:B------:R-:W-:Y:S01]  /*0a70*/  ISETP.NE.AND.EX P6, PT, R44, RZ, PT, P6 ;  /* 0x000000ff2c00720c */ /* 0x000fe20003fc5360 */
[----:B0-----:R-:W-:-:S05]  /*0a80*/  FADD R5, R6, R5 ;  /* 0x0000000506057221 */ /* 0x001fca0000000000 */
        /* <DEDUP_REMOVED lines=36> */
[----:B------:R-:W-:Y:S02]  /*0cd0*/  FSEL R48, R5, R6, !P6 ;  /* 0x0000000605307208 */ /* 0x000fe40007000000 */
[----:B------:R-:W0:Y:S01]  /*0ce0*/  SHFL.UP PT, R5, R24, 0x10, RZ ;  /* 0x0600000018057989 */ /* 0x000e2200000e00ff */
[----:B------:R-:W-:Y:S02]  /*0cf0*/  IADD3 R4, P6, PT, R4, R7, RZ ;  /* 0x0000000704047210 */ /* 0x000fe40007fde0ff */
[----:B------:R-:W-:Y:S02]  /*0d00*/  FSEL R43, R6, R48, !P5 ;  /* 0x00000030062b7208 */ /* 0x000fe40006800000 */
[----:B0-----:R-:W-:Y:S02]  /*0d10*/  SEL R5, R5, RZ, P5 ;  /* 0x000000ff05057207 */ /* 0x001fe40002800000 */
[----:B------:R-:W-:-:S03]  /*0d20*/  ISETP.NE.AND P5, PT, R23, RZ, PT ;  /* 0x000000ff1700720c */ /* 0x000fc60003fa5270 */
[----:B------:R-:W-:Y:S01]  /*0d30*/  IMAD.X R5, R5, 0x1, R24, P6 ;  /* 0x0000000105057824 */ /* 0x000fe200030e0618 */
[----:B------:R-:W-:-:S13]  /*0d40*/  ISETP.NE.AND P6, PT, R23, 0x1f, PT ;  /* 0x0000001f1700780c */ /* 0x000fda0003fc5270 */
[----:B------:R-:W-:-:S05]  /*0d50*/  @!P6 LEA R41, R42, UR5, 0x4 ;  /* 0x000000052a29ec11 */ /* 0x000fca000f8e20ff */
[----:B------:R-:W-:Y:S04]  /*0d60*/  @!P6 STS [R41+0x8], R48 ;  /* 0x000008302900e388 */ /* 0x000fe80000000800 */
[----:B------:R-:W-:Y:S01]  /*0d70*/  @!P6 STS.64 [R41], R4 ;  /* 0x000000042900e388 */ /* 0x000fe20000000a00 */
[----:B------:R-:W-:Y:S06]  /*0d80*/  BAR.SYNC.DEFER_BLOCKING 0x0 ;  /* 0x0000000000007b1d */ /* 0x000fec0000010000 */
[----:B------:R-:W-:Y:S04]  /*0d90*/  SHFL.UP PT, R5, R5, 0x1, RZ ;  /* 0x0420000005057989 */ /* 0x000fe800000e00ff */
[----:B------:R-:W-:Y:S04]  /*0da0*/  LDS.64 R24, [UR5+0x10] ;  /* 0x00001005ff187984 */ /* 0x000fe80008000a00 */
[----:B------:R-:W0:Y:S04]  /*0db0*/  LDS.64 R6, [UR5] ;  /* 0x00000005ff067984 */ /* 0x000e280008000a00 */
[----:B------:R-:W-:Y:S04]  /*0dc0*/  LDS R44, [UR5+0x8] ;  /* 0x00000805ff2c7984 */ /* 0x000fe80008000800 */
[----:B------:R-:W1:Y:S04]  /*0dd0*/  LDS R45, [UR5+0x18] ;  /* 0x00001805ff2d7984 */ /* 0x000e680008000800 */
[----:B------:R-:W-:Y:S01]  /*0de0*/  LDS R41, [UR5+0x28] ;  /* 0x00002805ff297984 */ /* 0x000fe20008000800 */
[----:B0-----:R-:W-:-:S05]  /*0df0*/  IADD3 R47, P6, PT, R6, R24, RZ ;  /* 0x00000018062f7210 */ /* 0x001fca0007fde0ff */
[----:B------:R-:W-:Y:S01]  /*0e00*/  IMAD.X R53, R7, 0x1, R25, P6 ;  /* 0x0000000107357824 */ /* 0x000fe200030e0619 */
[----:B------:R-:W-:-:S04]  /*0e10*/  ISETP.NE.U32.AND P6, PT, R24, RZ, PT ;  /* 0x000000ff1800720c */ /* 0x000fc80003fc5070 */
[----:B------:R-:W-:Y:S02]  /*0e20*/  ISETP.NE.AND.EX P6, PT, R25, RZ, PT, P6 ;  /* 0x000000ff1900720c */ /* 0x000fe40003fc5360 */
[----:B------:R-:W0:Y:S11]  /*0e30*/  LDS.64 R24, [UR5+0x20] ;  /* 0x00002005ff187984 */ /* 0x000e360008000a00 */
[----:B-1----:R-:W-:Y:S01]  /*0e40*/  @!P6 FADD R45, R44, R45 ;  /* 0x0000002d2c2de221 */ /* 0x002fe20000000000 */
[----:B0-----:R-:W-:-:S05]  /*0e50*/  IADD3 R49, P6, PT, R24, R47, RZ ;  /* 0x0000002f18317210 */ /* 0x001fca0007fde0ff */
[----:B------:R-:W-:Y:S01]  /*0e60*/  IMAD.X R51, R25, 0x1, R53, P6 ;  /* 0x0000000119337824 */ /* 0x000fe200030e0635 */
[----:B------:R-:W-:-:S04]  /*0e70*/  ISETP.NE.AND P6, PT, R42, 0x2, PT ;  /* 0x000000022a00780c */ /* 0x000fc80003fc5270 */
[----:B------:R-:W-:Y:S02]  /*0e80*/  SEL R48, R47, R6, !P6 ;  /* 0x000000062f307207 */ /* 0x000fe40007000000 */
[----:B------:R-:W-:Y:S02]  /*0e90*/  SEL R50, R53, R7, !P6 ;  /* 0x0000000735327207 */ /* 0x000fe40007000000 */
[----:B------:R-:W0:Y:S01]  /*0ea0*/  LDS.64 R6, [UR5+0x30] ;  /* 0x00003005ff067984 */ /* 0x000e220008000a00 */
[----:B------:R-:W-:Y:S02]  /*0eb0*/  FSEL R44, R45, R44, !P6 ;  /* 0x0000002c2d2c7208 */ /* 0x000fe40007000000 */
[----:B------:R-:W-:Y:S02]  /*0ec0*/  ISETP.NE.U32.AND P6, PT, R24, RZ, PT ;  /* 0x000000ff1800720c */ /* 0x000fe40003fc5070 */
[----:B------:R-:W1:Y:S02]  /*0ed0*/  LDS R24, [UR5+0x38] ;  /* 0x00003805ff187984 */ /* 0x000e640008000800 */
[----:B------:R-:W-:-:S13]  /*0ee0*/  ISETP.NE.AND.EX P6, PT, R25, RZ, PT, P6 ;  /* 0x000000ff1900720c */ /* 0x000fda0003fc5360 */
[----:B------:R-:W-:Y:S01]  /*0ef0*/  @!P6 FADD R41, R45, R41 ;  /* 0x000000292d29e221 */ /* 0x000fe20000000000 */
[----:B0-----:R-:W-:-:S05]  /*0f00*/  IADD3 R25, P6, PT, R6, R49, RZ ;  /* 0x0000003106197210 */ /* 0x001fca0007fde0ff */
[----:B------:R-:W-:Y:S01]  /*0f10*/  IMAD.X R47, R7, 0x1, R51, P6 ;  /* 0x00000001072f7824 */ /* 0x000fe200030e0633 */
[----:B------:R-:W-:-:S04]  /*0f20*/  ISETP.NE.AND P6, PT, R42, 0x3, PT ;  /* 0x000000032a00780c */ /* 0x000fc80003fc5270 */
[----:B------:R-:W-:Y:S02]  /*0f30*/  SEL R48, R49, R48, !P6 ;  /* 0x0000003031307207 */ /* 0x000fe40007000000 */
[----:B------:R-:W-:Y:S02]  /*0f40*/  SEL R50, R51, R50, !P6 ;  /* 0x0000003233327207 */ /* 0x000fe40007000000 */
[----:B------:R-:W-:Y:S02]  /*0f50*/  FSEL R44, R41, R44, !P6 ;  /* 0x0000002c292c7208 */ /* 0x000fe40007000000 */
        /* <DEDUP_REMOVED lines=8> */
[----:B------:R-:W-:Y:S01]  /*0fe0*/  SEL R50, R47, R50, !P6 ;  /* 0x000000322f327207 */ /* 0x000fe20007000000 */
[----:B------:R-:W0:Y:S01]  /*0ff0*/  LDS R25, [UR5+0x48] ;  /* 0x00004805ff197984 */ /* 0x000e220008000800 */
[----:B------:R-:W-:Y:S02]  /*1000*/  FSEL R44, R24, R44, !P6 ;  /* 0x0000002c182c7208 */ /* 0x000fe40007000000 */
[----:B------:R-:W-:-:S04]  /*1010*/  ISETP.NE.U32.AND P6, PT, R6, RZ, PT ;  /* 0x000000ff0600720c */ /* 0x000fc80003fc5070 */
[----:B------:R-:W-:Y:S02]  /*1020*/  ISETP.NE.AND.EX P6, PT, R7, RZ, PT, P6 ;  /* 0x000000ff0700720c */ /* 0x000fe40003fc5360 */
[----:B------:R-:W1:Y:S11]  /*1030*/  LDS.64 R6, [UR5+0x50] ;  /* 0x00005005ff067984 */ /* 0x000e760008000a00 */
[----:B0-----:R-:W-:Y:S01]  /*1040*/  @!P6 FADD R25, R24, R25 ;  /* 0x000000191819e221 */ /* 0x001fe20000000000 */
[----:B-1----:R-:W-:-:S05]  /*1050*/  IADD3 R47, P6, PT, R6, R41, RZ ;  /* 0x00000029062f7210 */ /* 0x002fca0007fde0ff */
        /* <DEDUP_REMOVED lines=14> */
[----:B------:R-:W-:Y:S02]  /*1140*/  FSEL R47, R41, R44, !P6 ;  /* 0x0000002c292f7208 */ /* 0x000fe40007000000 */
[----:B------:R-:W0:Y:S01]  /*1150*/  LDS R44, [UR5+0x68] ;  /* 0x00006805ff2c7984 */ /* 0x000e220008000800 */
[----:B------:R-:W-:Y:S02]  /*1160*/  SEL R48, R49, R48, !P6 ;  /* 0x0000003031307207 */ /* 0x000fe40007000000 */
[----:B------:R-:W-:Y:S02]  /*1170*/  ISETP.NE.U32.AND P6, PT, R6, RZ, PT ;  /* 0x000000ff0600720c */ /* 0x000fe40003fc5070 */
[----:B------:R-:W-:Y:S02]  /*1180*/  SHFL.UP PT, R6, R43, 0x1, RZ ;  /* 0x042000002b067989 */ /* 0x000fe400000e00ff */
[----:B------:R-:W-:-:S02]  /*1190*/  ISETP.NE.AND.EX P6, PT, R7, RZ, PT, P6 ;  /* 0x000000ff0700720c */ /* 0x000fc40003fc5360 */
[----:B------:R-:W-:Y:S11]  /*11a0*/  LDS R43, [UR5+0x78] ;  /* 0x00007805ff2b7984 */ /* 0x000ff60008000800 */
[----:B0-----:R-:W-:Y:S01]  /*11b0*/  @!P6 FADD R44, R41, R44 ;  /* 0x0000002c292ce221 */ /* 0x001fe20000000000 */
[----:B------:R-:W-:-:S02]  /*11c0*/  ISETP.NE.AND P6, PT, R42, 0x7, PT ;  /* 0x000000072a00780c */ /* 0x000fc40003fc5270 */
[----:B------:R-:W0:Y:S01]  /*11d0*/  SHFL.UP PT, R42, R4, 0x1, RZ ;  /* 0x04200000042a7989 */ /* 0x000e2200000e00ff */
[----:B------:R-:W-:Y:S02]  /*11e0*/  SEL R41, R5, RZ, P5 ;  /* 0x000000ff05297207 */ /* 0x000fe40002800000 */
[----:B------:R-:W-:Y:S02]  /*11f0*/  SEL R7, R25, R24, !P6 ;  /* 0x0000001819077207 */ /* 0x000fe40007000000 */
[----:B------:R-:W-:Y:S02]  /*1200*/  SEL R24, R45, R48, !P6 ;  /* 0x000000302d187207 */ /* 0x000fe40007000000 */
[----:B------:R-:W-:Y:S02]  /*1210*/  FSEL R47, R44, R47, !P6 ;  /* 0x0000002f2c2f7208 */ /* 0x000fe40007000000 */
[----:B------:R-:W-:-:S04]  /*1220*/  ISETP.NE.U32.AND P6, PT, R7, RZ, PT ;  /* 0x000000ff0700720c */ /* 0x000fc80003fc5070 */
[----:B------:R-:W-:-:S13]  /*1230*/  ISETP.NE.AND.EX P6, PT, R24, RZ, PT, P6 ;  /* 0x000000ff1800720c */ /* 0x000fda0003fc5360 */
[----:B------:R-:W-:Y:S01]  /*1240*/  @!P6 FADD R47, RZ, R47 ;  /* 0x0000002fff2fe221 */ /* 0x000fe20000000000 */
[----:B------:R-:W-:-:S04]  /*1250*/  ISETP.GE.U32.AND P6, PT, R0, 0x20, PT ;  /* 0x000000200000780c */ /* 0x000fc80003fc6070 */
[----:B------:R-:W-:Y:S02]  /*1260*/  SEL R7, R7, RZ, P6 ;  /* 0x000000ff07077207 */ /* 0x000fe40003000000 */
[----:B------:R-:W-:Y:S02]  /*1270*/  SEL R24, R24, RZ, P6 ;  /* 0x000000ff18187207 */ /* 0x000fe40003000000 */
[----:B------:R-:W-:Y:S02]  /*1280*/  FSEL R47, R47, RZ, P6 ;  /* 0x000000ff2f2f7208 */ /* 0x000fe40003000000 */
[C---:B0-----:R-:W-:Y:S02]  /*1290*/  ISETP.NE.U32.AND P6, PT, R42.reuse, RZ, PT ;  /* 0x000000ff2a00720c */ /* 0x041fe40003fc5070 */
[----:B------:R-:W-:Y:S02]  /*12a0*/  SEL R42, R42, RZ, P5 ;  /* 0x000000ff2a2a7207 */ /* 0x000fe40002800000 */
[----:B------:R-:W-:-:S02]  /*12b0*/  ISETP.NE.AND.EX P6, PT, R5, RZ, PT, P6 ;  /* 0x000000ff0500720c */ /* 0x000fc40003fc5360 */
[----:B------:R-:W0:Y:S11]  /*12c0*/  LDS.64 R4, [UR5+0x70] ;  /* 0x00007005ff047984 */ /* 0x000e360008000a00 */
[----:B------:R-:W-:Y:S01]  /*12d0*/  @!P6 FADD R6, R6, R47 ;  /* 0x0000002f0606e221 */ /* 0x000fe20000000000 */
[----:B------:R-:W-:-:S04]  /*12e0*/  IADD3 R42, P6, PT, R42, R7, RZ ;  /* 0x000000072a2a7210 */ /* 0x000fc80007fde0ff */
[----:B------:R-:W-:Y:S01]  /*12f0*/  FSEL R23, R47, R6, !P5 ;  /* 0x000000062f177208 */ /* 0x000fe20006800000 */
[----:B------:R-:W-:Y:S01]  /*1300*/  IMAD.X R41, R41, 0x1, R24, P6 ;  /* 0x0000000129297824 */ /* 0x000fe200030e0618 */
[----:B------:R-:W-:Y:S02]  /*1310*/  ISETP.NE.U32.AND P6, PT, R38, RZ, PT ;  /* 0x000000ff2600720c */ /* 0x000fe40003fc5070 */
[----:B------:R-:W-:Y:S02]  /*1320*/  ISETP.NE.AND P5, PT, R8, R10, PT ;  /* 0x0000000a0800720c */ /* 0x000fe40003fa5270 */
[----:B------:R-:W-:Y:S02]  /*1330*/  ISETP.NE.AND.EX P6, PT, RZ, UR4, PT, P6 ;  /* 0x00000004ff007c0c */ /* 0x000fe4000bfc5360 */
[----:B------:R-:W-:-:S05]  /*1340*/  SEL R47, RZ, 0x1, !P2 ;  /* 0x00000001ff2f7807 */ /* 0x000fca0005000000 */
[----:B------:R-:W-:-:S06]  /*1350*/  IMAD.IADD R47, R38, 0x1, R47 ;  /* 0x00000001262f7824 */ /* 0x000fcc00078e022f */
[----:B------:R-:W-:-:S04]  /*1360*/  @!P6 FADD R3, R3, R23 ;  /* 0x000000170303e221 */ /* 0x000fc80000000000 */
[----:B------:R-:W-:Y:S01]  /*1370*/  @!P2 FADD R9, R9, R3 ;  /* 0x000000030909a221 */ /* 0x000fe20000000000 */
[----:B0-----:R-:W-:-:S03]  /*1380*/  IADD3 R6, P2, PT, R4, R25, RZ ;  /* 0x0000001904067210 */ /* 0x001fc60007f5e0ff */
[----:B------:R-:W-:Y:S01]  /*1390*/  @!P5 FADD R11, R11, R9 ;  /* 0x000000090b0bd221 */ /* 0x000fe20000000000 */
[----:B------:R-:W-:Y:S01]  /*13a0*/  ISETP.NE.AND P5, PT, R46, RZ, PT ;  /* 0x000000ff2e00720c */ /* 0x000fe20003fa5270 */
[----:B------:R-:W-:Y:S01]  /*13b0*/  IMAD.X R7, R5, 0x1, R45, P2 ;  /* 0x0000000105077824 */ /* 0x000fe200010e062d */
[----:B------:R-:W-:-:S04]  /*13c0*/  ISETP.NE.U32.AND P2, PT, R4, RZ, PT ;  /* 0x000000ff0400720c */ /* 0x000fc80003f45070 */
[----:B------:R-:W-:-:S07]  /*13d0*/  ISETP.NE.AND.EX P2, PT, R5, RZ, PT, P2 ;  /* 0x000000ff0500720c */ /* 0x000fce0003f45320 */
[----:B------:R-:W-:Y:S01]  /*13e0*/  @!P5 FADD R13, R13, R11 ;  /* 0x0000000b0d0dd221 */ /* 0x000fe20000000000 */
[----:B------:R-:W-:-:S03]  /*13f0*/  ISETP.NE.AND P5, PT, R0, RZ, PT ;  /* 0x000000ff0000720c */ /* 0x000fc60003fa5270 */
[----:B------:R-:W-:Y:S02]  /*1400*/  @!P4 FADD R15, R15, R13 ;  /* 0x0000000d0f0fc221 */ /* 0x000fe40000000000 */
[----:B------:R-:W-:Y:S01]  /*1410*/  @!P2 FADD R43, R44, R43 ;  /* 0x0000002b2c2ba221 */ /* 0x000fe20000000000 */
[----:B------:R-:W-:Y:S01]  /*1420*/  ISETP.GE.U32.AND P2, PT, R6, 0x101, PT ;  /* 0x000001010600780c */ /* 0x000fe20003f46070 */
[----:B------:R-:W-:Y:S01]  /*1430*/  @!P3 FADD R17, R17, R15 ;  /* 0x0000000f1111b221 */ /* 0x000fe20000000000 */
[----:B------:R-:W-:Y:S02]  /*1440*/  IADD3 R44, P3, PT, R38, R42, RZ ;  /* 0x0000002a262c7210 */ /* 0x000fe40007f7e0ff */
[C---:B------:R-:W-:Y:S01]  /*1450*/  IADD3 R38, P4, PT, R42.reuse, R47, RZ ;  /* 0x0000002f2a267210 */ /* 0x040fe20007f9e0ff */
[----:B------:R-:W-:Y:S01]  /*1460*/  @!P0 FADD R19, R19, R17 ;  /* 0x0000001113138221 */ /* 0x000fe20000000000 */
[----:B------:R-:W-:Y:S01]  /*1470*/  ISETP.GE.AND.EX P2, PT, R7, RZ, PT, P2 ;  /* 0x000000ff0700720c */ /* 0x000fe20003f46320 */
[----:B------:R-:W0:Y:S01]  /*1480*/  @!P5 LDC.64 R24, c[0x0][0x3a8] ;  /* 0x0000ea00ff18db82 */ /* 0x000e220000000a00 */
[----:B------:R-:W-:Y:S01]  /*1490*/  @!P5 IMAD.MOV.U32 R4, RZ, RZ, R43 ;  /* 0x000000ffff04d224 */ /* 0x000fe200078e002b */
[----:B------:R-:W-:Y:S01]  /*14a0*/  IADD3 R40, P0, PT, R42, R40, RZ ;  /* 0x000000282a287210 */ /* 0x000fe20007f1e0ff */
[----:B------:R-:W-:-:S02]  /*14b0*/  @!P5 IMAD.MOV.U32 R5, RZ, RZ, 0x65 ;  /* 0x00000065ff05d424 */ /* 0x000fc400078e00ff */
[----:B------:R-:W-:Y:S01]  /*14c0*/  @!P1 FADD R21, R21, R19 ;  /* 0x0000001315159221 */ /* 0x000fe20000000000 */
[----:B------:R-:W-:Y:S01]  /*14d0*/  IMAD.X R43, R41, 0x1, R34, P4 ;  /* 0x00000001292b7824 */ /* 0x000fe200020e0622 */
[C---:B------:R-:W-:Y:S01]  /*14e0*/  IADD3 R35, P4, PT, R42.reuse, R35, RZ ;  /* 0x000000232a237210 */ /* 0x040fe20007f9e0ff */
[----:B0-----:R0:W-:Y:S01]  /*14f0*/  @!P5 ST.E.128.STRONG.GPU desc[UR8][R24.64+0x200], R4 ;  /* 0x000200041800d985 */ /* 0x0011e2000c10fd08 */
[----:B------:R-:W-:-:S05]  /*1500*/  IADD3 R39, P5, PT, R42, R39, RZ ;  /* 0x000000272a277210 */ /* 0x000fca0007fbe0ff */
[----:B------:R-:W-:Y:S01]  /*1510*/  IMAD.X R36, R41, 0x1, R36, P5 ;  /* 0x0000000129247824 */ /* 0x000fe200028e0624 */
[----:B------:R-:W-:-:S05]  /*1520*/  IADD3 R37, P5, PT, R42, R37, RZ ;  /* 0x000000252a257210 */ /* 0x000fca0007fbe0ff */
[C---:B------:R-:W-:Y:S02]  /*1530*/  IMAD.X R26, R41.reuse, 0x1, R26, P5 ;  /* 0x00000001291a7824 */ /* 0x040fe400028e061a */
[C---:B0-----:R-:W-:Y:S01]  /*1540*/  IMAD.X R5, R41.reuse, 0x1, R32, P0 ;  /* 0x0000000129057824 */ /* 0x041fe200000e0620 */
[C---:B------:R-:W-:Y:S01]  /*1550*/  IADD3 R33, P0, PT, R42.reuse, R33, RZ ;  /* 0x000000212a217210 */ /* 0x040fe20007f1e0ff */
[C---:B------:R-:W-:Y:S01]  /*1560*/  IMAD.X R4, R41.reuse, 0x1, R31, P4 ;  /* 0x0000000129047824 */ /* 0x040fe200020e061f */
[----:B------:R-:W-:Y:S02]  /*1570*/  IADD3 R29, P4, PT, R42, R29, RZ ;  /* 0x0000001d2a1d7210 */ /* 0x000fe40007f9e0ff */
[C---:B------:R-:W-:Y:S01]  /*1580*/  IADD3.X R31, PT, PT, R41.reuse, UR4, RZ, P3, !PT ;  /* 0x00000004291f7c10 */ /* 0x040fe20009ffe4ff */
[C---:B------:R-:W-:Y:S02]  /*1590*/  IMAD.X R28, R41.reuse, 0x1, R28, P0 ;  /* 0x00000001291c7824 */ /* 0x040fe400000e061c */
        /* <DEDUP_REMOVED lines=34> */
[----:B------:R-:W0:Y:S01]  /*17c0*/  LDCU.128 UR16, c[0x0][0x390] ;  /* 0x00007200ff1077ac */ /* 0x000e220008000c00 */
[----:B------:R-:W-:Y:S01]  /*17d0*/  IMAD.MOV.U32 R20, RZ, RZ, RZ ;  /* 0x000000ffff147224 */ /* 0x000fe200078e00ff */
[----:B------:R-:W-:Y:S02]  /*17e0*/  BSSY.RECONVERGENT B0, `(.L_x_1421) ;  /* 0x000002a000007945 */ /* 0x000fe40003800200 */
        /* <DEDUP_REMOVED lines=9> */
[----:B0-----:R-:W-:Y:S05]  /*1880*/  @!P1 BRA `(.L_x_1422) ;  /* 0x00000000007c9947 */ /* 0x001fea0003800000 */
[----:B------:R-:W0:Y:S01]  /*1890*/  LDCU.128 UR12, c[0x0][0x390] ;  /* 0x00007200ff0c77ac */ /* 0x000e220008000c00 */
[----:B------:R-:W-:Y:S01]  /*18a0*/  SHF.R.U64 R14, R3, 0x8, R2 ;  /* 0x00000008030e7819 */ /* 0x000fe20000001202 */
[C---:B------:R-:W-:Y:S01]  /*18b0*/  IMAD.SHL.U32 R10, R21.reuse, 0x4, RZ ;  /* 0x00000004150a7824 */ /* 0x040fe200078e00ff */
[----:B------:R-:W-:Y:S01]  /*18c0*/  SHF.L.U64.HI R11, R21, 0x2, R20 ;  /* 0x00000002150b7819 */ /* 0x000fe20000010214 */
[----:B------:R-:W-:Y:S01]  /*18d0*/  IMAD.MOV.U32 R15, RZ, RZ, RZ ;  /* 0x000000ffff0f7224 */ /* 0x000fe200078e00ff */
[----:B------:R-:W-:Y:S01]  /*18e0*/  LEA R0, R0, UR5, 0x3 ;  /* 0x0000000500007c11 */ /* 0x000fe2000f8e18ff */
[----:B------:R-:W-:-:S05]  /*18f0*/  VIADD R14, R14, 0x1 ;  /* 0x000000010e0e7836 */ /* 0x000fca0000000000 */
[----:B------:R-:W-:-:S04]  /*1900*/  LOP3.LUT R14, R14, 0x3, RZ, 0xc0, !PT ;  /* 0x000000030e0e7812 */ /* 0x000fc800078ec0ff */
[----:B------:R-:W-:Y:S02]  /*1910*/  LEA R21, P3, R14, R21, 0x8 ;  /* 0x000000150e157211 */ /* 0x000fe400078640ff */
[C---:B0-----:R-:W-:Y:S02]  /*1920*/  IADD3 R12, P1, PT, R10.reuse, UR14, RZ ;  /* 0x0000000e0a0c7c10 */ /* 0x041fe4000ff3e0ff */
[----:B------:R-:W-:Y:S02]  /*1930*/  IADD3 R10, P2, PT, R10, UR12, RZ ;  /* 0x0000000c0a0a7c10 */ /* 0x000fe4000ff5e0ff */
[C---:B------:R-:W-:Y:S02]  /*1940*/  IADD3.X R13, PT, PT, R11.reuse, UR15, RZ, P1, !PT ;  /* 0x0000000f0b0d7c10 */ /* 0x040fe40008ffe4ff */
[----:B------:R-:W-:Y:S02]  /*1950*/  IADD3.X R11, PT, PT, R11, UR13, RZ, P2, !PT ;  /* 0x0000000d0b0b7c10 */ /* 0x000fe400097fe4ff */
[----:B------:R-:W-:-:S07]  /*1960*/  LEA.HI.X R20, R14, R20, R15, 0x8, P3 ;  /* 0x000000140e147211 */ /* 0x000fce00018f440f */
.L_x_1423:
        /* <DEDUP_REMOVED lines=17> */
.L_x_1422:
[----:B------:R-:W-:Y:S05]  /*1a80*/  BSYNC.RECONVERGENT B0 ;  /* 0x0000000000007941 */ /* 0x000fea0003800200 */
.L_x_1421:
[----:B------:R-:W-:Y:S05]  /*1a90*/  @!P0 EXIT ;  /* 0x000000000000894d */ /* 0x000fea0003800000 */
.L_x_1424:
        /* <DEDUP_REMOVED lines=31> */
.L_x_1420:
[----:B------:R-:W-:Y:S01]  /*1c90*/  BSSY.RECONVERGENT B0, `(.L_x_1425) ;  /* 0x000000e000007945 */ /* 0x000fe20003800200 */
[----:B------:R-:W-:Y:S02]  /*1ca0*/  ISETP.NE.AND P1, PT, R20, R27, PT ;  /* 0x0000001b1400720c */ /* 0x000fe40003f25270 */
[----:B------:R-:W-:Y:S02]  /*1cb0*/  ISETP.NE.AND P4, PT, R2, R8, PT ;  /* 0x000000080200720c */ /* 0x000fe40003f85270 */
[----:B------:R-:W-:Y:S01]  /*1cc0*/  ISETP.NE.AND P0, PT, R8, R10, PT ;  /* 0x0000000a0800720c */ /* 0x000fe20003f05270 */
[----:B------:R-:W-:-:S12]  /*1cd0*/  @!P6 BRA `(.L_x_1426) ;  /* 0x000000000024e947 */ /* 0x000fd80003800000 */
[----:B------:R-:W0:Y:S01]  /*1ce0*/  LDCU.128 UR4, c[0x0][0x390] ;  /* 0x00007200ff0477ac */ /* 0x000e220008000c00 */
[C---:B------:R-:W-:Y:S01]  /*1cf0*/  IMAD.SHL.U32 R24, R42.reuse, 0x4, RZ ;  /* 0x000000042a187824 */ /* 0x040fe200078e00ff */
[----:B------:R-:W-:-:S04]  /*1d00*/  SHF.L.U64.HI R41, R42, 0x2, R41 ;  /* 0x000000022a297819 */ /* 0x000fc80000010229 */
[C---:B0-----:R-:W-:Y:S02]  /*1d10*/  IADD3 R6, P2, PT, R24.reuse, UR4, RZ ;  /* 0x0000000418067c10 */ /* 0x041fe4000ff5e0ff */
[----:B------:R-:W-:Y:S02]  /*1d20*/  IADD3 R24, P3, PT, R24, UR6, RZ ;  /* 0x0000000618187c10 */ /* 0x000fe4000ff7e0ff */
[C---:B------:R-:W-:Y:S02]  /*1d30*/  IADD3.X R7, PT, PT, R41.reuse, UR5, RZ, P2, !PT ;  /* 0x0000000529077c10 */ /* 0x040fe400097fe4ff */
[----:B------:R-:W-:-:S03]  /*1d40*/  IADD3.X R25, PT, PT, R41, UR7, RZ, P3, !PT ;  /* 0x0000000729197c10 */ /* 0x000fc60009ffe4ff */
[----:B------:R0:W-:Y:S04]  /*1d50*/  STG.E desc[UR8][R6.64], R22 ;  /* 0x0000001606007986 */ /* 0x0001e8000c101908 */
[----:B------:R0:W-:Y:S02]  /*1d60*/  STG.E desc[UR8][R24.64], R23 ;  /* 0x0000001718007986 */ /* 0x0001e4000c101908 */
.L_x_1426:
[----:B------:R-:W-:Y:S05]  /*1d70*/  BSYNC.RECONVERGENT B0 ;  /* 0x0000000000007941 */ /* 0x000fea0003800200 */
.L_x_1425:
[----:B------:R-:W-:Y:S04]  /*1d80*/  BSSY.RECONVERGENT B0, `(.L_x_1427) ;  /* 0x000000b000007945 */ /* 0x000fe80003800200 */
[----:B------:R-:W-:Y:S05]  /*1d90*/  @!P4 BRA `(.L_x_1428) ;  /* 0x000000000024c947 */ /* 0x000fea0003800000 */
[----:B------:R-:W1:Y:S01]  /*1da0*/  LDCU.128 UR4, c[0x0][0x390] ;  /* 0x00007200ff0477ac */ /* 0x000e620008000c00 */
[C---:B0-----:R-:W-:Y:S01]  /*1db0*/  IMAD.SHL.U32 R22, R44.reuse, 0x4, RZ ;  /* 0x000000042c167824 */ /* 0x041fe200078e00ff */
[----:B------:R-:W-:-:S04]  /*1dc0*/  SHF.L.U64.HI R44, R44, 0x2, R31 ;  /* 0x000000022c2c7819 */ /* 0x000fc8000001021f */
[C---:B-1----:R-:W-:Y:S02]  /*1dd0*/  IADD3 R6, P2, PT, R22.reuse, UR4, RZ ;  /* 0x0000000416067c10 */ /* 0x042fe4000ff5e0ff */
[----:B------:R-:W-:Y:S02]  /*1de0*/  IADD3 R22, P3, PT, R22, UR6, RZ ;  /* 0x0000000616167c10 */ /* 0x000fe4000ff7e0ff */
[C---:B------:R-:W-:Y:S02]  /*1df0*/  IADD3.X R7, PT, PT, R44.reuse, UR5, RZ, P2, !PT ;  /* 0x000000052c077c10 */ /* 0x040fe400097fe4ff */
[----:B------:R-:W-:-:S03]  /*1e00*/  IADD3.X R23, PT, PT, R44, UR7, RZ, P3, !PT ;  /* 0x000000072c177c10 */ /* 0x000fc60009ffe4ff */
[----:B------:R1:W-:Y:S04]  /*1e10*/  STG.E desc[UR8][R6.64], R2 ;  /* 0x0000000206007986 */ /* 0x0003e8000c101908 */
[----:B------:R1:W-:Y:S02]  /*1e20*/  STG.E desc[UR8][R22.64], R3 ;  /* 0x0000000316007986 */ /* 0x0003e4000c101908 */
.L_x_1428:
[----:B------:R-:W-:Y:S05]  /*1e30*/  BSYNC.RECONVERGENT B0 ;  /* 0x0000000000007941 */ /* 0x000fea0003800200 */
.L_x_1427:
[----:B------:R-:W-:Y:S01]  /*1e40*/  BSSY.RECONVERGENT B0, `(.L_x_1429) ;  /* 0x0000010000007945 */ /* 0x000fe20003800200 */
[----:B------:R-:W-:Y:S02]  /*1e50*/  ISETP.NE.AND P2, PT, R10, R12, PT ;  /* 0x0000000c0a00720c */ /* 0x000fe40003f45270 */
[----:B------:R-:W-:Y:S02]  /*1e60*/  ISETP.NE.AND P3, PT, R12, R14, PT ;  /* 0x0000000e0c00720c */ /* 0x000fe40003f65270 */
[----:B------:R-:W-:Y:S02]  /*1e70*/  ISETP.NE.AND P4, PT, R14, R16, PT ;  /* 0x000000100e00720c */ /* 0x000fe40003f85270 */
[----:B------:R-:W-:Y:S02]  /*1e80*/  ISETP.NE.AND P5, PT, R16, R18, PT ;  /* 0x000000121000720c */ /* 0x000fe40003fa5270 */
[----:B------:R-:W-:Y:S01]  /*1e90*/  ISETP.NE.AND P6, PT, R18, R20, PT ;  /* 0x000000141200720c */ /* 0x000fe20003fc5270 */
[----:B------:R-:W-:-:S12]  /*1ea0*/  @!P0 BRA `(.L_x_1430) ;  /* 0x0000000000248947 */ /* 0x000fd80003800000 */
[----:B------:R-:W2:Y:S01]  /*1eb0*/  LDCU.128 UR4, c[0x0][0x390] ;  /* 0x00007200ff0477ac */ /* 0x000ea20008000c00 */
[C---:B01----:R-:W-:Y:S01]  /*1ec0*/  IMAD.SHL.U32 R6, R38.reuse, 0x4, RZ ;  /* 0x0000000426067824 */ /* 0x043fe200078e00ff */
[----:B------:R-:W-:-:S04]  /*1ed0*/  SHF.L.U64.HI R43, R38, 0x2, R43 ;  /* 0x00000002262b7819 */ /* 0x000fc8000001022b */
[----:B--2---:R-:W-:-:S04]  /*1ee0*/  IADD3 R2, P0, PT, R6, UR4, RZ ;  /* 0x0000000406027c10 */ /* 0x004fc8000ff1e0ff */
[----:B------:R-:W-:Y:S02]  /*1ef0*/  IADD3.X R3, PT, PT, R43, UR5, RZ, P0, !PT ;  /* 0x000000052b037c10 */ /* 0x000fe400087fe4ff */
[----:B------:R-:W-:-:S03]  /*1f00*/  IADD3 R6, P0, PT, R6, UR6, RZ ;  /* 0x0000000606067c10 */ /* 0x000fc6000ff1e0ff */
[----:B------:R2:W-:Y:S01]  /*1f10*/  STG.E desc[UR8][R2.64], R8 ;  /* 0x0000000802007986 */ /* 0x0005e2000c101908 */
[----:B------:R-:W-:-:S05]  /*1f20*/  IADD3.X R7, PT, PT, R43, UR7, RZ, P0, !PT ;  /* 0x000000072b077c10 */ /* 0x000fca00087fe4ff */
[----:B------:R2:W-:Y:S04]  /*1f30*/  STG.E desc[UR8][R6.64], R9 ;  /* 0x0000000906007986 */ /* 0x0005e8000c101908 */
.L_x_1430:
[----:B------:R-:W-:Y:S05]  /*1f40*/  BSYNC.RECONVERGENT B0 ;  /* 0x0000000000007941 */ /* 0x000fea0003800200 */
.L_x_1429:
[----:B------:R-:W-:Y:S04]  /*1f50*/  BSSY.RECONVERGENT B0, `(.L_x_1431) ;  /* 0x000000b000007945 */ /* 0x000fe80003800200 */
[----:B------:R-:W-:Y:S05]  /*1f60*/  @!P2 BRA `(.L_x_1432) ;  /* 0x000000000024a947 */ /* 0x000fea0003800000 */
[----:B------:R-:W3:Y:S01]  /*1f70*/  LDCU.128 UR4, c[0x0][0x390] ;  /* 0x00007200ff0477ac */ /* 0x000ee20008000c00 */
[C---:B012---:R-:W-:Y:S01]  /*1f80*/  IMAD.SHL.U32 R6, R39.reuse, 0x4, RZ ;  /* 0x0000000427067824 */ /* 0x047fe200078e00ff */
[----:B------:R-:W-:-:S04]  /*1f90*/  SHF.L.U64.HI R36, R39, 0x2, R36 ;  /* 0x0000000227247819 */ /* 0x000fc80000010224 */
[C---:B---3--:R-:W-:Y:S02]  /*1fa0*/  IADD3 R2, P0, PT, R6.reuse, UR4, RZ ;  /* 0x0000000406027c10 */ /* 0x048fe4000ff1e0ff */
[----:B------:R-:W-:Y:S02]  /*1fb0*/  IADD3 R6, P2, PT, R6, UR6, RZ ;  /* 0x0000000606067c10 */ /* 0x000fe4000ff5e0ff */
[C---:B------:R-:W-:Y:S02]  /*1fc0*/  IADD3.X R3, PT, PT, R36.reuse, UR5, RZ, P0, !PT ;  /* 0x0000000524037c10 */ /* 0x040fe400087fe4ff */
[----:B------:R-:W-:-:S03]  /*1fd0*/  IADD3.X R7, PT, PT, R36, UR7, RZ, P2, !PT ;  /* 0x0000000724077c10 */ /* 0x000fc600097fe4ff */
[----:B------:R3:W-:Y:S04]  /*1fe0*/  STG.E desc[UR8][R2.64], R10 ;  /* 0x0000000a02007986 */ /* 0x0007e8000c101908 */
[----:B------:R3:W-:Y:S02]  /*1ff0*/  STG.E desc[UR8][R6.64], R11 ;  /* 0x0000000b06007986 */ /* 0x0007e4000c101908 */
.L_x_1432:
[----:B------:R-:W-:Y:S05]  /*2000*/  BSYNC.RECONVERGENT B0 ;  /* 0x0000000000007941 */ /* 0x000fea0003800200 */
.L_x_1431:
[----:B------:R-:W-:Y:S04]  /*2010*/  BSSY.RECONVERGENT B0, `(.L_x_1433) ;  /* 0x000000b000007945 */ /* 0x000fe80003800200 */
[----:B------:R-:W-:Y:S05]  /*2020*/  @!P3 BRA `(.L_x_1434) ;  /* 0x000000000024b947 */ /* 0x000fea0003800000 */
[----:B------:R-:W4:Y:S01]  /*2030*/  LDCU.128 UR4, c[0x0][0x390] ;  /* 0x00007200ff0477ac */ /* 0x000f220008000c00 */
[C---:B0123--:R-:W-:Y:S01]  /*2040*/  IMAD.SHL.U32 R6, R40.reuse, 0x4, RZ ;  /* 0x0000000428067824 */ /* 0x04ffe200078e00ff */
[----:B------:R-:W-:-:S04]  /*2050*/  SHF.L.U64.HI R5, R40, 0x2, R5 ;  /* 0x0000000228057819 */ /* 0x000fc80000010205 */
[C---:B----4-:R-:W-:Y:S02]  /*2060*/  IADD3 R2, P0, PT, R6.reuse, UR4, RZ ;  /* 0x0000000406027c10 */ /* 0x050fe4000ff1e0ff */
[----:B------:R-:W-:Y:S02]  /*2070*/  IADD3 R6, P2, PT, R6, UR6, RZ ;  /* 0x0000000606067c10 */ /* 0x000fe4000ff5e0ff */
[C---:B------:R-:W-:Y:S02]  /*2080*/  IADD3.X R3, PT, PT, R5.reuse, UR5, RZ, P0, !PT ;  /* 0x0000000505037c10 */ /* 0x040fe400087fe4ff */
[----:B------:R-:W-:-:S03]  /*2090*/  IADD3.X R7, PT, PT, R5, UR7, RZ, P2, !PT ;  /* 0x0000000705077c10 */ /* 0x000fc600097fe4ff */
[----:B------:R4:W-:Y:S04]  /*20a0*/  STG.E desc[UR8][R2.64], R12 ;  /* 0x0000000c02007986 */ /* 0x0009e8000c101908 */
[----:B------:R4:W-:Y:S02]  /*20b0*/  STG.E desc[UR8][R6.64], R13 ;  /* 0x0000000d06007986 */ /* 0x0009e4000c101908 */
.L_x_1434:
[----:B------:R-:W-:Y:S05]  /*20c0*/  BSYNC.RECONVERGENT B0 ;  /* 0x0000000000007941 */ /* 0x000fea0003800200 */
.L_x_1433:
[----:B------:R-:W-:Y:S04]  /*20d0*/  BSSY.RECONVERGENT B0, `(.L_x_1435) ;  /* 0x000000b000007945 */ /* 0x000fe80003800200 */
[----:B------:R-:W-:Y:S05]  /*20e0*/  @!P4 BRA `(.L_x_1436) ;  /* 0x000000000024c947 */ /* 0x000fea0003800000 */
[----:B------:R-:W1:Y:S01]  /*20f0*/  LDCU.128 UR4, c[0x0][0x390] ;  /* 0x00007200ff0477ac */ /* 0x000e620008000c00 */
[C---:B------:R-:W-:Y:S01]  /*2100*/  IMAD.SHL.U32 R5, R35.reuse, 0x4, RZ ;  /* 0x0000000423057824 */ /* 0x040fe200078e00ff */
[----:B------:R-:W-:-:S04]  /*2110*/  SHF.L.U64.HI R35, R35, 0x2, R4 ;  /* 0x0000000223237819 */ /* 0x000fc80000010204 */
[C---:B-1234-:R-:W-:Y:S02]  /*2120*/  IADD3 R2, P0, PT, R5.reuse, UR4, RZ ;  /* 0x0000000405027c10 */ /* 0x05efe4000ff1e0ff */
[----:B------:R-:W-:Y:S02]  /*2130*/  IADD3 R4, P2, PT, R5, UR6, RZ ;  /* 0x0000000605047c10 */ /* 0x000fe4000ff5e0ff */
[C---:B------:R-:W-:Y:S02]  /*2140*/  IADD3.X R3, PT, PT, R35.reuse, UR5, RZ, P0, !PT ;  /* 0x0000000523037c10 */ /* 0x040fe400087fe4ff */
[----:B------:R-:W-:-:S03]  /*2150*/  IADD3.X R5, PT, PT, R35, UR7, RZ, P2, !PT ;  /* 0x0000000723057c10 */ /* 0x000fc600097fe4ff */
[----:B------:R1:W-:Y:S04]  /*2160*/  STG.E desc[UR8][R2.64], R14 ;  /* 0x0000000e02007986 */ /* 0x0003e8000c101908 */
[----:B------:R1:W-:Y:S02]  /*2170*/  STG.E desc[UR8][R4.64], R15 ;  /* 0x0000000f04007986 */ /* 0x0003e4000c101908 */
.L_x_1436:
[----:B------:R-:W-:Y:S05]  /*2180*/  BSYNC.RECONVERGENT B0 ;  /* 0x0000000000007941 */ /* 0x000fea0003800200 */
.L_x_1435:
[----:B------:R-:W-:Y:S04]  /*2190*/  BSSY.RECONVERGENT B0, `(.L_x_1437) ;  /* 0x000000b000007945 */ /* 0x000fe80003800200 */
[----:B------:R-:W-:Y:S05]  /*21a0*/  @!P5 BRA `(.L_x_1438) ;  /* 0x000000000024d947 */ /* 0x000fea0003800000 */
[----:B------:R-:W2:Y:S01]  /*21b0*/  LDCU.128 UR4, c[0x0][0x390] ;  /* 0x00007200ff0477ac */ /* 0x000ea20008000c00 */
[C---:B-1----:R-:W-:Y:S01]  /*21c0*/  IMAD.SHL.U32 R4, R37.reuse, 0x4, RZ ;  /* 0x0000000425047824 */ /* 0x042fe200078e00ff */
[----:B------:R-:W-:-:S04]  /*21d0*/  SHF.L.U64.HI R26, R37, 0x2, R26 ;  /* 0x00000002251a7819 */ /* 0x000fc8000001021a */
[C---:B--234-:R-:W-:Y:S02]  /*21e0*/  IADD3 R2, P0, PT, R4.reuse, UR4, RZ ;  /* 0x0000000404027c10 */ /* 0x05cfe4000ff1e0ff */
[----:B------:R-:W-:Y:S02]  /*21f0*/  IADD3 R4, P2, PT, R4, UR6, RZ ;  /* 0x0000000604047c10 */ /* 0x000fe4000ff5e0ff */
[C---:B------:R-:W-:Y:S02]  /*2200*/  IADD3.X R3, PT, PT, R26.reuse, UR5, RZ, P0, !PT ;  /* 0x000000051a037c10 */ /* 0x040fe400087fe4ff */
[----:B------:R-:W-:-:S03]  /*2210*/  IADD3.X R5, PT, PT, R26, UR7, RZ, P2, !PT ;  /* 0x000000071a057c10 */ /* 0x000fc600097fe4ff */
[----:B------:R1:W-:Y:S04]  /*2220*/  STG.E desc[UR8][R2.64], R16 ;  /* 0x0000001002007986 */ /* 0x0003e8000c101908 */
[----:B------:R1:W-:Y:S02]  /*2230*/  STG.E desc[UR8][R4.64], R17 ;  /* 0x0000001104007986 */ /* 0x0003e4000c101908 */
.L_x_1438:
[----:B------:R-:W-:Y:S05]  /*2240*/  BSYNC.RECONVERGENT B0 ;  /* 0x0000000000007941 */ /* 0x000fea0003800200 */
.L_x_1437:
        /* <DEDUP_REMOVED lines=11> */
.L_x_1440:
[----:B------:R-:W-:Y:S05]  /*2300*/  BSYNC.RECONVERGENT B0 ;  /* 0x0000000000007941 */ /* 0x000fea0003800200 */
.L_x_1439:
[----:B------:R-:W-:Y:S05]  /*2310*/  @!P1 EXIT ;  /* 0x000000000000994d */ /* 0x000fea0003800000 */
[----:B------:R-:W2:Y:S01]  /*2320*/  LDCU.128 UR4, c[0x0][0x390] ;  /* 0x00007200ff0477ac */ /* 0x000ea20008000c00 */
[C---:B-1----:R-:W-:Y:S01]  /*2330*/  IMAD.SHL.U32 R4, R29.reuse, 0x4, RZ ;  /* 0x000000041d047824 */ /* 0x042fe200078e00ff */
[----:B------:R-:W-:-:S04]  /*2340*/  SHF.L.U64.HI R30, R29, 0x2, R30 ;  /* 0x000000021d1e7819 */ /* 0x000fc8000001021e */
[C---:B--234-:R-:W-:Y:S02]  /*2350*/  IADD3 R2, P0, PT, R4.reuse, UR4, RZ ;  /* 0x0000000404027c10 */ /* 0x05cfe4000ff1e0ff */
[----:B------:R-:W-:Y:S02]  /*2360*/  IADD3 R4, P1, PT, R4, UR6, RZ ;  /* 0x0000000604047c10 */ /* 0x000fe4000ff3e0ff */
[C---:B------:R-:W-:Y:S02]  /*2370*/  IADD3.X R3, PT, PT, R30.reuse, UR5, RZ, P0, !PT ;  /* 0x000000051e037c10 */ /* 0x040fe400087fe4ff */
[----:B------:R-:W-:-:S03]  /*2380*/  IADD3.X R5, PT, PT, R30, UR7, RZ, P1, !PT ;  /* 0x000000071e057c10 */ /* 0x000fc60008ffe4ff */
[----:B------:R-:W-:Y:S04]  /*2390*/  STG.E desc[UR8][R2.64], R20 ;  /* 0x0000001402007986 */ /* 0x000fe8000c101908 */
[----:B------:R-:W-:Y:S01]  /*23a0*/  STG.E desc[UR8][R4.64], R21 ;  /* 0x0000001504007986 */ /* 0x000fe2000c101908 */
[----:B------:R-:W-:Y:S05]  /*23b0*/  EXIT ;  /* 0x000000000000794d */ /* 0x000fea0003800000 */
.L_x_1419:
        /* <DEDUP_REMOVED lines=21> */
[----:B0-----:R-:W-:-:S02]  /*2510*/  IADD3 R4, P0, PT, R6, UR4, RZ ;  /* 0x0000000406047c10 */ /* 0x001fc4000ff1e0ff */
[----:B------:R-:W-:Y:S02]  /*2520*/  ISETP.NE.AND P1, PT, R41, RZ, PT ;  /* 0x000000ff2900720c */ /* 0x000fe40003f25270 */
[----:B------:R-:W-:-:S05]  /*2530*/  IADD3.X R5, PT, PT, R5, UR5, RZ, P0, !PT ;  /* 0x0000000505057c10 */ /* 0x000fca00087fe4ff */
[----:B------:R-:W5:Y:S04]  /*2540*/  LDG.E.CONSTANT R19, desc[UR8][R4.64] ;  /* 0x0000000804137981 */ /* 0x000f68000c1e9900 */
[----:B------:R-:W5:Y:S02]  /*2550*/  LDG.E.CONSTANT R25, desc[UR8][R4.64+0x80] ;  /* 0x0000800804197981 */ /* 0x000f64000c1e9900 */
[----:B-1----:R-:W0:Y:S02]  /*2560*/  @!P1 LDC.64 R2, c[0x0][0x380] ;  /* 0x0000e000ff029b82 */ /* 0x002e240000000a00 */
[----:B------:R-:W5:Y:S04]  /*2570*/  LDG.E.CONSTANT R27, desc[UR8][R4.64+0x100] ;  /* 0x00010008041b7981 */ /* 0x000f68000c1e9900 */
[----:B------:R-:W5:Y:S04]  /*2580*/  LDG.E.CONSTANT R29, desc[UR8][R4.64+0x180] ;  /* 0x00018008041d7981 */ /* 0x000f68000c1e9900 */
[----:B------:R-:W5:Y:S04]  /*2590*/  LDG.E.CONSTANT R31, desc[UR8][R4.64+0x200] ;  /* 0x00020008041f7981 */ /* 0x000f68000c1e9900 */
[----:B------:R-:W5:Y:S04]  /*25a0*/  LDG.E.CONSTANT R33, desc[UR8][R4.64+0x280] ;  /* 0x0002800804217981 */ /* 0x000f68000c1e9900 */
[----:B------:R-:W5:Y:S04]  /*25b0*/  LDG.E.CONSTANT R39, desc[UR8][R4.64+0x300] ;  /* 0x0003000804277981 */ /* 0x000f68000c1e9900 */
[----:B------:R-:W5:Y:S04]  /*25c0*/  LDG.E.CONSTANT R43, desc[UR8][R4.64+0x380] ;  /* 0x00038008042b7981 */ /* 0x000f68000c1e9900 */
[----:B------:R1:W5:Y:S01]  /*25d0*/  LDG.E.CONSTANT R45, desc[UR8][R4.64+0x400] ;  /* 0x00040008042d7981 */ /* 0x000362000c1e9900 */
[----:B------:R-:W-:-:S02]  /*25e0*/  IMAD.MOV.U32 R24, RZ, RZ, RZ ;  /* 0x000000ffff187224 */ /* 0x000fc400078e00ff */
[----:B0-----:R-:W-:-:S05]  /*25f0*/  @!P1 IMAD.WIDE.U32 R2, R0, 0x2400, R2 ;  /* 0x0000240000029825 */ /* 0x001fca00078e0002 */
[----:B------:R0:W5:Y:S01]  /*2600*/  @!P1 LDG.E.CONSTANT R24, desc[UR8][R2.64+-0x4] ;  /* 0xfffffc0802189981 */ /* 0x000162000c1e9900 */
[----:B------:R-:W1:Y:S01]  /*2610*/  S2UR UR5, SR_CgaCtaId ;  /* 0x00000000000579c3 */ /* 0x000e620000008800 */
[----:B------:R-:W-:Y:S01]  /*2620*/  SHF.R.U32.HI R37, RZ, 0x5, R41 ;  /* 0x00000005ff257819 */ /* 0x000fe20000011629 */
[----:B------:R-:W-:Y:S01]  /*2630*/  UMOV UR4, 0x400 ;  /* 0x0000040000047882 */ /* 0x000fe20000000000 */
[----:B------:R-:W0:Y:S01]  /*2640*/  S2R R40, SR_LANEID ;  /* 0x0000000000287919 */ /* 0x000e220000000000 */
[----:B------:R-:W-:Y:S01]  /*2650*/  ISETP.NE.AND P0, PT, R41, RZ, PT ;  /* 0x000000ff2900720c */ /* 0x000fe20003f05270 */
[----:B-1----:R-:W-:-:S06]  /*2660*/  ULEA UR4, UR5, UR4, 0x18 ;  /* 0x0000000405047291 */ /* 0x002fcc000f8ec0ff */
        /* <DEDUP_REMOVED lines=21> */
[----:B------:R-:W-:Y:S04]  /*27c0*/  LDS R10, [R3+0x18] ;  /* 0x00001800030a7984 */ /* 0x000fe80000000800 */
[----:B------:R-:W3:Y:S01]  /*27d0*/  LDS R8, [R3+0x1c] ;  /* 0x00001c0003087984 */ /* 0x000ee20000000800 */
[----:B------:R-:W-:Y:S01]  /*27e0*/  BAR.SYNC.DEFER_BLOCKING 0x0 ;  /* 0x0000000000007b1d */ /* 0x000fe20000010000 */
[----:B0-----:R-:W-:-:S02]  /*27f0*/  ISETP.NE.AND P2, PT, R22, R20, PT ;  /* 0x000000141600720c */ /* 0x001fc40003f45270 */
[----:B-1----:R-:W-:Y:S02]  /*2800*/  ISETP.NE.AND P4, PT, R20, R18, PT ;  /* 0x000000121400720c */ /* 0x002fe40003f85270 */
[----:B--2---:R-:W-:Y:S01]  /*2810*/  ISETP.NE.AND P5, PT, R18, R16, PT ;  /* 0x000000101200720c */ /* 0x004fe20003fa5270 */
[----:B------:R-:W-:Y:S04]  /*2820*/  STS [R6], R19 ;  /* 0x0000001306007388 */ /* 0x000fe80000000800 */
[----:B------:R-:W-:Y:S04]  /*2830*/  STS [R6+0x80], R25 ;  /* 0x0000801906007388 */ /* 0x000fe80000000800 */
[----:B------:R-:W-:Y:S04]  /*2840*/  STS [R6+0x100], R27 ;  /* 0x0001001b06007388 */ /* 0x000fe80000000800 */
[----:B------:R-:W-:Y:S01]  /*2850*/  STS [R6+0x180], R29 ;  /* 0x0001801d06007388 */ /* 0x000fe20000000800 */
[----:B---3--:R-:W-:-:S03]  /*2860*/  ISETP.NE.AND P6, PT, R10, R8, PT ;  /* 0x000000080a00720c */ /* 0x008fc60003fc5270 */
[----:B------:R-:W-:Y:S04]  /*2870*/  STS [R6+0x200], R31 ;  /* 0x0002001f06007388 */ /* 0x000fe80000000800 */
[----:B------:R-:W-:Y:S04]  /*2880*/  STS [R6+0x280], R33 ;  /* 0x0002802106007388 */ /* 0x000fe80000000800 */
[----:B------:R-:W-:Y:S04]  /*2890*/  STS [R6+0x300], R39 ;  /* 0x0003002706007388 */ /* 0x000fe80000000800 */
[----:B------:R-:W-:Y:S04]  /*28a0*/  STS [R6+0x380], R43 ;  /* 0x0003802b06007388 */ /* 0x000fe80000000800 */
[----:B------:R-:W-:Y:S01]  /*28b0*/  STS [R6+0x400], R45 ;  /* 0x0004002d06007388 */ /* 0x000fe20000000800 */
[----:B------:R-:W-:-:S03]  /*28c0*/  NOP ;  /* 0x0000000000007918 */ /* 0x000fc60000000000 */
[----:B------:R-:W-:Y:S04]  /*28d0*/  LDS R23, [R3] ;  /* 0x0000000003177984 */ /* 0x000fe80000000800 */
[----:B------:R-:W0:Y:S04]  /*28e0*/  LDS R21, [R3+0x4] ;  /* 0x0000040003157984 */ /* 0x000e280000000800 */
[----:B------:R-:W1:Y:S04]  /*28f0*/  LDS R19, [R3+0x8] ;  /* 0x0000080003137984 */ /* 0x000e680000000800 */
[----:B------:R-:W-:Y:S04]  /*2900*/  LDS R25, [R3+0x20] ;  /* 0x0000200003197984 */ /* 0x000fe80000000800 */
[----:B------:R-:W2:Y:S04]  /*2910*/  LDS R17, [R3+0xc] ;  /* 0x00000c0003117984 */ /* 0x000ea80000000800 */
[----:B------:R-:W3:Y:S04]  /*2920*/  LDS R15, [R3+0x10] ;  /* 0x00001000030f7984 */ /* 0x000ee80000000800 */
[----:B------:R-:W4:Y:S04]  /*2930*/  LDS R13, [R3+0x14] ;  /* 0x00001400030d7984 */ /* 0x000f280000000800 */
[----:B------:R-:W-:Y:S04]  /*2940*/  LDS R11, [R3+0x18] ;  /* 0x00001800030b7984 */ /* 0x000fe80000000800 */
[----:B------:R5:W-:Y:S01]  /*2950*/  LDS R9, [R3+0x1c] ;  /* 0x00001c0003097984 */ /* 0x000be20000000800 */
[----:B------:R-:W-:Y:S01]  /*2960*/  BAR.SYNC.DEFER_BLOCKING 0x0 ;  /* 0x0000000000007b1d */ /* 0x000fe20000010000 */
[----:B-----5:R-:W-:Y:S01]  /*2970*/  SEL R3, RZ, 0x1, !P2 ;  /* 0x00000001ff037807 */ /* 0x020fe20005000000 */
[----:B0-----:R-:W-:-:S05]  /*2980*/  FADD R2, R23, R21 ;  /* 0x0000001517027221 */ /* 0x001fca0000000000 */
[----:B------:R-:W-:Y:S02]  /*2990*/  FSEL R2, R21, R2, P2 ;  /* 0x0000000215027208 */ /* 0x000fe40001000000 */
[----:B------:R-:W-:-:S03]  /*29a0*/  ISETP.NE.AND P2, PT, R16, R14, PT ;  /* 0x0000000e1000720c */ /* 0x000fc60003f45270 */
[----:B-1----:R-:W-:-:S05]  /*29b0*/  FADD R2, R19, R2 ;  /* 0x0000000213027221 */ /* 0x002fca0000000000 */
[----:B------:R-:W-:Y:S01]  /*29c0*/  FSEL R2, R19, R2, P4 ;  /* 0x0000000213027208 */ /* 0x000fe20002000000 */
[----:B------:R-:W-:Y:S01]  /*29d0*/  STS [R4+0x4d8], R35 ;  /* 0x0004d82304007388 */ /* 0x000fe20000000800 */
[----:B------:R-:W-:Y:S03]  /*29e0*/  BAR.SYNC.DEFER_BLOCKING 0x0 ;  /* 0x0000000000007b1d */ /* 0x000fe60000010000 */
[----:B--2---:R-:W-:-:S05]  /*29f0*/  FADD R2, R17, R2 ;  /* 0x0000000211027221 */ /* 0x004fca0000000000 */
[----:B------:R-:W-:-:S05]  /*2a00*/  FSEL R2, R17, R2, P5 ;  /* 0x0000000211027208 */ /* 0x000fca0002800000 */
[----:B---3--:R-:W-:-:S05]  /*2a10*/  FADD R2, R15, R2 ;  /* 0x000000020f027221 */ /* 0x008fca0000000000 */
[----:B------:R-:W-:-:S05]  /*2a20*/  FSEL R2, R15, R2, P2 ;  /* 0x000000020f027208 */ /* 0x000fca0001000000 */
[----:B----4-:R-:W-:Y:S01]  /*2a30*/  FADD R2, R13, R2 ;  /* 0x000000020d027221 */ /* 0x010fe20000000000 */
[----:B------:R-:W0:Y:S02]  /*2a40*/  @P0 LDS R24, [R4+0x4d4] ;  /* 0x0004d40004180984 */ /* 0x000e240000000800 */
[----:B0-----:R-:W-:-:S04]  /*2a50*/  ISETP.NE.AND P0, PT, R24, R22, PT ;  /* 0x000000161800720c */ /* 0x001fc80003f05270 */
[----:B------:R-:W-:-:S04]  /*2a60*/  SEL R4, RZ, 0x1, !P0 ;  /* 0x00000001ff047807 */ /* 0x000fc80004000000 */
[----:B------:R-:W-:Y:S02]  /*2a70*/  IADD3 R5, P3, PT, R3, R4, RZ ;  /* 0x0000000403057210 */ /* 0x000fe40007f7e0ff */
[----:B------:R-:W-:Y:S02]  /*2a80*/  SEL R4, RZ, 0x1, !P4 ;  /* 0x00000001ff047807 */ /* 0x000fe40006000000 */
[----:B------:R-:W-:Y:S02]  /*2a90*/  ISETP.NE.AND P4, PT, R14, R12, PT ;  /* 0x0000000c0e00720c */ /* 0x000fe40003f85270 */
[----:B------:R-:W-:Y:S02]  /*2aa0*/  SEL R3, RZ, 0x1, !P5 ;  /* 0x00000001ff037807 */ /* 0x000fe40006800000 */
[----:B------:R-:W-:Y:S01]  /*2ab0*/  IADD3 R4, P5, PT, R5, R4, RZ ;  /* 0x0000000405047210 */ /* 0x000fe20007fbe0ff */
[----:B------:R-:W-:Y:S01]  /*2ac0*/  IMAD.X R5, RZ, RZ, RZ, P3 ;  /* 0x000000ffff057224 */ /* 0x000fe200018e06ff */
[----:B------:R-:W-:-:S02]  /*2ad0*/  FSEL R2, R13, R2, P4 ;  /* 0x000000020d027208 */ /* 0x000fc40002000000 */
[----:B------:R-:W-:Y:S01]  /*2ae0*/  IADD3 R6, P0, PT, R4, R3, RZ ;  /* 0x0000000304067210 */ /* 0x000fe20007f1e0ff */
[----:B------:R-:W-:Y:S01]  /*2af0*/  IMAD.X R5, RZ, RZ, R5, P5 ;  /* 0x000000ffff057224 */ /* 0x000fe200028e0605 */
[----:B------:R-:W-:Y:S01]  /*2b00*/  SEL R3, RZ, 0x1, !P4 ;  /* 0x00000001ff037807 */ /* 0x000fe20006000000 */
[C---:B------:R-:W-:Y:S01]  /*2b10*/  FADD R2, R11.reuse, R2 ;  /* 0x000000020b027221 */ /* 0x040fe20000000000 */
[----:B------:R-:W-:Y:S01]  /*2b20*/  ISETP.NE.AND P4, PT, R12, R10, PT ;  /* 0x0000000a0c00720c */ /* 0x000fe20003f85270 */
[----:B------:R-:W-:Y:S01]  /*2b30*/  IMAD.X R5, RZ, RZ, R5, P0 ;  /* 0x000000ffff057224 */ /* 0x000fe200000e0605 */
[----:B------:R-:W-:Y:S02]  /*2b40*/  SEL R4, RZ, 0x1, !P2 ;  /* 0x00000001ff047807 */ /* 0x000fe40005000000 */
[----:B------:R-:W-:Y:S02]  /*2b50*/  FSEL R2, R11, R2, P4 ;  /* 0x000000020b027208 */ /* 0x000fe40002000000 */
[----:B------:R-:W-:-:S02]  /*2b60*/  IADD3 R4, P3, P2, R3, R6, R4 ;  /* 0x0000000603047210 */ /* 0x000fc40007a7e004 */
[----:B------:R-:W-:Y:S01]  /*2b70*/  SEL R33, RZ, 0x1, !P4 ;  /* 0x00000001ff217807 */ /* 0x000fe20006000000 */
[C---:B------:R-:W-:Y:S01]  /*2b80*/  FADD R2, R9.reuse, R2 ;  /* 0x0000000209027221 */ /* 0x040fe20000000000 */
[----:B------:R-:W-:Y:S02]  /*2b90*/  ISETP.NE.AND P5, PT, R8, R35, PT ;  /* 0x000000230800720c */ /* 0x000fe40003fa5270 */
[----:B------:R-:W-:Y:S02]  /*2ba0*/  IADD3 R33, P0, PT, R4, R33, RZ ;  /* 0x0000002104217210 */ /* 0x000fe40007f1e0ff */
[----:B------:R-:W-:Y:S02]  /*2bb0*/  IADD3.X R36, PT, PT, RZ, R5, RZ, P3, P2 ;  /* 0x00000005ff247210 */ /* 0x000fe40001fe44ff */
[----:B------:R-:W-:Y:S02]  /*2bc0*/  SEL R3, RZ, 0x1, !P6 ;  /* 0x00000001ff037807 */ /* 0x000fe40007000000 */
[----:B------:R-:W-:Y:S01]  /*2bd0*/  SEL R6, RZ, 0x1, !P5 ;  /* 0x00000001ff067807 */ /* 0x000fe20006800000 */
[----:B------:R-:W-:Y:S01]  /*2be0*/  IMAD.X R34, RZ, RZ, R36, P0 ;  /* 0x000000ffff227224 */ /* 0x000fe200000e0624 */
[----:B------:R-:W-:-:S02]  /*2bf0*/  FSEL R2, R9, R2, P6 ;  /* 0x0000000209027208 */ /* 0x000fc40003000000 */
[----:B------:R-:W-:Y:S02]  /*2c00*/  IADD3 R6, P2, P3, R6, R33, R3 ;  /* 0x0000002106067210 */ /* 0x000fe40007b5e003 */
[C---:B------:R-:W-:Y:S01]  /*2c10*/  ISETP.NE.AND P4, PT, R40.reuse, 0x1f, PT ;  /* 0x0000001f2800780c */ /* 0x040fe20003f85270 */
[----:B------:R-:W-:Y:S01]  /*2c20*/  @!P5 FADD R25, R25, R2 ;  /* 0x000000021919d221 */ /* 0x000fe20000000000 */
[----:B------:R-:W-:Y:S01]  /*2c30*/  IADD3.X R5, PT, PT, RZ, R34, RZ, P2, P3 ;  /* 0x00000022ff057210 */ /* 0x000fe200017e64ff */
[----:B------:R-:W0:Y:S01]  /*2c40*/  SHFL.UP PT, R3, R6, 0x1, RZ ;  /* 0x0420000006037989 */ /* 0x000e2200000e00ff */
[----:B------:R-:W-:Y:S02]  /*2c50*/  ISETP.GE.AND P3, PT, R40, 0x1, PT ;  /* 0x000000012800780c */ /* 0x000fe40003f66270 */
[----:B------:R-:W-:Y:S01]  /*2c60*/  ISETP.NE.U32.AND P0, PT, R6, RZ, PT ;  /* 0x000000ff0600720c */ /* 0x000fe20003f05070 */
[----:B------:R-:W1:Y:S03]  /*2c70*/  SHFL.UP PT, R2, R5, 0x1, RZ ;  /* 0x0420000005027989 */ /* 0x000e6600000e00ff */
[----:B------:R-:W-:Y:S01]  /*2c80*/  ISETP.NE.AND.EX P0, PT, R5, RZ, PT, P0 ;  /* 0x000000ff0500720c */ /* 0x000fe20003f05300 */
[----:B------:R-:W2:Y:S02]  /*2c90*/  SHFL.UP PT, R4, R25, 0x1, RZ ;  /* 0x0420000019047989 */ /* 0x000ea400000e00ff */
[----:B------:R-:W-:-:S02]  /*2ca0*/  @!P4 LEA R45, R37, UR4, 0x4 ;  /* 0x00000004252dcc11 */ /* 0x000fc4000f8e20ff */
[----:B0-----:R-:W-:-:S04]  /*2cb0*/  SEL R3, R3, RZ, P3 ;  /* 0x000000ff03037207 */ /* 0x001fc80001800000 */
[----:B------:R-:W-:Y:S02]  /*2cc0*/  IADD3 R7, P2, PT, R3, R6, RZ ;  /* 0x0000000603077210 */ /* 0x000fe40007f5e0ff */
[----:B-1----:R-:W-:Y:S01]  /*2cd0*/  SEL R2, R2, RZ, P3 ;  /* 0x000000ff02027207 */ /* 0x002fe20001800000 */
[----:B--2---:R-:W-:-:S04]  /*2ce0*/  FADD R4, R25, R4 ;  /* 0x0000000419047221 */ /* 0x004fc80000000000 */
[----:B------:R-:W-:Y:S01]  /*2cf0*/  IMAD.X R26, R2, 0x1, R5, P2 ;  /* 0x00000001021a7824 */ /* 0x000fe200010e0605 */
[----:B------:R-:W-:Y:S01]  /*2d00*/  @P3 FSEL R25, R4, R25, !P0 ;  /* 0x0000001904193208 */ /* 0x000fe20004000000 */
[----:B------:R-:W0:Y:S01]  /*2d10*/  SHFL.UP PT, R2, R7, 0x2, RZ ;  /* 0x0440000007027989 */ /* 0x000e2200000e00ff */
[----:B------:R-:W-:Y:S02]  /*2d20*/  ISETP.GE.AND P3, PT, R40, 0x2, PT ;  /* 0x000000022800780c */ /* 0x000fe40003f66270 */
[----:B------:R-:W-:Y:S01]  /*2d30*/  ISETP.NE.U32.AND P0, PT, R7, RZ, PT ;  /* 0x000000ff0700720c */ /* 0x000fe20003f05070 */
[----:B------:R-:W1:Y:S03]  /*2d40*/  SHFL.UP PT, R3, R26, 0x2, RZ ;  /* 0x044000001a037989 */ /* 0x000e6600000e00ff */
[----:B------:R-:W-:Y:S01]  /*2d50*/  ISETP.NE.AND.EX P0, PT, R26, RZ, PT, P0 ;  /* 0x000000ff1a00720c */ /* 0x000fe20003f05300 */
[----:B------:R-:W2:Y:S01]  /*2d60*/  SHFL.UP PT, R4, R25, 0x2, RZ ;  /* 0x0440000019047989 */ /* 0x000ea200000e00ff */
[----:B0-----:R-:W-:-:S04]  /*2d70*/  SEL R2, R2, RZ, P3 ;  /* 0x000000ff02027207 */ /* 0x001fc80001800000 */
[----:B------:R-:W-:Y:S02]  /*2d80*/  IADD3 R5, P2, PT, R2, R7, RZ ;  /* 0x0000000702057210 */ /* 0x000fe40007f5e0ff */
[----:B-1----:R-:W-:Y:S01]  /*2d90*/  SEL R3, R3, RZ, P3 ;  /* 0x000000ff03037207 */ /* 0x002fe20001800000 */
[----:B--2---:R-:W-:Y:S02]  /*2da0*/  FADD R4, R25, R4 ;  /* 0x0000000419047221 */ /* 0x004fe40000000000 */
[----:B------:R-:W0:Y:S02]  /*2db0*/  SHFL.UP PT, R2, R5, 0x4, RZ ;  /* 0x0480000005027989 */ /* 0x000e2400000e00ff */
[----:B------:R-:W-:Y:S01]  /*2dc0*/  IMAD.X R6, R3, 0x1, R26, P2 ;  /* 0x0000000103067824 */ /* 0x000fe200010e061a */
[----:B------:R-:W-:Y:S02]  /*2dd0*/  @P3 FSEL R25, R4, R25, !P0 ;  /* 0x0000001904193208 */ /* 0x000fe40004000000 */
[----:B------:R-:W-:-:S02]  /*2de0*/  ISETP.GE.AND P3, PT, R40, 0x4, PT ;  /* 0x000000042800780c */ /* 0x000fc40003f66270 */
[----:B------:R-:W1:Y:S01]  /*2df0*/  SHFL.UP PT, R3, R6, 0x4, RZ ;  /* 0x0480000006037989 */ /* 0x000e6200000e00ff */
[----:B------:R-:W-:-:S03]  /*2e00*/  ISETP.NE.U32.AND P0, PT, R5, RZ, PT ;  /* 0x000000ff0500720c */ /* 0x000fc60003f05070 */
[----:B------:R-:W2:Y:S01]  /*2e10*/  SHFL.UP PT, R4, R25, 0x4, RZ ;  /* 0x0480000019047989 */ /* 0x000ea200000e00ff */
[----:B------:R-:W-:Y:S02]  /*2e20*/  ISETP.NE.AND.EX P0, PT, R6, RZ, PT, P0 ;  /* 0x000000ff0600720c */ /* 0x000fe40003f05300 */
[----:B0-----:R-:W-:-:S04]  /*2e30*/  SEL R2, R2, RZ, P3 ;  /* 0x000000ff02027207 */ /* 0x001fc80001800000 */
[----:B------:R-:W-:Y:S02]  /*2e40*/  IADD3 R7, P2, PT, R2, R5, RZ ;  /* 0x0000000502077210 */ /* 0x000fe40007f5e0ff */
[----:B-1----:R-:W-:-:S03]  /*2e50*/  SEL R3, R3, RZ, P3 ;  /* 0x000000ff03037207 */ /* 0x002fc60001800000 */
[----:B------:R-:W0:Y:S01]  /*2e60*/  SHFL.UP PT, R2, R7, 0x8, RZ ;  /* 0x0500000007027989 */ /* 0x000e2200000e00ff */
[----:B--2---:R-:W-:Y:S01]  /*2e70*/  FADD R4, R25, R4 ;  /* 0x0000000419047221 */ /* 0x004fe20000000000 */
[----:B------:R-:W-:-:S04]  /*2e80*/  IMAD.X R26, R3, 0x1, R6, P2 ;  /* 0x00000001031a7824 */ /* 0x000fc800010e0606 */
[----:B------:R-:W-:Y:S01]  /*2e90*/  @P3 FSEL R25, R4, R25, !P0 ;  /* 0x0000001904193208 */ /* 0x000fe20004000000 */
[----:B------:R-:W1:Y:S01]  /*2ea0*/  SHFL.UP PT, R3, R26, 0x8, RZ ;  /* 0x050000001a037989 */ /* 0x000e6200000e00ff */
[----:B------:R-:W-:Y:S02]  /*2eb0*/  ISETP.GE.AND P3, PT, R40, 0x8, PT ;  /* 0x000000082800780c */ /* 0x000fe40003f66270 */
[----:B------:R-:W-:Y:S01]  /*2ec0*/  ISETP.NE.U32.AND P0, PT, R7, RZ, PT ;  /* 0x000000ff0700720c */ /* 0x000fe20003f05070 */
[----:B------:R-:W2:Y:S03]  /*2ed0*/  SHFL.UP PT, R4, R25, 0x8, RZ ;  /* 0x0500000019047989 */ /* 0x000ea600000e00ff */
        /* <DEDUP_REMOVED lines=15> */
[----:B-1----:R-:W-:Y:S01]  /*2fd0*/  SEL R3, R3, RZ, P3 ;  /* 0x000000ff03037207 */ /* 0x002fe20001800000 */
[----:B--2---:R-:W-:-:S04]  /*2fe0*/  FADD R4, R25, R4 ;  /* 0x0000000419047221 */ /* 0x004fc80000000000 */
[----:B------:R-:W-:Y:S01]  /*2ff0*/  IMAD.X R3, R3, 0x1, R6, P2 ;  /* 0x0000000103037824 */ /* 0x000fe200010e0606 */
[----:B------:R-:W-:-:S04]  /*3000*/  FSEL R48, R4, R25, !P0 ;  /* 0x0000001904307208 */ /* 0x000fc80004000000 */
[----:B------:R-:W-:Y:S01]  /*3010*/  @!P4 STS.64 [R45], R2 ;  /* 0x000000022d00c388 */ /* 0x000fe20000000a00 */
[----:B------:R-:W-:-:S03]  /*3020*/  FSEL R25, R25, R48, !P3 ;  /* 0x0000003019197208 */ /* 0x000fc60005800000 */
[----:B------:R-:W-:Y:S01]  /*3030*/  @!P4 STS [R45+0x8], R48 ;  /* 0x000008302d00c388 */ /* 0x000fe20000000800 */
[----:B------:R-:W-:Y:S01]  /*3040*/  BAR.SYNC.DEFER_BLOCKING 0x0 ;  /* 0x0000000000007b1d */ /* 0x000fe20000010000 */
[----:B------:R-:W-:-:S05]  /*3050*/  ISETP.NE.AND P4, PT, R37, 0x2, PT ;  /* 0x000000022500780c */ /* 0x000fca0003f85270 */
[----:B------:R-:W-:Y:S04]  /*3060*/  SHFL.UP PT, R3, R3, 0x1, RZ ;  /* 0x0420000003037989 */ /* 0x000fe800000e00ff */
[----:B------:R-:W-:Y:S04]  /*3070*/  SHFL.UP PT, R25, R25, 0x1, RZ ;  /* 0x0420000019197989 */ /* 0x000fe800000e00ff */
[----:B------:R-:W0:Y:S04]  /*3080*/  LDS.64 R26, [UR4+0x10] ;  /* 0x00001004ff1a7984 */ /* 0x000e280008000a00 */
[----:B------:R-:W1:Y:S04]  /*3090*/  LDS.64 R4, [UR4] ;  /* 0x00000004ff047984 */ /* 0x000e680008000a00 */
[----:B------:R-:W2:Y:S04]  /*30a0*/  LDS.64 R6, [UR4+0x20] ;  /* 0x00002004ff067984 */ /* 0x000ea80008000a00 */
[----:B------:R-:W3:Y:S04]  /*30b0*/  LDS.64 R30, [UR4+0x30] ;  /* 0x00003004ff1e7984 */ /* 0x000ee80008000a00 */
[----:B------:R-:W-:Y:S04]  /*30c0*/  LDS R42, [UR4+0x8] ;  /* 0x00000804ff2a7984 */ /* 0x000fe80008000800 */
[----:B------:R-:W4:Y:S04]  /*30d0*/  LDS R39, [UR4+0x18] ;  /* 0x00001804ff277984 */ /* 0x000f280008000800 */
[----:B------:R-:W5:Y:S04]  /*30e0*/  LDS.64 R28, [UR4+0x40] ;  /* 0x00004004ff1c7984 */ /* 0x000f680008000a00 */
[----:B------:R-:W5:Y:S04]  /*30f0*/  LDS R32, [UR4+0x28] ;  /* 0x00002804ff207984 */ /* 0x000f680008000800 */
[----:B------:R-:W5:Y:S04]  /*3100*/  LDS R43, [UR4+0x38] ;  /* 0x00003804ff2b7984 */ /* 0x000f680008000800 */
[----:B------:R-:W5:Y:S01]  /*3110*/  LDS R38, [UR4+0x48] ;  /* 0x00004804ff267984 */ /* 0x000f620008000800 */
[----:B0-----:R-:W-:-:S02]  /*3120*/  ISETP.NE.U32.AND P0, PT, R26, RZ, PT ;  /* 0x000000ff1a00720c */ /* 0x001fc40003f05070 */
[----:B-1----:R-:W-:Y:S02]  /*3130*/  IADD3 R47, P2, PT, R4, R26, RZ ;  /* 0x0000001a042f7210 */ /* 0x002fe40007f5e0ff */
[----:B------:R-:W-:Y:S02]  /*3140*/  ISETP.NE.AND.EX P0, PT, R27, RZ, PT, P0 ;  /* 0x000000ff1b00720c */ /* 0x000fe40003f05300 */
[----:B------:R-:W-:Y:S01]  /*3150*/  SEL R44, R47, R4, !P4 ;  /* 0x000000042f2c7207 */ /* 0x000fe20006000000 */
[----:B------:R-:W-:Y:S01]  /*3160*/  IMAD.X R27, R5, 0x1, R27, P2 ;  /* 0x00000001051b7824 */ /* 0x000fe200010e061b */
[C---:B--2---:R-:W-:Y:S02]  /*3170*/  IADD3 R47, P5, PT, R6.reuse, R47, RZ ;  /* 0x0000002f062f7210 */ /* 0x044fe40007fbe0ff */
[----:B------:R-:W-:Y:S02]  /*3180*/  ISETP.NE.U32.AND P2, PT, R6, RZ, PT ;  /* 0x000000ff0600720c */ /* 0x000fe40003f45070 */
[----:B------:R-:W-:Y:S01]  /*3190*/  SEL R46, R27, R5, !P4 ;  /* 0x000000051b2e7207 */ /* 0x000fe20006000000 */
[C---:B------:R-:W-:Y:S01]  /*31a0*/  IMAD.X R45, R7.reuse, 0x1, R27, P5 ;  /* 0x00000001072d7824 */ /* 0x040fe200028e061b */
[----:B------:R-:W0:Y:S01]  /*31b0*/  LDS.64 R4, [UR4+0x50] ;  /* 0x00005004ff047984 */ /* 0x000e220008000a00 */
[----:B------:R-:W-:-:S02]  /*31c0*/  ISETP.NE.AND.EX P2, PT, R7, RZ, PT, P2 ;  /* 0x000000ff0700720c */ /* 0x000fc40003f45320 */
[----:B------:R-:W-:Y:S01]  /*31d0*/  ISETP.NE.AND P5, PT, R37, 0x3, PT ;  /* 0x000000032500780c */ /* 0x000fe20003fa5270 */
[----:B------:R-:W1:Y:S01]  /*31e0*/  LDS.64 R6, [UR4+0x60] ;  /* 0x00006004ff067984 */ /* 0x000e620008000a00 */
[----:B---3--:R-:W-:Y:S01]  /*31f0*/  ISETP.NE.U32.AND P3, PT, R30, RZ, PT ;  /* 0x000000ff1e00720c */ /* 0x008fe20003f65070 */
[----:B----4-:R-:W-:Y:S01]  /*3200*/  @!P0 FADD R39, R42, R39 ;  /* 0x000000272a278221 */ /* 0x010fe20000000000 */
[----:B------:R-:W-:Y:S01]  /*3210*/  SEL R44, R47, R44, !P5 ;  /* 0x0000002c2f2c7207 */ /* 0x000fe20006800000 */
[----:B------:R-:W2:Y:S01]  /*3220*/  LDS.64 R26, [UR4+0x70] ;  /* 0x00007004ff1a7984 */ /* 0x000ea20008000a00 */
[----:B------:R-:W-:Y:S02]  /*3230*/  IADD3 R47, P6, PT, R30, R47, RZ ;  /* 0x0000002f1e2f7210 */ /* 0x000fe40007fde0ff */
[C---:B------:R-:W-:Y:S01]  /*3240*/  ISETP.NE.AND.EX P3, PT, R31.reuse, RZ, PT, P3 ;  /* 0x000000ff1f00720c */ /* 0x040fe20003f65330 */
[----:B------:R-:W-:Y:S01]  /*3250*/  LDS R30, [UR4+0x68] ;  /* 0x00006804ff1e7984 */ /* 0x000fe20008000800 */
[----:B-----5:R-:W-:Y:S01]  /*3260*/  ISETP.NE.U32.AND P0, PT, R28, RZ, PT ;  /* 0x000000ff1c00720c */ /* 0x020fe20003f05070 */
[----:B------:R-:W-:Y:S01]  /*3270*/  IMAD.X R49, R31, 0x1, R45, P6 ;  /* 0x000000011f317824 */ /* 0x000fe200030e062d */
[----:B------:R-:W-:Y:S01]  /*3280*/  SEL R46, R45, R46, !P5 ;  /* 0x0000002e2d2e7207 */ /* 0x000fe20006800000 */
[----:B------:R-:W3:Y:S01]  /*3290*/  LDS R31, [UR4+0x58] ;  /* 0x00005804ff1f7984 */ /* 0x000ee20008000800 */
[C---:B------:R-:W-:Y:S01]  /*32a0*/  FSEL R45, R39.reuse, R42, !P4 ;  /* 0x0000002a272d7208 */ /* 0x040fe20006000000 */
[----:B------:R-:W-:Y:S01]  /*32b0*/  @!P2 FADD R32, R39, R32 ;  /* 0x000000202720a221 */ /* 0x000fe20000000000 */
[----:B------:R-:W-:Y:S01]  /*32c0*/  ISETP.NE.AND.EX P0, PT, R29, RZ, PT, P0 ;  /* 0x000000ff1d00720c */ /* 0x000fe20003f05300 */
[----:B------:R-:W4:Y:S01]  /*32d0*/  LDS R39, [UR4+0x78] ;  /* 0x00007804ff277984 */ /* 0x000f220008000800 */
[----:B------:R-:W-:-:S02]  /*32e0*/  ISETP.NE.AND P4, PT, R37, 0x6, PT ;  /* 0x000000062500780c */ /* 0x000fc40003f85270 */
[C---:B------:R-:W-:Y:S01]  /*32f0*/  FSEL R42, R32.reuse, R45, !P5 ;  /* 0x0000002d202a7208 */ /* 0x040fe20006800000 */
[----:B------:R-:W-:Y:S01]  /*3300*/  @!P3 FADD R43, R32, R43 ;  /* 0x0000002b202bb221 */ /* 0x000fe20000000000 */
[----:B------:R-:W-:Y:S01]  /*3310*/  ISETP.NE.AND P3, PT, R37, 0x4, PT ;  /* 0x000000042500780c */ /* 0x000fe20003f65270 */
[----:B------:R5:W2:Y:S01]  /*3320*/  SHFL.UP PT, R32, R2, 0x1, RZ ;  /* 0x0420000002207989 */ /* 0x000aa200000e00ff */
[----:B------:R-:W-:Y:S02]  /*3330*/  IADD3 R45, P2, PT, R28, R47, RZ ;  /* 0x0000002f1c2d7210 */ /* 0x000fe40007f5e0ff */
[----:B------:R-:W-:Y:S02]  /*3340*/  SEL R28, R47, R44, !P3 ;  /* 0x0000002c2f1c7207 */ /* 0x000fe40005800000 */
[----:B------:R-:W-:Y:S01]  /*3350*/  ISETP.NE.AND P5, PT, R37, 0x5, PT ;  /* 0x000000052500780c */ /* 0x000fe20003fa5270 */
[----:B------:R-:W-:Y:S01]  /*3360*/  IMAD.X R47, R29, 0x1, R49, P2 ;  /* 0x000000011d2f7824 */ /* 0x000fe200010e0631 */
[C---:B------:R-:W-:Y:S01]  /*3370*/  FSEL R29, R43.reuse, R42, !P3 ;  /* 0x0000002a2b1d7208 */ /* 0x040fe20005800000 */
[----:B------:R-:W-:Y:S01]  /*3380*/  @!P0 FADD R38, R43, R38 ;  /* 0x000000262b268221 */ /* 0x000fe20000000000 */
[----:B------:R-:W-:-:S02]  /*3390*/  SEL R44, R49, R46, !P3 ;  /* 0x0000002e312c7207 */ /* 0x000fc40005800000 */
[----:B------:R-:W-:Y:S02]  /*33a0*/  SEL R28, R45, R28, !P5 ;  /* 0x0000001c2d1c7207 */ /* 0x000fe40006800000 */
[----:B------:R-:W-:Y:S02]  /*33b0*/  SEL R42, R47, R44, !P5 ;  /* 0x0000002c2f2a7207 */ /* 0x000fe40006800000 */
[C---:B0-----:R-:W-:Y:S02]  /*33c0*/  IADD3 R43, P6, PT, R4.reuse, R45, RZ ;  /* 0x0000002d042b7210 */ /* 0x041fe40007fde0ff */
[----:B------:R-:W-:Y:S02]  /*33d0*/  ISETP.NE.U32.AND P0, PT, R4, RZ, PT ;  /* 0x000000ff0400720c */ /* 0x000fe40003f05070 */
[----:B------:R-:W-:Y:S01]  /*33e0*/  FSEL R4, R38, R29, !P5 ;  /* 0x0000001d26047208 */ /* 0x000fe20006800000 */
[----:B------:R-:W-:Y:S01]  /*33f0*/  IMAD.X R29, R5, 0x1, R47, P6 ;  /* 0x00000001051d7824 */ /* 0x000fe200030e062f */
[----:B-1----:R-:W-:-:S02]  /*3400*/  ISETP.NE.U32.AND P2, PT, R6, RZ, PT ;  /* 0x000000ff0600720c */ /* 0x002fc40003f45070 */
[----:B------:R-:W-:Y:S02]  /*3410*/  ISETP.NE.AND.EX P0, PT, R5, RZ, PT, P0 ;  /* 0x000000ff0500720c */ /* 0x000fe40003f05300 */
[----:B------:R-:W-:Y:S02]  /*3420*/  IADD3 R5, P6, PT, R6, R43, RZ ;  /* 0x0000002b06057210 */ /* 0x000fe40007fde0ff */
[C---:B------:R-:W-:Y:S02]  /*3430*/  ISETP.NE.AND.EX P2, PT, R7.reuse, RZ, PT, P2 ;  /* 0x000000ff0700720c */ /* 0x040fe40003f45320 */
[----:B--2---:R-:W-:Y:S01]  /*3440*/  ISETP.NE.U32.AND P3, PT, R26, RZ, PT ;  /* 0x000000ff1a00720c */ /* 0x004fe20003f65070 */
[----:B------:R-:W-:Y:S01]  /*3450*/  IMAD.X R7, R7, 0x1, R29, P6 ;  /* 0x0000000107077824 */ /* 0x000fe200030e061d */
[----:B------:R-:W-:Y:S02]  /*3460*/  ISETP.GE.U32.AND P6, PT, R41, 0x20, PT ;  /* 0x000000202900780c */ /* 0x000fe40003fc6070 */
[----:B------:R-:W-:-:S02]  /*3470*/  ISETP.NE.AND.EX P3, PT, R27, RZ, PT, P3 ;  /* 0x000000ff1b00720c */ /* 0x000fc40003f65330 */
[----:B------:R-:W-:Y:S01]  /*3480*/  ISETP.NE.AND P5, PT, R37, 0x7, PT ;  /* 0x000000072500780c */ /* 0x000fe20003fa5270 */
[----:B---3--:R-:W-:Y:S01]  /*3490*/  @!P0 FADD R31, R38, R31 ;  /* 0x0000001f261f8221 */ /* 0x008fe20000000000 */
[----:B-----5:R-:W-:Y:S02]  /*34a0*/  SEL R2, R43, R28, !P4 ;  /* 0x0000001c2b027207 */ /* 0x020fe40006000000 */
[----:B------:R-:W-:Y:S01]  /*34b0*/  IADD3 R38, P0, PT, R26, R5, RZ ;  /* 0x000000051a267210 */ /* 0x000fe20007f1e0ff */
[----:B------:R-:W-:Y:S01]  /*34c0*/  @!P2 FADD R30, R31, R30 ;  /* 0x0000001e1f1ea221 */ /* 0x000fe20000000000 */
[----:B------:R-:W-:Y:S02]  /*34d0*/  SEL R6, R29, R42, !P4 ;  /* 0x0000002a1d067207 */ /* 0x000fe40006000000 */
[----:B------:R-:W-:Y:S01]  /*34e0*/  FSEL R31, R31, R4, !P4 ;  /* 0x000000041f1f7208 */ /* 0x000fe20006000000 */
[----:B------:R-:W-:Y:S01]  /*34f0*/  IMAD.X R37, R27, 0x1, R7, P0 ;  /* 0x000000011b257824 */ /* 0x000fe200000e0607 */
[----:B------:R-:W-:Y:S01]  /*3500*/  SEL R5, R5, R2, !P5 ;  /* 0x0000000205057207 */ /* 0x000fe20006800000 */
[----:B----4-:R-:W-:Y:S01]  /*3510*/  @!P3 FADD R39, R30, R39 ;  /* 0x000000271e27b221 */ /* 0x010fe20000000000 */
[----:B------:R-:W-:-:S02]  /*3520*/  SEL R4, R7, R6, !P5 ;  /* 0x0000000607047207 */ /* 0x000fc40006800000 */
[----:B------:R-:W-:Y:S01]  /*3530*/  FSEL R2, R30, R31, !P5 ;  /* 0x0000001f1e027208 */ /* 0x000fe20006800000 */
[----:B------:R-:W-:Y:S06]  /*3540*/  @!P6 BRA `(.L_x_1441) ;  /* 0x000000000028e947 */ /* 0x000fec0003800000 */
[----:B------:R-:W-:Y:S02]  /*3550*/  ISETP.NE.U32.AND P0, PT, R32, RZ, PT ;  /* 0x000000ff2000720c */ /* 0x000fe40003f05070 */
[----:B------:R-:W-:Y:S02]  /*3560*/  ISETP.NE.AND P2, PT, R40, RZ, PT ;  /* 0x000000ff2800720c */ /* 0x000fe40003f45270 */
[C---:B------:R-:W-:Y:S02]  /*3570*/  ISETP.NE.AND.EX P0, PT, R3.reuse, RZ, PT, P0 ;  /* 0x000000ff0300720c */ /* 0x040fe40003f05300 */
[----:B------:R-:W-:Y:S02]  /*3580*/  SEL R32, R32, RZ, P2 ;  /* 0x000000ff20207207 */ /* 0x000fe40001000000 */
[----:B------:R-:W-:Y:S02]  /*3590*/  SEL R3, R3, RZ, P2 ;  /* 0x000000ff03037207 */ /* 0x000fe40001000000 */
[----:B------:R-:W-:-:S05]  /*35a0*/  IADD3 R32, P1, PT, R32, R5, RZ ;  /* 0x0000000520207210 */ /* 0x000fca0007f3e0ff */
[----:B------:R-:W-:Y:S02]  /*35b0*/  IMAD.X R3, R3, 0x1, R4, P1 ;  /* 0x0000000103037824 */ /* 0x000fe400008e0604 */
[----:B------:R-:W-:-:S05]  /*35c0*/  @!P0 FADD R25, R25, R2 ;  /* 0x0000000219198221 */ /* 0x000fca0000000000 */
[----:B------:R-:W-:Y:S01]  /*35d0*/  FSEL R25, R2, R25, !P2 ;  /* 0x0000001902197208 */ /* 0x000fe20005000000 */
[----:B------:R-:W-:Y:S06]  /*35e0*/  BRA `(.L_x_1442) ;  /* 0x0000001000407947 */ /* 0x000fec0003800000 */
.L_x_1441:
[----:B------:R-:W0:Y:S01]  /*35f0*/  LDC.64 R26, c[0x0][0x3a8] ;  /* 0x0000ea00ff1a7b82 */ /* 0x000e220000000a00 */
[----:B------:R-:W1:Y:S01]  /*3600*/  LDCU UR5, c[0x0][0x370] ;  /* 0x00006e00ff0577ac */ /* 0x000e620008000800 */
[----:B------:R-:W-:Y:S01]  /*3610*/  @!P1 IMAD.MOV.U32 R6, RZ, RZ, R38 ;  /* 0x000000ffff069224 */ /* 0x000fe200078e0026 */
[----:B------:R2:W-:Y:S01]  /*3620*/  @!P1 STS [UR4+0xd0], R39 ;  /* 0x0000d027ff009988 */ /* 0x0005e20008000804 */
[----:B------:R-:W-:Y:S01]  /*3630*/  @!P1 IMAD.MOV.U32 R7, RZ, RZ, R37 ;  /* 0x000000ffff079224 */ /* 0x000fe200078e0025 */
[----:B------:R-:W-:Y:S01]  /*3640*/  LOP3.LUT R49, RZ, R41, RZ, 0x33, !PT ;  /* 0x00000029ff317212 */ /* 0x000fe200078e33ff */
[----:B------:R-:W-:Y:S02]  /*3650*/  @!P1 IMAD.MOV.U32 R4, RZ, RZ, R39 ;  /* 0x000000ffff049224 */ /* 0x000fe400078e0027 */
[----:B------:R-:W-:Y:S01]  /*3660*/  @!P1 IMAD.MOV.U32 R5, RZ, RZ, 0x64 ;  /* 0x00000064ff059424 */ /* 0x000fe200078e00ff */
[----:B------:R2:W-:Y:S01]  /*3670*/  @!P1 STS.64 [UR4+0xc8], R6 ;  /* 0x0000c806ff009988 */ /* 0x0005e20008000a04 */
[----:B-1----:R-:W-:Y:S01]  /*3680*/  UISETP.GT.U32.AND UP0, UPT, UR5, 0x1f3, UPT ;  /* 0x000001f30500788c */ /* 0x002fe2000bf04070 */
[----:B0-----:R-:W-:-:S05]  /*3690*/  IMAD.WIDE.U32 R26, R0, 0x10, R26 ;  /* 0x00000010001a7825 */ /* 0x001fca00078e001a */
[----:B------:R2:W-:Y:S03]  /*36a0*/  @!P1 ST.E.128.STRONG.GPU desc[UR8][R26.64+0x200], R4 ;  /* 0x000200041a009985 */ /* 0x0005e6000c10fd08 */
[----:B------:R-:W-:Y:S05]  /*36b0*/  BRA.U UP0, `(.L_x_1443) ;  /* 0x0000000100087547 */ /* 0x000fea000b800000 */
[----:B------:R0:W-:Y:S06]  /*36c0*/  MEMBAR.SC.CTA ;  /* 0x0000000000007992 */ /* 0x0001ec0000000000 */
[----:B0-----:R-:W-:Y:S05]  /*36d0*/  BRA `(.L_x_1444) ;  /* 0x0000000000087947 */ /* 0x001fea0003800000 */
.L_x_1443:
[----:B------:R-:W-:Y:S05]  /*36e0*/  NANOSLEEP 0x1c2 ;  /* 0x000001c20000795d */ /* 0x000fea0003800000 */
[----:B------:R-:W-:Y:S01]  /*36f0*/  NOP ;  /* 0x0000000000007918 */ /* 0x000fe20000000000 */
.L_x_1444:
[----:B------:R-:W-:-:S07]  /*3700*/  IMAD.WIDE R28, R49, 0x10, R26 ;  /* 0x00000010311c7825 */ /* 0x000fce00078e021a */
.L_x_1446:
[----:B--2---:R-:W2:Y:S01]  /*3710*/  LD.E.128.STRONG.GPU R4, desc[UR8][R28.64+0x200] ;  /* 0x000200081c047980 */ /* 0x004ea2000c10fd00 */
[----:B------:R-:W-:Y:S05]  /*3720*/  YIELD ;  /* 0x0000000000007946 */ /* 0x000fea0003800000 */
[----:B------:R-:W-:Y:S01]  /*3730*/  UMOV UR5, 0xffffffff ;  /* 0xffffffff00057882 */ /* 0x000fe20000000000 */
[----:B--2---:R-:W-:Y:S02]  /*3740*/  ISETP.NE.AND P0, PT, R5, 0x63, PT ;  /* 0x000000630500780c */ /* 0x004fe40003f05270 */
[----:B------:R-:W-:Y:S11]  /*3750*/  BRA.DIV UR5, `(.L_x_1445) ;  /* 0x0000008a05ec7947 */ /* 0x000ff6000b800000 */
[----:B------:R-:W-:-:S13]  /*3760*/  VOTE.ANY P0, !P0 ;  /* 0x0000000000ff7806 */ /* 0x000fda0004000100 */
.L_x_1589:
[----:B------:R-:W-:Y:S05]  /*3770*/  @P0 BRA `(.L_x_1446) ;  /* 0xfffffffc00e40947 */ /* 0x000fea000383ffff */
[----:B------:R-:W-:Y:S01]  /*3780*/  UMOV UR5, 0xffffffff ;  /* 0xffffffff00057882 */ /* 0x000fe20000000000 */
[----:B------:R-:W-:Y:S01]  /*3790*/  ISETP.NE.AND P0, PT, R5, 0x65, PT ;  /* 0x000000650500780c */ /* 0x000fe20003f05270 */
[----:B------:R-:W-:Y:S02]  /*37a0*/  IMAD.MOV.U32 R42, RZ, RZ, R6 ;  /* 0x000000ffff2a7224 */ /* 0x000fe400078e0006 */
[----:B------:R-:W-:Y:S01]  /*37b0*/  IMAD.MOV.U32 R43, RZ, RZ, R7 ;  /* 0x000000ffff2b7224 */ /* 0x000fe200078e0007 */
[----:B------:R-:W-:Y:S09]  /*37c0*/  BRA.DIV UR5, `(.L_x_1447) ;  /* 0x0000008a05f47947 */ /* 0x000ff2000b800000 */
[----:B------:R-:W0:Y:S01]  /*37d0*/  S2R R41, SR_GEMASK ;  /* 0x0000000000297919 */ /* 0x000e220000003c00 */
[----:B------:R-:W-:Y:S01]  /*37e0*/  VOTE.ANY R2, PT, !P0 ;  /* 0x0000000000027806 */ /* 0x000fe200040e0100 */
[----:B------:R-:W-:-:S03]  /*37f0*/  IMAD.MOV.U32 R48, RZ, RZ, R4 ;  /* 0x000000ffff307224 */ /* 0x000fc600078e0004 */
[----:B0-----:R-:W-:-:S05]  /*3800*/  LOP3.LUT R2, R2, 0x80000000, R41, 0xec, !PT ;  /* 0x8000000002027812 */ /* 0x001fca00078eec29 */
[----:B------:R-:W-:-:S05]  /*3810*/  VIADD R7, R2, 0xffffffff ;  /* 0xffffffff02077836 */ /* 0x000fca0000000000 */
[----:B------:R-:W-:-:S04]  /*3820*/  LOP3.LUT R7, R2, R7, RZ, 0xc, !PT ;  /* 0x0000000702077212 */ /* 0x000fc800078e0cff */
[----:B------:R-:W0:Y:S02]  /*3830*/  POPC R29, R7 ;  /* 0x00000007001d7309 */ /* 0x000e240000000000 */
[----:B0-----:R0:W1:Y:S04]  /*3840*/  SHFL.DOWN PT, R28, R4, 0x1, R29 ;  /* 0x08200000041c7989 */ /* 0x00106800000e001d */
[----:B------:R0:W2:Y:S04]  /*3850*/  SHFL.DOWN PT, R31, R42, 0x1, R29 ;  /* 0x082000002a1f7989 */ /* 0x0000a800000e001d */
[----:B------:R0:W3:Y:S02]  /*3860*/  SHFL.DOWN PT, R30, R43, 0x1, R29 ;  /* 0x082000002b1e7989 */ /* 0x0000e400000e001d */
.L_x_1595:
[----:B------:R-:W-:Y:S01]  /*3870*/  ISETP.GE.AND P3, PT, R40, R29, PT ;  /* 0x0000001d2800720c */ /* 0x000fe20003f66270 */
[----:B------:R-:W-:Y:S01]  /*3880*/  UMOV UR5, 0xffffffff ;  /* 0xffffffff00057882 */ /* 0x000fe20000000000 */
[----:B------:R-:W-:-:S11]  /*3890*/  PLOP3.LUT P0, PT, PT, PT, PT, 0x80, 0x8 ;  /* 0x000000000008781c */ /* 0x000fd60003f0f070 */
[----:B------:R-:W-:-:S04]  /*38a0*/  @!P3 ISETP.NE.U32.AND P2, PT, R42, RZ, PT ;  /* 0x000000ff2a00b20c */ /* 0x000fc80003f45070 */
[----:B------:R-:W-:-:S04]  /*38b0*/  @!P3 ISETP.NE.AND.EX P2, PT, R43, RZ, PT, P2 ;  /* 0x000000ff2b00b20c */ /* 0x000fc80003f45320 */
[----:B------:R-:W-:Y:S02]  /*38c0*/  @!P3 PLOP3.LUT P0, PT, P2, PT, PT, 0x80, 0x8 ;  /* 0x000000000008b81c */ /* 0x000fe4000170f070 */
[----:B--2---:R-:W-:-:S05]  /*38d0*/  @!P3 IADD3 R31, P2, PT, R31, R42, RZ ;  /* 0x0000002a1f1fb210 */ /* 0x004fca0007f5e0ff */
[----:B0-----:R-:W-:Y:S02]  /*38e0*/  @!P3 IMAD.MOV.U32 R42, RZ, RZ, R31 ;  /* 0x000000ffff2ab224 */ /* 0x001fe400078e001f */
[----:B---3--:R-:W-:-:S04]  /*38f0*/  @!P3 IMAD.X R30, R30, 0x1, R43, P2 ;  /* 0x000000011e1eb824 */ /* 0x008fc800010e062b */
[----:B-1----:R-:W-:Y:S01]  /*3900*/  @!P0 FADD R48, R48, R28 ;  /* 0x0000001c30308221 */ /* 0x002fe20000000000 */
[----:B------:R-:W-:Y:S06]  /*3910*/  BRA.DIV UR5, `(.L_x_1448) ;  /* 0x0000008e05187947 */ /* 0x000fec000b800000 */
.L_x_1598:
[----:B------:R-:W-:Y:S01]  /*3920*/  UMOV UR5, 0xffffffff ;  /* 0xffffffff00057882 */ /* 0x000fe20000000000 */
[----:B------:R-:W-:Y:S02]  /*3930*/  @!P3 IMAD.MOV.U32 R43, RZ, RZ, R30 ;  /* 0x000000ffff2bb224 */ /* 0x000fe400078e001e */
[----:B------:R-:W-:Y:S05]  /*3940*/  BRA.DIV UR5, `(.L_x_1449) ;  /* 0x0000008e052c7947 */ /* 0x000fea000b800000 */
[----:B------:R0:W1:Y:S04]  /*3950*/  SHFL.DOWN PT, R31, R42, 0x2, R29 ;  /* 0x084000002a1f7989 */ /* 0x00006800000e001d */
[----:B------:R0:W2:Y:S04]  /*3960*/  SHFL.DOWN PT, R4, R43, 0x2, R29 ;  /* 0x084000002b047989 */ /* 0x0000a800000e001d */
[----:B------:R0:W3:Y:S02]  /*3970*/  SHFL.DOWN PT, R28, R48, 0x2, R29 ;  /* 0x08400000301c7989 */ /* 0x0000e400000e001d */
.L_x_1603:
[----:B------:R-:W-:Y:S01]  /*3980*/  VIADD R47, R40, 0x2 ;  /* 0x00000002282f7836 */ /* 0x000fe20000000000 */
[----:B------:R-:W-:-:S04]  /*3990*/  UMOV UR5, 0xffffffff ;  /* 0xffffffff00057882 */ /* 0x000fc80000000000 */
[----:B------:R-:W-:-:S13]  /*39a0*/  ISETP.GT.AND P3, PT, R47, R29, PT ;  /* 0x0000001d2f00720c */ /* 0x000fda0003f64270 */
[----:B------:R-:W-:-:S04]  /*39b0*/  @!P3 ISETP.NE.U32.AND P0, PT, R42, RZ, PT ;  /* 0x000000ff2a00b20c */ /* 0x000fc80003f05070 */
[----:B------:R-:W-:Y:S02]  /*39c0*/  @!P3 ISETP.NE.AND.EX P2, PT, R43, RZ, PT, P0 ;  /* 0x000000ff2b00b20c */ /* 0x000fe40003f45300 */
[----:B------:R-:W-:Y:S02]  /*39d0*/  PLOP3.LUT P0, PT, PT, PT, PT, 0x80, 0x8 ;  /* 0x000000000008781c */ /* 0x000fe40003f0f070 */
[----:B------:R-:W-:Y:S02]  /*39e0*/  @!P3 PLOP3.LUT P0, PT, P2, PT, PT, 0x80, 0x8 ;  /* 0x000000000008b81c */ /* 0x000fe4000170f070 */
[----:B-1----:R-:W-:-:S05]  /*39f0*/  @!P3 IADD3 R31, P2, PT, R31, R42, RZ ;  /* 0x0000002a1f1fb210 */ /* 0x002fca0007f5e0ff */
[----:B--2---:R-:W-:-:S06]  /*3a00*/  @!P3 IMAD.X R4, R4, 0x1, R43, P2 ;  /* 0x000000010404b824 */ /* 0x004fcc00010e062b */
[----:B0--3--:R-:W-:Y:S01]  /*3a10*/  @!P0 FADD R48, R48, R28 ;  /* 0x0000001c30308221 */ /* 0x009fe20000000000 */
[----:B------:R-:W-:Y:S06]  /*3a20*/  BRA.DIV UR5, `(.L_x_1450) ;  /* 0x0000008e05487947 */ /* 0x000fec000b800000 */
.L_x_1606:
[----:B------:R-:W-:Y:S01]  /*3a30*/  UMOV UR5, 0xffffffff ;  /* 0xffffffff00057882 */ /* 0x000fe20000000000 */
[----:B------:R-:W-:Y:S02]  /*3a40*/  @!P3 IMAD.MOV.U32 R42, RZ, RZ, R31 ;  /* 0x000000ffff2ab224 */ /* 0x000fe400078e001f */
[----:B------:R-:W-:Y:S01]  /*3a50*/  @!P3 IMAD.MOV.U32 R43, RZ, RZ, R4 ;  /* 0x000000ffff2bb224 */ /* 0x000fe200078e0004 */
[----:B------:R-:W-:Y:S06]  /*3a60*/  BRA.DIV UR5, `(.L_x_1451) ;  /* 0x0000008e05587947 */ /* 0x000fec000b800000 */
[----:B------:R0:W1:Y:S04]  /*3a70*/  SHFL.DOWN PT, R31, R42, 0x4, R29 ;  /* 0x088000002a1f7989 */ /* 0x00006800000e001d */
[----:B------:R0:W2:Y:S04]  /*3a80*/  SHFL.DOWN PT, R4, R43, 0x4, R29 ;  /* 0x088000002b047989 */ /* 0x0000a800000e001d */
[----:B------:R0:W3:Y:S02]  /*3a90*/  SHFL.DOWN PT, R28, R48, 0x4, R29 ;  /* 0x08800000301c7989 */ /* 0x0000e400000e001d */
.L_x_1611:
        /* <DEDUP_REMOVED lines=11> */
.L_x_1614:
[----:B------:R-:W-:Y:S01]  /*3b50*/  UMOV UR5, 0xffffffff ;  /* 0xffffffff00057882 */ /* 0x000fe20000000000 */
[----:B------:R-:W-:Y:S02]  /*3b60*/  @!P3 IMAD.MOV.U32 R42, RZ, RZ, R31 ;  /* 0x000000ffff2ab224 */ /* 0x000fe400078e001f */
[----:B------:R-:W-:Y:S01]  /*3b70*/  @!P3 IMAD.MOV.U32 R43, RZ, RZ, R4 ;  /* 0x000000ffff2bb224 */ /* 0x000fe200078e0004 */
[----:B------:R-:W-:Y:S06]  /*3b80*/  BRA.DIV UR5, `(.L_x_1453) ;  /* 0x0000008e05847947 */ /* 0x000fec000b800000 */
[----:B------:R0:W1:Y:S04]  /*3b90*/  SHFL.DOWN PT, R31, R42, 0x8, R29 ;  /* 0x090000002a1f7989 */ /* 0x00006800000e001d */
[----:B------:R0:W2:Y:S04]  /*3ba0*/  SHFL.DOWN PT, R4, R43, 0x8, R29 ;  /* 0x090000002b047989 */ /* 0x0000a800000e001d */
[----:B------:R0:W3:Y:S02]  /*3bb0*/  SHFL.DOWN PT, R28, R48, 0x8, R29 ;  /* 0x09000000301c7989 */ /* 0x0000e400000e001d */
.L_x_1619:
        /* <DEDUP_REMOVED lines=11> */
.L_x_1622:
[----:B------:R-:W-:Y:S01]  /*3c70*/  UMOV UR5, 0xffffffff ;  /* 0xffffffff00057882 */ /* 0x000fe20000000000 */
[----:B------:R-:W-:Y:S02]  /*3c80*/  @!P3 IMAD.MOV.U32 R42, RZ, RZ, R31 ;  /* 0x000000ffff2ab224 */ /* 0x000fe400078e001f */
[----:B------:R-:W-:Y:S01]  /*3c90*/  @!P3 IMAD.MOV.U32 R43, RZ, RZ, R4 ;  /* 0x000000ffff2bb224 */ /* 0x000fe200078e0004 */
[----:B------:R-:W-:Y:S06]  /*3ca0*/  BRA.DIV UR5, `(.L_x_1455) ;  /* 0x0000008e05b07947 */ /* 0x000fec000b800000 */
[----:B------:R0:W1:Y:S04]  /*3cb0*/  SHFL.DOWN PT, R51, R42, 0x10, R29 ;  /* 0x0a0000002a337989 */ /* 0x00006800000e001d */
[----:B------:R0:W2:Y:S04]  /*3cc0*/  SHFL.DOWN PT, R4, R43, 0x10, R29 ;  /* 0x0a0000002b047989 */ /* 0x0000a800000e001d */
[----:B------:R0:W3:Y:S02]  /*3cd0*/  SHFL.DOWN PT, R28, R48, 0x10, R29 ;  /* 0x0a000000301c7989 */ /* 0x0000e400000e001d */
.L_x_1627:
[----:B------:R-:W-:Y:S01]  /*3ce0*/  VIADD R44, R40, 0x10 ;  /* 0x00000010282c7836 */ /* 0x000fe20000000000 */
[----:B------:R-:W4:Y:S01]  /*3cf0*/  LDC.64 R30, c[0x0][0x3a8] ;  /* 0x0000ea00ff1e7b82 */ /* 0x000f220000000a00 */
[----:B------:R-:W-:Y:S01]  /*3d00*/  UMOV UR5, 0xffffffff ;  /* 0xffffffff00057882 */ /* 0x000fe20000000000 */
[----:B------:R-:W-:Y:S02]  /*3d10*/  IMAD.IADD R49, R49, 0x1, R0 ;  /* 0x0000000131317824 */ /* 0x000fe400078e0200 */
[----:B------:R-:W-:-:S13]  /*3d20*/  ISETP.GT.AND P3, PT, R44, R29, PT ;  /* 0x0000001d2c00720c */ /* 0x000fda0003f64270 */
[----:B------:R-:W-:Y:S02]  /*3d30*/  @!P3 ISETP.NE.U32.AND P0, PT, R42, RZ, PT ;  /* 0x000000ff2a00b20c */ /* 0x000fe40003f05070 */
[----:B-1----:R-:W-:Y:S02]  /*3d40*/  @!P3 IADD3 R51, P4, PT, R51, R42, RZ ;  /* 0x0000002a3333b210 */ /* 0x002fe40007f9e0ff */
[----:B------:R-:W-:Y:S02]  /*3d50*/  @!P3 ISETP.NE.AND.EX P2, PT, R43, RZ, PT, P0 ;  /* 0x000000ff2b00b20c */ /* 0x000fe40003f45300 */
[----:B------:R-:W-:Y:S01]  /*3d60*/  PLOP3.LUT P0, PT, PT, PT, PT, 0x80, 0x8 ;  /* 0x000000000008781c */ /* 0x000fe20003f0f070 */
[----:B--2---:R-:W-:Y:S01]  /*3d70*/  @!P3 IMAD.X R4, R4, 0x1, R43, P4 ;  /* 0x000000010404b824 */ /* 0x004fe200020e062b */
[----:B------:R-:W-:Y:S02]  /*3d80*/  @!P3 PLOP3.LUT P0, PT, P2, PT, PT, 0x80, 0x8 ;  /* 0x000000000008b81c */ /* 0x000fe4000170f070 */
[----:B------:R-:W-:-:S02]  /*3d90*/  ISETP.NE.AND P2, PT, R5, 0x65, PT ;  /* 0x000000650500780c */ /* 0x000fc40003f45270 */
[----:B----4-:R-:W-:-:S09]  /*3da0*/  IADD3 R30, P5, PT, R30, 0x200, RZ ;  /* 0x000002001e1e7810 */ /* 0x010fd20007fbe0ff */
[----:B0--3--:R-:W-:Y:S01]  /*3db0*/  @!P0 FADD R48, R48, R28 ;  /* 0x0000001c30308221 */ /* 0x009fe20000000000 */
[----:B------:R-:W-:Y:S06]  /*3dc0*/  BRA.DIV UR5, `(.L_x_1456) ;  /* 0x0000008e05bc7947 */ /* 0x000fec000b800000 */
.L_x_1630:
[----:B------:R-:W-:Y:S01]  /*3dd0*/  UMOV UR5, 0xffffffff ;  /* 0xffffffff00057882 */ /* 0x000fe20000000000 */
[----:B------:R-:W-:Y:S02]  /*3de0*/  @!P3 IMAD.MOV.U32 R42, RZ, RZ, R51 ;  /* 0x000000ffff2ab224 */ /* 0x000fe400078e0033 */
[----:B------:R-:W-:Y:S02]  /*3df0*/  @!P3 IMAD.MOV.U32 R43, RZ, RZ, R4 ;  /* 0x000000ffff2bb224 */ /* 0x000fe400078e0004 */
[----:B------:R-:W-:Y:S01]  /*3e00*/  IMAD.X R31, RZ, RZ, R31, P5 ;  /* 0x000000ffff1f7224 */ /* 0x000fe200028e061f */
[----:B------:R-:W-:Y:S06]  /*3e10*/  BRA.DIV UR5, `(.L_x_1457) ;  /* 0x0000008e05c87947 */ /* 0x000fec000b800000 */
[----:B------:R-:W-:-:S13]  /*3e20*/  VOTE.ALL P2, P2 ;  /* 0x0000000000ff7806 */ /* 0x000fda0001040000 */
.L_x_1633:
[----:B------:R-:W-:Y:S05]  /*3e30*/  @!P2 BRA `(.L_x_1458) ;  /* 0x0000000400c0a947 */ /* 0x000fea0003800000 */
.L_x_1472:
[----:B------:R-:W-:-:S07]  /*3e40*/  IMAD.WIDE R28, R49, 0x10, R30 ;  /* 0x00000010311c7825 */ /* 0x000fce00078e021e */
.L_x_1460:
[----:B------:R-:W2:Y:S01]  /*3e50*/  LD.E.128.STRONG.GPU R4, desc[UR8][R28.64+-0x200] ;  /* 0xfffe00081c047980 */ /* 0x000ea2000c10fd00 */
[----:B------:R-:W-:Y:S05]  /*3e60*/  YIELD ;  /* 0x0000000000007946 */ /* 0x000fea0003800000 */
[----:B------:R-:W-:Y:S01]  /*3e70*/  UMOV UR5, 0xffffffff ;  /* 0xffffffff00057882 */ /* 0x000fe20000000000 */
[----:B--2---:R-:W-:Y:S02]  /*3e80*/  ISETP.NE.AND P0, PT, R5, 0x63, PT ;  /* 0x000000630500780c */ /* 0x004fe40003f05270 */
[----:B------:R-:W-:Y:S11]  /*3e90*/  BRA.DIV UR5, `(.L_x_1459) ;  /* 0x0000008e05cc7947 */ /* 0x000ff6000b800000 */
[----:B------:R-:W-:-:S13]  /*3ea0*/  VOTE.ANY P0, !P0 ;  /* 0x0000000000ff7806 */ /* 0x000fda0004000100 */
.L_x_1636:
[----:B------:R-:W-:Y:S05]  /*3eb0*/  @P0 BRA `(.L_x_1460) ;  /* 0xfffffffc00e40947 */ /* 0x000fea000383ffff */
[----:B------:R-:W-:Y:S01]  /*3ec0*/  UMOV UR5, 0xffffffff ;  /* 0xffffffff00057882 */ /* 0x000fe20000000000 */
[----:B------:R-:W-:Y:S01]  /*3ed0*/  ISETP.NE.AND P0, PT, R5, 0x65, PT ;  /* 0x000000650500780c */ /* 0x000fe20003f05270 */
[----:B------:R-:W-:Y:S02]  /*3ee0*/  IMAD.MOV.U32 R51, RZ, RZ, R6 ;  /* 0x000000ffff337224 */ /* 0x000fe400078e0006 */
[----:B------:R-:W-:Y:S01]  /*3ef0*/  IMAD.MOV.U32 R0, RZ, RZ, R7 ;  /* 0x000000ffff007224 */ /* 0x000fe200078e0007 */
[----:B------:R-:W-:Y:S09]  /*3f00*/  BRA.DIV UR5, `(.L_x_1461) ;  /* 0x0000008e05d47947 */ /* 0x000ff2000b800000 */
        /* <DEDUP_REMOVED lines=8> */
.L_x_1642:
        /* <DEDUP_REMOVED lines=11> */
.L_x_1645:
[----:B------:R-:W-:Y:S01]  /*4040*/  UMOV UR5, 0xffffffff ;  /* 0xffffffff00057882 */ /* 0x000fe20000000000 */
[----:B------:R-:W-:Y:S02]  /*4050*/  @!P3 IMAD.MOV.U32 R0, RZ, RZ, R53 ;  /* 0x000000ffff00b224 */ /* 0x000fe400078e0035 */
[----:B------:R-:W-:Y:S05]  /*4060*/  BRA.DIV UR5, `(.L_x_1463) ;  /* 0x00000092050c7947 */ /* 0x000fea000b800000 */
[----:B------:R0:W1:Y:S04]  /*4070*/  SHFL.DOWN PT, R50, R51, 0x2, R29 ;  /* 0x0840000033327989 */ /* 0x00006800000e001d */
[----:B------:R0:W2:Y:S04]  /*4080*/  SHFL.DOWN PT, R53, R0, 0x2, R29 ;  /* 0x0840000000357989 */ /* 0x0000a800000e001d */
[----:B------:R0:W3:Y:S02]  /*4090*/  SHFL.DOWN PT, R28, R4, 0x2, R29 ;  /* 0x08400000041c7989 */ /* 0x0000e400000e001d */
.L_x_1650:
[----:B------:R-:W-:Y:S01]  /*40a0*/  ISETP.GT.AND P3, PT, R47, R29, PT ;  /* 0x0000001d2f00720c */ /* 0x000fe20003f64270 */
[----:B------:R-:W-:-:S12]  /*40b0*/  UMOV UR5, 0xffffffff ;  /* 0xffffffff00057882 */ /* 0x000fd80000000000 */
[----:B------:R-:W-:-:S04]  /*40c0*/  @!P3 ISETP.NE.U32.AND P0, PT, R51, RZ, PT ;  /* 0x000000ff3300b20c */ /* 0x000fc80003f05070 */
[----:B------:R-:W-:Y:S02]  /*40d0*/  @!P3 ISETP.NE.AND.EX P2, PT, R0, RZ, PT, P0 ;  /* 0x000000ff0000b20c */ /* 0x000fe40003f45300 */
[----:B------:R-:W-:Y:S02]  /*40e0*/  PLOP3.LUT P0, PT, PT, PT, PT, 0x80, 0x8 ;  /* 0x000000000008781c */ /* 0x000fe40003f0f070 */
[----:B------:R-:W-:Y:S02]  /*40f0*/  @!P3 PLOP3.LUT P0, PT, P2, PT, PT, 0x80, 0x8 ;  /* 0x000000000008b81c */ /* 0x000fe4000170f070 */
[----:B-1----:R-:W-:-:S05]  /*4100*/  @!P3 IADD3 R50, P2, PT, R50, R51, RZ ;  /* 0x000000333232b210 */ /* 0x002fca0007f5e0ff */
[----:B0-----:R-:W-:Y:S02]  /*4110*/  @!P3 IMAD.MOV.U32 R51, RZ, RZ, R50 ;  /* 0x000000ffff33b224 */ /* 0x001fe400078e0032 */
[----:B--2---:R-:W-:-:S04]  /*4120*/  @!P3 IMAD.X R53, R53, 0x1, R0, P2 ;  /* 0x000000013535b824 */ /* 0x004fc800010e0600 */
[----:B---3--:R-:W-:Y:S01]  /*4130*/  @!P0 FADD R4, R4, R28 ;  /* 0x0000001c04048221 */ /* 0x008fe20000000000 */
[----:B------:R-:W-:Y:S06]  /*4140*/  BRA.DIV UR5, `(.L_x_1464) ;  /* 0x0000009205287947 */ /* 0x000fec000b800000 */
.L_x_1653:
[----:B------:R-:W-:Y:S01]  /*4150*/  UMOV UR5, 0xffffffff ;  /* 0xffffffff00057882 */ /* 0x000fe20000000000 */
[----:B------:R-:W-:Y:S02]  /*4160*/  @!P3 IMAD.MOV.U32 R0, RZ, RZ, R53 ;  /* 0x000000ffff00b224 */ /* 0x000fe400078e0035 */
[----:B------:R-:W-:Y:S05]  /*4170*/  BRA.DIV UR5, `(.L_x_1465) ;  /* 0x00000092053c7947 */ /* 0x000fea000b800000 */
[----:B------:R0:W1:Y:S04]  /*4180*/  SHFL.DOWN PT, R50, R51, 0x4, R29 ;  /* 0x0880000033327989 */ /* 0x00006800000e001d */
[----:B------:R0:W2:Y:S04]  /*4190*/  SHFL.DOWN PT, R53, R0, 0x4, R29 ;  /* 0x0880000000357989 */ /* 0x0000a800000e001d */
[----:B------:R0:W3:Y:S02]  /*41a0*/  SHFL.DOWN PT, R28, R4, 0x4, R29 ;  /* 0x08800000041c7989 */ /* 0x0000e400000e001d */
.L_x_1658:
        /* <DEDUP_REMOVED lines=11> */
.L_x_1661:
[----:B------:R-:W-:Y:S01]  /*4260*/  UMOV UR5, 0xffffffff ;  /* 0xffffffff00057882 */ /* 0x000fe20000000000 */
[----:B------:R-:W-:Y:S02]  /*4270*/  @!P3 IMAD.MOV.U32 R0, RZ, RZ, R53 ;  /* 0x000000ffff00b224 */ /* 0x000fe400078e0035 */
[----:B------:R-:W-:Y:S05]  /*4280*/  BRA.DIV UR5, `(.L_x_1467) ;  /* 0x00000092056c7947 */ /* 0x000fea000b800000 */
[----:B------:R0:W1:Y:S04]  /*4290*/  SHFL.DOWN PT, R50, R51, 0x8, R29 ;  /* 0x0900000033327989 */ /* 0x00006800000e001d */
[----:B------:R0:W2:Y:S04]  /*42a0*/  SHFL.DOWN PT, R53, R0, 0x8, R29 ;  /* 0x0900000000357989 */ /* 0x0000a800000e001d */
[----:B------:R0:W3:Y:S02]  /*42b0*/  SHFL.DOWN PT, R28, R4, 0x8, R29 ;  /* 0x09000000041c7989 */ /* 0x0000e400000e001d */
.L_x_1666:
        /* <DEDUP_REMOVED lines=11> */
.L_x_1669:
[----:B------:R-:W-:Y:S01]  /*4370*/  UMOV UR5, 0xffffffff ;  /* 0xffffffff00057882 */ /* 0x000fe20000000000 */
[----:B------:R-:W-:Y:S02]  /*4380*/  @!P3 IMAD.MOV.U32 R0, RZ, RZ, R53 ;  /* 0x000000ffff00b224 */ /* 0x000fe400078e0035 */
[----:B------:R-:W-:Y:S05]  /*4390*/  BRA.DIV UR5, `(.L_x_1469) ;  /* 0x00000092059c7947 */ /* 0x000fea000b800000 */
[----:B------:R0:W1:Y:S04]  /*43a0*/  SHFL.DOWN PT, R50, R51, 0x10, R29 ;  /* 0x0a00000033327989 */ /* 0x00006800000e001d */
[----:B------:R0:W2:Y:S04]  /*43b0*/  SHFL.DOWN PT, R53, R0, 0x10, R29 ;  /* 0x0a00000000357989 */ /* 0x0000a800000e001d */
[----:B------:R0:W3:Y:S02]  /*43c0*/  SHFL.DOWN PT, R28, R4, 0x10, R29 ;  /* 0x0a000000041c7989 */ /* 0x0000e400000e001d */
.L_x_1674:
[----:B------:R-:W-:Y:S01]  /*43d0*/  ISETP.GT.AND P3, PT, R44, R29, PT ;  /* 0x0000001d2c00720c */ /* 0x000fe20003f64270 */
[----:B------:R-:W-:-:S12]  /*43e0*/  UMOV UR5, 0xffffffff ;  /* 0xffffffff00057882 */ /* 0x000fd80000000000 */
[----:B------:R-:W-:Y:S02]  /*43f0*/  @!P3 ISETP.NE.U32.AND P0, PT, R51, RZ, PT ;  /* 0x000000ff3300b20c */ /* 0x000fe40003f05070 */
[----:B-1----:R-:W-:Y:S02]  /*4400*/  @!P3 IADD3 R50, P4, PT, R50, R51, RZ ;  /* 0x000000333232b210 */ /* 0x002fe40007f9e0ff */
[----:B------:R-:W-:Y:S02]  /*4410*/  @!P3 ISETP.NE.AND.EX P2, PT, R0, RZ, PT, P0 ;  /* 0x000000ff0000b20c */ /* 0x000fe40003f45300 */
[----:B------:R-:W-:Y:S01]  /*4420*/  PLOP3.LUT P0, PT, PT, PT, PT, 0x80, 0x8 ;  /* 0x000000000008781c */ /* 0x000fe20003f0f070 */
[----:B0-----:R-:W-:Y:S01]  /*4430*/  @!P3 IMAD.MOV.U32 R51, RZ, RZ, R50 ;  /* 0x000000ffff33b224 */ /* 0x001fe200078e0032 */
[----:B------:R-:W-:Y:S01]  /*4440*/  @!P3 PLOP3.LUT P0, PT, P2, PT, PT, 0x80, 0x8 ;  /* 0x000000000008b81c */ /* 0x000fe2000170f070 */
[----:B--2---:R-:W-:Y:S01]  /*4450*/  @!P3 IMAD.X R53, R53, 0x1, R0, P4 ;  /* 0x000000013535b824 */ /* 0x004fe200020e0600 */
[----:B------:R-:W-:-:S02]  /*4460*/  ISETP.NE.U32.AND P2, PT, R42, RZ, PT ;  /* 0x000000ff2a00720c */ /* 0x000fc40003f45070 */
[----:B------:R-:W-:Y:S01]  /*4470*/  IADD3 R42, P4, PT, R42, R51, RZ ;  /* 0x000000332a2a7210 */ /* 0x000fe20007f9e0ff */
[----:B------:R-:W-:Y:S01]  /*4480*/  @!P3 IMAD.MOV.U32 R0, RZ, RZ, R53 ;  /* 0x000000ffff00b224 */ /* 0x000fe200078e0035 */
[----:B------:R-:W-:-:S03]  /*4490*/  ISETP.NE.AND.EX P2, PT, R43, RZ, PT, P2 ;  /* 0x000000ff2b00720c */ /* 0x000fc60003f45320 */
[----:B------:R-:W-:-:S04]  /*44a0*/  IMAD.X R43, R43, 0x1, R0, P4 ;  /* 0x000000012b2b7824 */ /* 0x000fc800020e0600 */
[----:B---3--:R-:W-:Y:S01]  /*44b0*/  @!P0 FADD R4, R4, R28 ;  /* 0x0000001c04048221 */ /* 0x008fe20000000000 */
[----:B------:R-:W-:-:S05]  /*44c0*/  ISETP.NE.AND P0, PT, R5, 0x65, PT ;  /* 0x000000650500780c */ /* 0x000fca0003f05270 */
[----:B------:R-:W-:Y:S01]  /*44d0*/  @!P2 FADD R48, R4, R48 ;  /* 0x000000300430a221 */ /* 0x000fe20000000000 */
[----:B------:R-:W-:Y:S07]  /*44e0*/  BRA.DIV UR5, `(.L_x_1470) ;  /* 0x00000092059c7947 */ /* 0x000fee000b800000 */
.L_x_1677:
[----:B------:R-:W-:Y:S01]  /*44f0*/  UMOV UR5, 0xffffffff ;  /* 0xffffffff00057882 */ /* 0x000fe20000000000 */
[----:B------:R-:W-:Y:S02]  /*4500*/  VIADD R49, R49, 0xffffffe0 ;  /* 0xffffffe031317836 */ /* 0x000fe40000000000 */
[----:B------:R-:W-:Y:S05]  /*4510*/  BRA.DIV UR5, `(.L_x_1471) ;  /* 0x0000009205b07947 */ /* 0x000fea000b800000 */
[----:B------:R-:W-:-:S13]  /*4520*/  VOTE.ALL P0, P0 ;  /* 0x0000000000ff7806 */ /* 0x000fda0000000000 */
.L_x_1680:
[----:B------:R-:W-:Y:S05]  /*4530*/  @P0 BRA `(.L_x_1472) ;  /* 0xfffffff800400947 */ /* 0x000fea000383ffff */
.L_x_1458:
[----:B------:R-:W-:Y:S01]  /*4540*/  ISETP.NE.AND P2, PT, R40, RZ, PT ;  /* 0x000000ff2800720c */ /* 0x000fe20003f45270 */
[----:B------:R-:W-:-:S12]  /*4550*/  BSSY.RECONVERGENT B0, `(.L_x_1473) ;  /* 0x0000014000007945 */ /* 0x000fd80003800200 */
[----:B------:R-:W0:Y:S01]  /*4560*/  @!P2 S2R R5, SR_CgaCtaId ;  /* 0x000000000005a919 */ /* 0x000e220000008800 */
[----:B------:R-:W-:-:S04]  /*4570*/  @!P2 MOV R0, 0x400 ;  /* 0x000004000000a802 */ /* 0x000fc80000000f00 */
[----:B0-----:R-:W-:Y:S01]  /*4580*/  @!P2 LEA R29, R5, R0, 0x18 ;  /* 0x00000000051da211 */ /* 0x001fe200078ec0ff */
[----:B------:R-:W-:Y:S06]  /*4590*/  @P1 BRA `(.L_x_1474) ;  /* 0x00000000003c1947 */ /* 0x000fec0003800000 */
[----:B------:R-:W0:Y:S01]  /*45a0*/  S2UR UR6, SR_CgaCtaId ;  /* 0x00000000000679c3 */ /* 0x000e220000008800 */
[----:B------:R-:W-:Y:S01]  /*45b0*/  ISETP.NE.U32.AND P0, PT, R38, RZ, PT ;  /* 0x000000ff2600720c */ /* 0x000fe20003f05070 */
[----:B------:R-:W-:Y:S01]  /*45c0*/  UMOV UR5, 0x400 ;  /* 0x0000040000057882 */ /* 0x000fe20000000000 */
[----:B------:R-:W-:Y:S01]  /*45d0*/  IADD3 R6, P1, PT, R42, R38, RZ ;  /* 0x000000262a067210 */ /* 0x000fe20007f3e0ff */
[----:B------:R-:W-:Y:S01]  /*45e0*/  FADD R0, R39, R48 ;  /* 0x0000003027007221 */ /* 0x000fe20000000000 */
[----:B------:R-:W-:Y:S01]  /*45f0*/  ISETP.NE.AND.EX P0, PT, R37, RZ, PT, P0 ;  /* 0x000000ff2500720c */ /* 0x000fe20003f05300 */
[----:B------:R-:W-:Y:S02]  /*4600*/  IMAD.MOV.U32 R5, RZ, RZ, 0x65 ;  /* 0x00000065ff057424 */ /* 0x000fe400078e00ff */
[----:B------:R-:W-:Y:S01]  /*4610*/  IMAD.X R7, R43, 0x1, R37, P1 ;  /* 0x000000012b077824 */ /* 0x000fe200008e0625 */
[----:B------:R-:W-:-:S05]  /*4620*/  FSEL R4, R0, R39, !P0 ;  /* 0x0000002700047208 */ /* 0x000fca0004000000 */
[----:B------:R1:W-:Y:S01]  /*4630*/  ST.E.128.STRONG.GPU desc[UR8][R26.64+0x200], R4 ;  /* 0x000200041a007985 */ /* 0x0003e2000c10fd08 */
[----:B0-----:R-:W-:-:S09]  /*4640*/  ULEA UR5, UR6, UR5, 0x18 ;  /* 0x0000000506057291 */ /* 0x001fd2000f8ec0ff */
[----:B------:R1:W-:Y:S04]  /*4650*/  STS.64 [UR5+0xb8], R6 ;  /* 0x0000b806ff007988 */ /* 0x0003e80008000a05 */
[----:B------:R1:W-:Y:S04]  /*4660*/  STS [UR5+0xc0], R4 ;  /* 0x0000c004ff007988 */ /* 0x0003e80008000805 */
[----:B------:R1:W-:Y:S04]  /*4670*/  STS.64 [UR5+0xa8], R42 ;  /* 0x0000a82aff007988 */ /* 0x0003e80008000a05 */
[----:B------:R1:W-:Y:S02]  /*4680*/  STS [UR5+0xb0], R48 ;  /* 0x0000b030ff007988 */ /* 0x0003e40008000805 */
.L_x_1474:
[----:B------:R-:W-:Y:S05]  /*4690*/  BSYNC.RECONVERGENT B0 ;  /* 0x0000000000007941 */ /* 0x000fea0003800200 */
.L_x_1473:
[----:B------:R0:W-:Y:S01]  /*46a0*/  @!P2 STS.64 [R29+0x88], R42 ;  /* 0x0000882a1d00a388 */ /* 0x0001e20000000a00 */
[----:B------:R-:W-:Y:S02]  /*46b0*/  @!P2 IMAD.MOV.U32 R32, RZ, RZ, R42 ;  /* 0x000000ffff20a224 */ /* 0x000fe400078e002a */
[----:B------:R-:W-:Y:S01]  /*46c0*/  @!P2 IMAD.MOV.U32 R3, RZ, RZ, R43 ;  /* 0x000000ffff03a224 */ /* 0x000fe200078e002b */
[----:B------:R0:W-:Y:S01]  /*46d0*/  @!P2 STS [R29+0x90], R48 ;  /* 0x000090301d00a388 */ /* 0x0001e20000000800 */
[----:B------:R-:W-:-:S07]  /*46e0*/  @!P2 IMAD.MOV.U32 R25, RZ, RZ, R48 ;  /* 0x000000ffff19a224 */ /* 0x000fce00078e0030 */
.L_x_1442:
[----:B------:R-:W2:Y:S01]  /*46f0*/  S2R R31, SR_TID.X ;  /* 0x00000000001f7919 */ /* 0x000ea20000002100 */
[----:B------:R-:W-:Y:S05]  /*4700*/  WARPSYNC.ALL ;  /* 0x0000000000007948 */ /* 0x000fea0003800000 */
[----:B------:R-:W-:Y:S06]  /*4710*/  BAR.SYNC.DEFER_BLOCKING 0x0 ;  /* 0x0000000000007b1d */ /* 0x000fec0000010000 */
[----:B------:R-:W-:Y:S01]  /*4720*/  BSSY.RECONVERGENT B0, `(.L_x_1475) ;  /* 0x000000d000007945 */ /* 0x000fe20003800200 */
[----:B--2---:R-:W-:-:S13]  /*4730*/  ISETP.NE.AND P0, PT, R31, RZ, PT ;  /* 0x000000ff1f00720c */ /* 0x004fda0003f05270 */
[----:B------:R-:W-:Y:S05]  /*4740*/  @!P0 BRA `(.L_x_1476) ;  /* 0x0000000000288947 */ /* 0x000fea0003800000 */
[----:B------:R-:W2:Y:S01]  /*4750*/  S2UR UR6, SR_CgaCtaId ;  /* 0x00000000000679c3 */ /* 0x000ea20000008800 */
[----:B------:R-:W-:Y:S01]  /*4760*/  UMOV UR5, 0x400 ;  /* 0x0000040000057882 */ /* 0x000fe20000000000 */
[----:B------:R-:W-:-:S04]  /*4770*/  ISETP.NE.U32.AND P0, PT, R32, RZ, PT ;  /* 0x000000ff2000720c */ /* 0x000fc80003f05070 */
[----:B------:R-:W-:Y:S01]  /*4780*/  ISETP.NE.AND.EX P0, PT, R3, RZ, PT, P0 ;  /* 0x000000ff0300720c */ /* 0x000fe20003f05300 */
[----:B--2---:R-:W-:-:S09]  /*4790*/  ULEA UR5, UR6, UR5, 0x18 ;  /* 0x0000000506057291 */ /* 0x004fd2000f8ec0ff */
[----:B-1----:R-:W1:Y:S04]  /*47a0*/  LDS.64 R4, [UR5+0x88] ;  /* 0x00008805ff047984 */ /* 0x002e680008000a00 */
[----:B------:R-:W2:Y:S01]  /*47b0*/  LDS R0, [UR5+0x90] ;  /* 0x00009005ff007984 */ /* 0x000ea20008000800 */
[----:B-1----:R-:W-:Y:S01]  /*47c0*/  IADD3 R32, P1, PT, R4, R32, RZ ;  /* 0x0000002004207210 */ /* 0x002fe20007f3e0ff */
[----:B--2---:R-:W-:-:S04]  /*47d0*/  @!P0 FADD R25, R25, R0 ;  /* 0x0000000019198221 */ /* 0x004fc80000000000 */
[----:B------:R-:W-:-:S08]  /*47e0*/  IMAD.X R3, R5, 0x1, R3, P1 ;  /* 0x0000000105037824 */ /* 0x000fd000008e0603 */
.L_x_1476:
[----:B------:R-:W-:Y:S05]  /*47f0*/  BSYNC.RECONVERGENT B0 ;  /* 0x0000000000007941 */ /* 0x000fea0003800200 */
.L_x_1475:
[----:B------:R-:W2:Y:S01]  /*4800*/  S2UR UR5, SR_CgaCtaId ;  /* 0x00000000000579c3 */ /* 0x000ea20000008800 */
[----:B------:R-:W-:Y:S01]  /*4810*/  UMOV UR4, 0x400 ;  /* 0x0000040000047882 */ /* 0x000fe20000000000 */
[----:B------:R-:W-:Y:S02]  /*4820*/  ISETP.NE.AND P1, PT, R22, R20, PT ;  /* 0x000000141600720c */ /* 0x000fe40003f25270 */
[----:B------:R-:W-:Y:S02]  /*4830*/  ISETP.NE.AND P0, PT, R24, R22, PT ;  /* 0x000000161800720c */ /* 0x000fe40003f05270 */
[----:B-1----:R-:W-:Y:S02]  /*4840*/  SEL R5, RZ, 0x1, !P1 ;  /* 0x00000001ff057807 */ /* 0x002fe40004800000 */
[----:B------:R-:W-:Y:S02]  /*4850*/  SEL R0, RZ, 0x1, !P0 ;  /* 0x00000001ff007807 */ /* 0x000fe40004000000 */
[----:B------:R-:W-:-:S02]  /*4860*/  ISETP.NE.AND P0, PT, R20, R18, PT ;  /* 0x000000121400720c */ /* 0x000fc40003f05270 */
[----:B------:R-:W-:Y:S02]  /*4870*/  IADD3 R41, P6, PT, R5, R0, RZ ;  /* 0x0000000005297210 */ /* 0x000fe40007fde0ff */
[----:B------:R-:W-:Y:S02]  /*4880*/  ISETP.NE.AND P2, PT, R24, R22, PT ;  /* 0x000000161800720c */ /* 0x000fe40003f45270 */
[----:B------:R-:W-:Y:S01]  /*4890*/  ISETP.NE.AND P1, PT, R18, R16, PT ;  /* 0x000000101200720c */ /* 0x000fe20003f25270 */
[----:B------:R-:W-:Y:S01]  /*48a0*/  IMAD.X R40, RZ, RZ, RZ, P6 ;  /* 0x000000ffff287224 */ /* 0x000fe200030e06ff */
[----:B------:R-:W-:Y:S02]  /*48b0*/  SEL R0, RZ, 0x1, !P0 ;  /* 0x00000001ff007807 */ /* 0x000fe40004000000 */
[----:B------:R-:W-:Y:S02]  /*48c0*/  ISETP.NE.AND P5, PT, R22, R20, PT ;  /* 0x000000141600720c */ /* 0x000fe40003fa5270 */
[----:B------:R-:W-:Y:S01]  /*48d0*/  ISETP.NE.AND P0, PT, R16, R14, PT ;  /* 0x0000000e1000720c */ /* 0x000fe20003f05270 */
[----:B--2---:R-:W-:Y:S01]  /*48e0*/  ULEA UR4, UR5, UR4, 0x18 ;  /* 0x0000000405047291 */ /* 0x004fe2000f8ec0ff */
[----:B------:R-:W-:-:S02]  /*48f0*/  SEL R2, RZ, 0x1, !P1 ;  /* 0x00000001ff027807 */ /* 0x000fc40004800000 */
[----:B------:R-:W-:Y:S01]  /*4900*/  IADD3 R39, P1, PT, R41, R0, RZ ;  /* 0x0000000029277210 */ /* 0x000fe20007f3e0ff */
[----:B------:R-:W-:Y:S01]  /*4910*/  @!P2 FADD R23, R23, R25 ;  /* 0x000000191717a221 */ /* 0x000fe20000000000 */
[----:B------:R-:W-:Y:S02]  /*4920*/  ISETP.NE.AND P3, PT, R14, R12, PT ;  /* 0x0000000c0e00720c */ /* 0x000fe40003f65270 */
[----:B------:R-:W-:Y:S01]  /*4930*/  ISETP.NE.AND P4, PT, R20, R18, PT ;  /* 0x000000121400720c */ /* 0x000fe20003f85270 */
[----:B------:R-:W-:Y:S01]  /*4940*/  IMAD.X R28, RZ, RZ, R40, P1 ;  /* 0x000000ffff1c7224 */ /* 0x000fe200008e0628 */
[----:B------:R-:W1:Y:S01]  /*4950*/  LDS.64 R4, [UR4+0xc8] ;  /* 0x0000c804ff047984 */ /* 0x000e620008000a00 */
[----:B------:R-:W-:Y:S01]  /*4960*/  SEL R0, RZ, 0x1, !P0 ;  /* 0x00000001ff007807 */ /* 0x000fe20004000000 */
[----:B------:R-:W-:Y:S01]  /*4970*/  @!P5 FADD R21, R21, R23 ;  /* 0x000000171515d221 */ /* 0x000fe20000000000 */
[----:B0-----:R-:W-:Y:S02]  /*4980*/  IADD3 R29, P0, PT, R39, R2, RZ ;  /* 0x00000002271d7210 */ /* 0x001fe40007f1e0ff */
[----:B------:R-:W-:-:S02]  /*4990*/  SEL R6, RZ, 0x1, !P3 ;  /* 0x00000001ff067807 */ /* 0x000fc40005800000 */
[----:B------:R-:W-:Y:S01]  /*49a0*/  ISETP.NE.AND P3, PT, R18, R16, PT ;  /* 0x000000101200720c */ /* 0x000fe20003f65270 */
[----:B------:R-:W-:Y:S01]  /*49b0*/  IMAD.X R26, RZ, RZ, R28, P0 ;  /* 0x000000ffff1a7224 */ /* 0x000fe200000e061c */
[----:B------:R-:W-:Y:S02]  /*49c0*/  SEL R43, RZ, 0x1, !P2 ;  /* 0x00000001ff2b7807 */ /* 0x000fe40005000000 */
[----:B------:R-:W-:Y:S01]  /*49d0*/  ISETP.NE.AND P6, PT, R16, R14, PT ;  /* 0x0000000e1000720c */ /* 0x000fe20003fc5270 */
[----:B------:R-:W-:Y:S01]  /*49e0*/  @!P4 FADD R19, R19, R21 ;  /* 0x000000151313c221 */ /* 0x000fe20000000000 */
[----:B------:R-:W-:Y:S02]  /*49f0*/  IADD3 R43, P0, PT, R32, R43, RZ ;  /* 0x0000002b202b7210 */ /* 0x000fe40007f1e0ff */
[----:B------:R-:W-:Y:S02]  /*4a00*/  ISETP.NE.AND P2, PT, R14, R12, PT ;  /* 0x0000000c0e00720c */ /* 0x000fe40003f45270 */
[-C--:B------:R-:W-:Y:S01]  /*4a10*/  IADD3 R7, PT, PT, R6, R29.reuse, R0 ;  /* 0x0000001d06077210 */ /* 0x080fe20007ffe000 */
[----:B------:R-:W-:Y:S01]  /*4a20*/  IMAD.X R38, RZ, RZ, R3, P0 ;  /* 0x000000ffff267224 */ /* 0x000fe200000e0603 */
[----:B------:R-:W-:Y:S01]  /*4a30*/  ISETP.NE.AND P5, PT, R12, R10, PT ;  /* 0x0000000a0c00720c */ /* 0x000fe20003fa5270 */
[----:B------:R-:W-:Y:S01]  /*4a40*/  @!P3 FADD R17, R17, R19 ;  /* 0x000000131111b221 */ /* 0x000fe20000000000 */
[----:B------:R-:W-:-:S02]  /*4a50*/  IADD3 R29, P4, PT, R32, R29, RZ ;  /* 0x0000001d201d7210 */ /* 0x000fc40007f9e0ff */
[----:B------:R-:W-:Y:S01]  /*4a60*/  ISETP.NE.AND P1, PT, R10, R8, PT ;  /* 0x000000080a00720c */ /* 0x000fe20003f25270 */
[----:B------:R-:W-:Y:S01]  /*4a70*/  @!P6 FADD R15, R15, R17 ;  /* 0x000000110f0fe221 */ /* 0x000fe20000000000 */
[C---:B------:R-:W-:Y:S01]  /*4a80*/  IADD3 R41, P3, PT, R32.reuse, R41, RZ ;  /* 0x0000002920297210 */ /* 0x040fe20007f7e0ff */
[----:B------:R-:W-:Y:S01]  /*4a90*/  IMAD.X R26, R3, 0x1, R26, P4 ;  /* 0x00000001031a7824 */ /* 0x000fe200020e061a */
[C---:B------:R-:W-:Y:S01]  /*4aa0*/  IADD3 R39, P4, PT, R32.reuse, R39, RZ ;  /* 0x0000002720277210 */ /* 0x040fe20007f9e0ff */
[----:B------:R-:W-:Y:S01]  /*4ab0*/  @!P2 FADD R13, R13, R15 ;  /* 0x0000000f0d0da221 */ /* 0x000fe20000000000 */
[----:B------:R-:W-:Y:S01]  /*4ac0*/  SEL R6, RZ, 0x1, !P6 ;  /* 0x00000001ff067807 */ /* 0x000fe20007000000 */
[C---:B------:R-:W-:Y:S01]  /*4ad0*/  IMAD.X R40, R3.reuse, 0x1, R40, P3 ;  /* 0x0000000103287824 */ /* 0x040fe200018e0628 */
[----:B------:R-:W-:Y:S01]  /*4ae0*/  SEL R2, RZ, 0x1, !P1 ;  /* 0x00000001ff027807 */ /* 0x000fe20004800000 */
[----:B------:R-:W-:Y:S01]  /*4af0*/  IMAD.X R28, R3, 0x1, R28, P4 ;  /* 0x00000001031c7824 */ /* 0x000fe200020e061c */
[----:B------:R-:W-:Y:S01]  /*4b00*/  IADD3 R33, P6, PT, R32, R33, RZ ;  /* 0x0000002120217210 */ /* 0x000fe20007fde0ff */
[----:B------:R-:W-:Y:S01]  /*4b10*/  @!P5 FADD R11, R11, R13 ;  /* 0x0000000d0b0bd221 */ /* 0x000fe20000000000 */
[----:B------:R-:W-:-:S02]  /*4b20*/  IADD3 R6, P3, PT, R29, R6, RZ ;  /* 0x000000061d067210 */ /* 0x000fc40007f7e0ff */
[----:B------:R-:W-:Y:S01]  /*4b30*/  IADD3 R0, P4, PT, R32, R7, RZ ;  /* 0x0000000720007210 */ /* 0x000fe20007f9e0ff */
[----:B------:R-:W-:Y:S01]  /*4b40*/  IMAD.X R34, R3, 0x1, R34, P6 ;  /* 0x0000000103227824 */ /* 0x000fe200030e0622 */
[----:B------:R-:W-:Y:S01]  /*4b50*/  IADD3 R2, P2, PT, R33, R2, RZ ;  /* 0x0000000221027210 */ /* 0x000fe20007f5e0ff */
[----:B------:R-:W-:Y:S01]  /*4b60*/  IMAD.X R37, RZ, RZ, R26, P3 ;  /* 0x000000ffff257224 */ /* 0x000fe200018e061a */
[----:B-1----:R-:W-:Y:S01]  /*4b70*/  ISETP.GE.U32.AND P0, PT, R4, 0x101, PT ;  /* 0x000001010400780c */ /* 0x002fe20003f06070 */
[----:B------:R-:W-:Y:S02]  /*4b80*/  IMAD.X R27, R3, 0x1, R36, P4 ;  /* 0x00000001031b7824 */ /* 0x000fe400020e0624 */
[----:B------:R-:W-:Y:S01]  /*4b90*/  @!P1 FADD R9, R9, R11 ;  /* 0x0000000b09099221 */ /* 0x000fe20000000000 */
[----:B------:R-:W-:Y:S01]  /*4ba0*/  IMAD.X R7, RZ, RZ, R34, P2 ;  /* 0x000000ffff077224 */ /* 0x000fe200010e0622 */
[----:B------:R-:W-:-:S13]  /*4bb0*/  ISETP.GE.AND.EX P0, PT, R5, RZ, PT, P0 ;  /* 0x000000ff0500720c */ /* 0x000fda0003f06300 */
[----:B------:R-:W-:Y:S05]  /*4bc0*/  @!P0 BRA `(.L_x_1477) ;  /* 0x0000000400f08947 */ /* 0x000fea0003800000 */
        /* <DEDUP_REMOVED lines=55> */
[----:B0-----:R-:W-:Y:S05]  /*4f40*/  @!P1 BRA `(.L_x_1479) ;  /* 0x0000000000849947 */ /* 0x001fea0003800000 */
[----:B------:R-:W0:Y:S01]  /*4f50*/  LDCU.128 UR12, c[0x0][0x390] ;  /* 0x00007200ff0c77ac */ /* 0x000e220008000c00 */
[----:B------:R-:W-:Y:S01]  /*4f60*/  SHF.R.U64 R14, R14, 0x8, R3 ;  /* 0x000000080e0e7819 */ /* 0x000fe20000001203 */
[----:B------:R-:W-:Y:S01]  /*4f70*/  IMAD.MOV.U32 R15, RZ, RZ, RZ ;  /* 0x000000ffff0f7224 */ /* 0x000fe200078e00ff */
[----:B------:R-:W-:-:S03]  /*4f80*/  IADD3 R11, P1, PT, R26, R21, RZ ;  /* 0x000000151a0b7210 */ /* 0x000fc60007f3e0ff */
[----:B------:R-:W-:Y:S02]  /*4f90*/  VIADD R14, R14, 0x1 ;  /* 0x000000010e0e7836 */ /* 0x000fe40000000000 */
[----:B------:R-:W-:Y:S02]  /*4fa0*/  IMAD.X R0, R27, 0x1, R23, P1 ;  /* 0x000000011b007824 */ /* 0x000fe400008e0617 */
[C---:B------:R-:W-:Y:S01]  /*4fb0*/  IMAD.SHL.U32 R10, R11.reuse, 0x4, RZ ;  /* 0x000000040b0a7824 */ /* 0x040fe200078e00ff */
[----:B------:R-:W-:Y:S02]  /*4fc0*/  LOP3.LUT R14, R14, 0x3, RZ, 0xc0, !PT ;  /* 0x000000030e0e7812 */ /* 0x000fe400078ec0ff */
[----:B------:R-:W-:Y:S02]  /*4fd0*/  SHF.L.U64.HI R11, R11, 0x2, R0 ;  /* 0x000000020b0b7819 */ /* 0x000fe40000010200 */
[----:B------:R-:W-:Y:S02]  /*4fe0*/  LEA R21, P3, R14, R21, 0x8 ;  /* 0x000000150e157211 */ /* 0x000fe400078640ff */
[----:B------:R-:W-:-:S02]  /*4ff0*/  LEA R0, R31, UR4, 0x3 ;  /* 0x000000041f007c11 */ /* 0x000fc4000f8e18ff */
[C---:B0-----:R-:W-:Y:S02]  /*5000*/  IADD3 R12, P1, PT, R10.reuse, UR14, RZ ;  /* 0x0000000e0a0c7c10 */ /* 0x041fe4000ff3e0ff */
[----:B------:R-:W-:Y:S02]  /*5010*/  IADD3 R10, P2, PT, R10, UR12, RZ ;  /* 0x0000000c0a0a7c10 */ /* 0x000fe4000ff5e0ff */
[C---:B------:R-:W-:Y:S02]  /*5020*/  IADD3.X R13, PT, PT, R11.reuse, UR15, RZ, P1, !PT ;  /* 0x0000000f0b0d7c10 */ /* 0x040fe40008ffe4ff */
[----:B------:R-:W-:Y:S02]  /*5030*/  IADD3.X R11, PT, PT, R11, UR13, RZ, P2, !PT ;  /* 0x0000000d0b0b7c10 */ /* 0x000fe400097fe4ff */
[----:B------:R-:W-:-:S07]  /*5040*/  LEA.HI.X R23, R14, R23, R15, 0x8, P3 ;  /* 0x000000170e177211 */ /* 0x000fce00018f440f */
.L_x_1480:
        /* <DEDUP_REMOVED lines=17> */
.L_x_1479:
[----:B------:R-:W-:Y:S05]  /*5160*/  BSYNC.RECONVERGENT B0 ;  /* 0x0000000000007941 */ /* 0x000fea0003800200 */
.L_x_1478:
[----:B------:R-:W-:Y:S05]  /*5170*/  @!P0 EXIT ;  /* 0x000000000000894d */ /* 0x000fea0003800000 */
.L_x_1481:
        /* <DEDUP_REMOVED lines=33> */
.L_x_1477:
[----:B------:R-:W-:Y:S01]  /*5390*/  ISETP.NE.AND P2, PT, R24, R22, PT ;  /* 0x000000161800720c */ /* 0x000fe20003f45270 */
[----:B------:R-:W-:Y:S01]  /*53a0*/  BSSY.RECONVERGENT B0, `(.L_x_1482) ;  /* 0x000000e000007945 */ /* 0x000fe20003800200 */
[----:B------:R-:W-:Y:S02]  /*53b0*/  ISETP.NE.AND P0, PT, R8, R35, PT ;  /* 0x000000230800720c */ /* 0x000fe40003f05270 */
[----:B------:R-:W-:Y:S02]  /*53c0*/  ISETP.NE.AND P4, PT, R22, R20, PT ;  /* 0x000000141600720c */ /* 0x000fe40003f85270 */
[----:B------:R-:W-:-:S07]  /*53d0*/  ISETP.NE.AND P1, PT, R20, R18, PT ;  /* 0x000000121400720c */ /* 0x000fce0003f25270 */
[----:B------:R-:W-:Y:S06]  /*53e0*/  @!P2 BRA `(.L_x_1483) ;  /* 0x000000000024a947 */ /* 0x000fec0003800000 */
        /* <DEDUP_REMOVED lines=9> */
.L_x_1483:
[----:B------:R-:W-:Y:S05]  /*5480*/  BSYNC.RECONVERGENT B0 ;  /* 0x0000000000007941 */ /* 0x000fea0003800200 */
.L_x_1482:
        /* <DEDUP_REMOVED lines=11> */
.L_x_1485:
[----:B------:R-:W-:Y:S05]  /*5540*/  BSYNC.RECONVERGENT B0 ;  /* 0x0000000000007941 */ /* 0x000fea0003800200 */
.L_x_1484:
[----:B------:R-:W-:Y:S01]  /*5550*/  BSSY.RECONVERGENT B0, `(.L_x_1486) ;  /* 0x0000010000007945 */ /* 0x000fe20003800200 */
[----:B------:R-:W-:Y:S02]  /*5560*/  ISETP.NE.AND P2, PT, R18, R16, PT ;  /* 0x000000101200720c */ /* 0x000fe40003f45270 */
[----:B------:R-:W-:Y:S02]  /*5570*/  ISETP.NE.AND P3, PT, R16, R14, PT ;  /* 0x0000000e1000720c */ /* 0x000fe40003f65270 */
[----:B------:R-:W-:Y:S02]  /*5580*/  ISETP.NE.AND P4, PT, R14, R12, PT ;  /* 0x0000000c0e00720c */ /* 0x000fe40003f85270 */
[----:B------:R-:W-:Y:S02]  /*5590*/  ISETP.NE.AND P5, PT, R12, R10, PT ;  /* 0x0000000a0c00720c */ /* 0x000fe40003fa5270 */
[----:B------:R-:W-:Y:S01]  /*55a0*/  ISETP.NE.AND P6, PT, R10, R8, PT ;  /* 0x000000080a00720c */ /* 0x000fe20003fc5270 */
[----:B------:R-:W-:-:S12]  /*55b0*/  @!P1 BRA `(.L_x_1487) ;  /* 0x0000000000249947 */ /* 0x000fd80003800000 */
[----:B------:R-:W0:Y:S01]  /*55c0*/  LDCU.128 UR4, c[0x0][0x390] ;  /* 0x00007200ff0477ac */ /* 0x000e220008000c00 */
[C---:B-1----:R-:W-:Y:S01]  /*55d0*/  IMAD.SHL.U32 R22, R41.reuse, 0x4, RZ ;  /* 0x0000000429167824 */ /* 0x042fe200078e00ff */
[----:B------:R-:W-:-:S04]  /*55e0*/  SHF.L.U64.HI R41, R41, 0x2, R40 ;  /* 0x0000000229297819 */ /* 0x000fc80000010228 */
[----:B0-----:R-:W-:-:S04]  /*55f0*/  IADD3 R4, P1, PT, R22, UR4, RZ ;  /* 0x0000000416047c10 */ /* 0x001fc8000ff3e0ff */
[----:B------:R-:W-:Y:S02]  /*5600*/  IADD3.X R5, PT, PT, R41, UR5, RZ, P1, !PT ;  /* 0x0000000529057c10 */ /* 0x000fe40008ffe4ff */
[----:B------:R-:W-:-:S03]  /*5610*/  IADD3 R22, P1, PT, R22, UR6, RZ ;  /* 0x0000000616167c10 */ /* 0x000fc6000ff3e0ff */
[----:B------:R2:W-:Y:S01]  /*5620*/  STG.E desc[UR8][R4.64], R20 ;  /* 0x0000001404007986 */ /* 0x0005e2000c101908 */
[----:B------:R-:W-:-:S05]  /*5630*/  IADD3.X R23, PT, PT, R41, UR7, RZ, P1, !PT ;  /* 0x0000000729177c10 */ /* 0x000fca0008ffe4ff */
[----:B------:R2:W-:Y:S04]  /*5640*/  STG.E desc[UR8][R22.64], R21 ;  /* 0x0000001516007986 */ /* 0x0005e8000c101908 */
.L_x_1487:
[----:B------:R-:W-:Y:S05]  /*5650*/  BSYNC.RECONVERGENT B0 ;  /* 0x0000000000007941 */ /* 0x000fea0003800200 */
.L_x_1486:
[----:B------:R-:W-:Y:S04]  /*5660*/  BSSY.RECONVERGENT B0, `(.L_x_1488) ;  /* 0x000000b000007945 */ /* 0x000fe80003800200 */
[----:B------:R-:W-:Y:S05]  /*5670*/  @!P2 BRA `(.L_x_1489) ;  /* 0x000000000024a947 */ /* 0x000fea0003800000 */
[----:B------:R-:W0:Y:S01]  /*5680*/  LDCU.128 UR4, c[0x0][0x390] ;  /* 0x00007200ff0477ac */ /* 0x000e220008000c00 */
[C---:B--2---:R-:W-:Y:S01]  /*5690*/  IMAD.SHL.U32 R20, R39.reuse, 0x4, RZ ;  /* 0x0000000427147824 */ /* 0x044fe200078e00ff */
[----:B------:R-:W-:-:S04]  /*56a0*/  SHF.L.U64.HI R28, R39, 0x2, R28 ;  /* 0x00000002271c7819 */ /* 0x000fc8000001021c */
[C---:B01----:R-:W-:Y:S02]  /*56b0*/  IADD3 R4, P1, PT, R20.reuse, UR4, RZ ;  /* 0x0000000414047c10 */ /* 0x043fe4000ff3e0ff */
[----:B------:R-:W-:Y:S02]  /*56c0*/  IADD3 R20, P2, PT, R20, UR6, RZ ;  /* 0x0000000614147c10 */ /* 0x000fe4000ff5e0ff */
[C---:B------:R-:W-:Y:S02]  /*56d0*/  IADD3.X R5, PT, PT, R28.reuse, UR5, RZ, P1, !PT ;  /* 0x000000051c057c10 */ /* 0x040fe40008ffe4ff */
[----:B------:R-:W-:-:S03]  /*56e0*/  IADD3.X R21, PT, PT, R28, UR7, RZ, P2, !PT ;  /* 0x000000071c157c10 */ /* 0x000fc600097fe4ff */
[----:B------:R3:W-:Y:S04]  /*56f0*/  STG.E desc[UR8][R4.64], R18 ;  /* 0x0000001204007986 */ /* 0x0007e8000c101908 */
[----:B------:R3:W-:Y:S02]  /*5700*/  STG.E desc[UR8][R20.64], R19 ;  /* 0x0000001314007986 */ /* 0x0007e4000c101908 */
.L_x_1489:
[----:B------:R-:W-:Y:S05]  /*5710*/  BSYNC.RECONVERGENT B0 ;  /* 0x0000000000007941 */ /* 0x000fea0003800200 */
.L_x_1488:
[----:B------:R-:W-:Y:S04]  /*5720*/  BSSY.RECONVERGENT B0, `(.L_x_1490) ;  /* 0x000000b000007945 */ /* 0x000fe80003800200 */
[----:B------:R-:W-:Y:S05]  /*5730*/  @!P3 BRA `(.L_x_1491) ;  /* 0x000000000024b947 */ /* 0x000fea0003800000 */
[----:B------:R-:W0:Y:S01]  /*5740*/  LDCU.128 UR4, c[0x0][0x390] ;  /* 0x00007200ff0477ac */ /* 0x000e220008000c00 */
[C---:B---3--:R-:W-:Y:S01]  /*5750*/  IMAD.SHL.U32 R18, R29.reuse, 0x4, RZ ;  /* 0x000000041d127824 */ /* 0x048fe200078e00ff */
[----:B------:R-:W-:-:S04]  /*5760*/  SHF.L.U64.HI R26, R29, 0x2, R26 ;  /* 0x000000021d1a7819 */ /* 0x000fc8000001021a */
[C---:B012---:R-:W-:Y:S02]  /*5770*/  IADD3 R4, P1, PT, R18.reuse, UR4, RZ ;  /* 0x0000000412047c10 */ /* 0x047fe4000ff3e0ff */
[----:B------:R-:W-:Y:S02]  /*5780*/  IADD3 R18, P2, PT, R18, UR6, RZ ;  /* 0x0000000612127c10 */ /* 0x000fe4000ff5e0ff */
[C---:B------:R-:W-:Y:S02]  /*5790*/  IADD3.X R5, PT, PT, R26.reuse, UR5, RZ, P1, !PT ;  /* 0x000000051a057c10 */ /* 0x040fe40008ffe4ff */
[----:B------:R-:W-:-:S03]  /*57a0*/  IADD3.X R19, PT, PT, R26, UR7, RZ, P2, !PT ;  /* 0x000000071a137c10 */ /* 0x000fc600097fe4ff */
[----:B------:R4:W-:Y:S04]  /*57b0*/  STG.E desc[UR8][R4.64], R16 ;  /* 0x0000001004007986 */ /* 0x0009e8000c101908 */
[----:B------:R4:W-:Y:S02]  /*57c0*/  STG.E desc[UR8][R18.64], R17 ;  /* 0x0000001112007986 */ /* 0x0009e4000c101908 */
.L_x_1491:
[----:B------:R-:W-:Y:S05]  /*57d0*/  BSYNC.RECONVERGENT B0 ;  /* 0x0000000000007941 */ /* 0x000fea0003800200 */
.L_x_1490:
[----:B------:R-:W-:Y:S04]  /*57e0*/  BSSY.RECONVERGENT B0, `(.L_x_1492) ;  /* 0x000000b000007945 */ /* 0x000fe80003800200 */
[----:B------:R-:W-:Y:S05]  /*57f0*/  @!P4 BRA `(.L_x_1493) ;  /* 0x000000000024c947 */ /* 0x000fea0003800000 */
[----:B------:R-:W0:Y:S01]  /*5800*/  LDCU.128 UR4, c[0x0][0x390] ;  /* 0x00007200ff0477ac */ /* 0x000e220008000c00 */
[C---:B----4-:R-:W-:Y:S01]  /*5810*/  IMAD.SHL.U32 R16, R6.reuse, 0x4, RZ ;  /* 0x0000000406107824 */ /* 0x050fe200078e00ff */
[----:B------:R-:W-:-:S04]  /*5820*/  SHF.L.U64.HI R37, R6, 0x2, R37 ;  /* 0x0000000206257819 */ /* 0x000fc80000010225 */
[C---:B0123--:R-:W-:Y:S02]  /*5830*/  IADD3 R4, P1, PT, R16.reuse, UR4, RZ ;  /* 0x0000000410047c10 */ /* 0x04ffe4000ff3e0ff */
[----:B------:R-:W-:Y:S02]  /*5840*/  IADD3 R16, P2, PT, R16, UR6, RZ ;  /* 0x0000000610107c10 */ /* 0x000fe4000ff5e0ff */
[C---:B------:R-:W-:Y:S02]  /*5850*/  IADD3.X R5, PT, PT, R37.reuse, UR5, RZ, P1, !PT ;  /* 0x0000000525057c10 */ /* 0x040fe40008ffe4ff */
[----:B------:R-:W-:-:S03]  /*5860*/  IADD3.X R17, PT, PT, R37, UR7, RZ, P2, !PT ;  /* 0x0000000725117c10 */ /* 0x000fc600097fe4ff */
[----:B------:R0:W-:Y:S04]  /*5870*/  STG.E desc[UR8][R4.64], R14 ;  /* 0x0000000e04007986 */ /* 0x0001e8000c101908 */
[----:B------:R0:W-:Y:S02]  /*5880*/  STG.E desc[UR8][R16.64], R15 ;  /* 0x0000000f10007986 */ /* 0x0001e4000c101908 */
.L_x_1493:
[----:B------:R-:W-:Y:S05]  /*5890*/  BSYNC.RECONVERGENT B0 ;  /* 0x0000000000007941 */ /* 0x000fea0003800200 */
.L_x_1492:
[----:B------:R-:W-:Y:S04]  /*58a0*/  BSSY.RECONVERGENT B0, `(.L_x_1494) ;  /* 0x000000b000007945 */ /* 0x000fe80003800200 */
[----:B------:R-:W-:Y:S05]  /*58b0*/  @!P5 BRA `(.L_x_1495) ;  /* 0x000000000024d947 */ /* 0x000fea0003800000 */
[----:B------:R-:W1:Y:S01]  /*58c0*/  LDCU.128 UR4, c[0x0][0x390] ;  /* 0x00007200ff0477ac */ /* 0x000e620008000c00 */
[C---:B0-----:R-:W-:Y:S01]  /*58d0*/  IMAD.SHL.U32 R14, R0.reuse, 0x4, RZ ;  /* 0x00000004000e7824 */ /* 0x041fe200078e00ff */
[----:B------:R-:W-:-:S04]  /*58e0*/  SHF.L.U64.HI R27, R0, 0x2, R27 ;  /* 0x00000002001b7819 */ /* 0x000fc8000001021b */
[C---:B-1234-:R-:W-:Y:S02]  /*58f0*/  IADD3 R4, P1, PT, R14.reuse, UR4, RZ ;  /* 0x000000040e047c10 */ /* 0x05efe4000ff3e0ff */
[----:B------:R-:W-:Y:S02]  /*5900*/  IADD3 R14, P2, PT, R14, UR6, RZ ;  /* 0x000000060e0e7c10 */ /* 0x000fe4000ff5e0ff */
[C---:B------:R-:W-:Y:S02]  /*5910*/  IADD3.X R5, PT, PT, R27.reuse, UR5, RZ, P1, !PT ;  /* 0x000000051b057c10 */ /* 0x040fe40008ffe4ff */
[----:B------:R-:W-:-:S03]  /*5920*/  IADD3.X R15, PT, PT, R27, UR7, RZ, P2, !PT ;  /* 0x000000071b0f7c10 */ /* 0x000fc600097fe4ff */
[----:B------:R0:W-:Y:S04]  /*5930*/  STG.E desc[UR8][R4.64], R12 ;  /* 0x0000000c04007986 */ /* 0x0001e8000c101908 */
[----:B------:R0:W-:Y:S02]  /*5940*/  STG.E desc[UR8][R14.64], R13 ;  /* 0x0000000d0e007986 */ /* 0x0001e4000c101908 */
.L_x_1495:
[----:B------:R-:W-:Y:S05]  /*5950*/  BSYNC.RECONVERGENT B0 ;  /* 0x0000000000007941 */ /* 0x000fea0003800200 */
.L_x_1494:
        /* <DEDUP_REMOVED lines=11> */
.L_x_1497:
[----:B------:R-:W-:Y:S05]  /*5a10*/  BSYNC.RECONVERGENT B0 ;  /* 0x0000000000007941 */ /* 0x000fea0003800200 */
.L_x_1496:
[----:B------:R-:W-:Y:S05]  /*5a20*/  @!P0 EXIT ;  /* 0x000000000000894d */ /* 0x000fea0003800000 */
[----:B------:R-:W5:Y:S01]  /*5a30*/  LDCU.128 UR4, c[0x0][0x390] ;  /* 0x00007200ff0477ac */ /* 0x000f620008000c00 */
[C---:B01234-:R-:W-:Y:S01]  /*5a40*/  IMAD.SHL.U32 R4, R2.reuse, 0x4, RZ ;  /* 0x0000000402047824 */ /* 0x05ffe200078e00ff */
[----:B------:R-:W-:-:S04]  /*5a50*/  SHF.L.U64.HI R7, R2, 0x2, R7 ;  /* 0x0000000202077819 */ /* 0x000fc80000010207 */
[C---:B-----5:R-:W-:Y:S02]  /*5a60*/  IADD3 R2, P0, PT, R4.reuse, UR4, RZ ;  /* 0x0000000404027c10 */ /* 0x060fe4000ff1e0ff */
[----:B------:R-:W-:Y:S02]  /*5a70*/  IADD3 R4, P1, PT, R4, UR6, RZ ;  /* 0x0000000604047c10 */ /* 0x000fe4000ff3e0ff */
[C---:B------:R-:W-:Y:S02]  /*5a80*/  IADD3.X R3, PT, PT, R7.reuse, UR5, RZ, P0, !PT ;  /* 0x0000000507037c10 */ /* 0x040fe400087fe4ff */
[----:B------:R-:W-:-:S03]  /*5a90*/  IADD3.X R5, PT, PT, R7, UR7, RZ, P1, !PT ;  /* 0x0000000707057c10 */ /* 0x000fc60008ffe4ff */
[----:B------:R-:W-:Y:S04]  /*5aa0*/  STG.E desc[UR8][R2.64], R8 ;  /* 0x0000000802007986 */ /* 0x000fe8000c101908 */
[----:B------:R-:W-:Y:S01]  /*5ab0*/  STG.E desc[UR8][R4.64], R9 ;  /* 0x0000000904007986 */ /* 0x000fe2000c101908 */
[----:B------:R-:W-:Y:S05]  /*5ac0*/  EXIT ;  /* 0x000000000000794d */ /* 0x000fea0003800000 */
.L_x_1418:
[----:B------:R-:W-:-:S04]  /*5ad0*/  ISETP.GE.U32.AND P0, PT, R3, 0x1, PT ;  /* 0x000000010300780c */ /* 0x000fc80003f06070 */
[----:B------:R-:W-:-:S13]  /*5ae0*/  ISETP.GE.AND.EX P0, PT, R26, RZ, PT, P0 ;  /* 0x000000ff1a00720c */ /* 0x000fda0003f06300 */
[----:B------:R-:W-:Y:S05]  /*5af0*/  @!P0 EXIT ;  /* 0x000000000000894d */ /* 0x000fea0003800000 */
[----:B------:R-:W-:-:S13]  /*5b00*/  ISETP.NE.AND P0, PT, R0, RZ, PT ;  /* 0x000000ff0000720c */ /* 0x000fda0003f05270 */
[----:B------:R-:W-:Y:S05]  /*5b10*/  @P0 BRA `(.L_x_1498) ;  /* 0x0000002800a80947 */ /* 0x000fea0003800000 */
[----:B------:R-:W0:Y:S08]  /*5b20*/  LDC.64 R4, c[0x0][0x380] ;  /* 0x0000e000ff047b82 */ /* 0x000e300000000a00 */
[----:B------:R-:W1:Y:S01]  /*5b30*/  LDC.64 R6, c[0x0][0x388] ;  /* 0x0000e200ff067b82 */ /* 0x000e620000000a00 */
[----:B0-----:R-:W-:-:S05]  /*5b40*/  IMAD.WIDE.U32 R4, RZ, 0x2400, R4 ;  /* 0x00002400ff047825 */ /* 0x001fca00078e0004 */
[----:B------:R0:W2:Y:S01]  /*5b50*/  LDG.E.CONSTANT R8, desc[UR8][R4.64] ;  /* 0x0000000804087981 */ /* 0x0000a2000c1e9900 */
[----:B-1----:R-:W-:-:S05]  /*5b60*/  IMAD.WIDE.U32 R6, RZ, 0x2400, R6 ;  /* 0x00002400ff067825 */ /* 0x002fca00078e0006 */
[----:B------:R1:W3:Y:S01]  /*5b70*/  LDG.E.CONSTANT R19, desc[UR8][R6.64] ;  /* 0x0000000806137981 */ /* 0x0002e2000c1e9900 */
[----:B------:R-:W4:Y:S02]  /*5b80*/  S2R R0, SR_TID.X ;  /* 0x0000000000007919 */ /* 0x000f240000002100 */
[C---:B----4-:R-:W-:Y:S02]  /*5b90*/  LOP3.LUT R2, R0.reuse, 0x1f, RZ, 0xc0, !PT ;  /* 0x0000001f00027812 */ /* 0x050fe400078ec0ff */
[----:B------:R-:W-:-:S05]  /*5ba0*/  LOP3.LUT R9, R0, 0x3e0, RZ, 0xc0, !PT ;  /* 0x000003e000097812 */ /* 0x000fca00078ec0ff */
[----:B------:R-:W-:-:S04]  /*5bb0*/  IMAD R11, R9, 0x9, R2 ;  /* 0x00000009090b7824 */ /* 0x000fc800078e0202 */
[C---:B------:R-:W-:Y:S02]  /*5bc0*/  VIADD R2, R11.reuse, 0x20 ;  /* 0x000000200b027836 */ /* 0x040fe40000000000 */
[----:B------:R-:W-:-:S03]  /*5bd0*/  VIADD R9, R11, 0x40 ;  /* 0x000000400b097836 */ /* 0x000fc60000000000 */
[----:B------:R-:W-:Y:S01]  /*5be0*/  ISETP.GE.AND P5, PT, R2, UR4, PT ;  /* 0x0000000402007c0c */ /* 0x000fe2000bfa6270 */
[----:B------:R-:W-:Y:S01]  /*5bf0*/  VIADD R2, R11, 0x60 ;  /* 0x000000600b027836 */ /* 0x000fe20000000000 */
[----:B------:R-:W-:Y:S01]  /*5c00*/  ISETP.GE.AND P0, PT, R9, UR4, PT ;  /* 0x0000000409007c0c */ /* 0x000fe2000bf06270 */
[----:B------:R-:W-:-:S03]  /*5c10*/  IMAD.SHL.U32 R9, R11, 0x4, RZ ;  /* 0x000000040b097824 */ /* 0x000fc600078e00ff */
[----:B------:R-:W-:Y:S01]  /*5c20*/  ISETP.GE.AND P4, PT, R2, UR4, PT ;  /* 0x0000000402007c0c */ /* 0x000fe2000bf86270 */
[C---:B------:R-:W-:Y:S01]  /*5c30*/  VIADD R2, R11.reuse, 0xa0 ;  /* 0x000000a00b027836 */ /* 0x040fe20000000000 */
[----:B0-----:R-:W-:Y:S02]  /*5c40*/  IADD3 R4, P2, PT, R4, R9, RZ ;  /* 0x0000000904047210 */ /* 0x001fe40007f5e0ff */
[----:B------:R-:W-:Y:S02]  /*5c50*/  ISETP.GE.AND P6, PT, R11, UR4, PT ;  /* 0x000000040b007c0c */ /* 0x000fe4000bfc6270 */
[----:B-1----:R-:W-:Y:S01]  /*5c60*/  IADD3 R6, P1, PT, R9, R6, RZ ;  /* 0x0000000609067210 */ /* 0x002fe20007f3e0ff */
[C---:B------:R-:W-:Y:S02]  /*5c70*/  VIADD R9, R11.reuse, 0xc0 ;  /* 0x000000c00b097836 */ /* 0x040fe40000000000 */
[----:B------:R-:W-:Y:S01]  /*5c80*/  IMAD.X R5, RZ, RZ, R5, P2 ;  /* 0x000000ffff057224 */ /* 0x000fe200010e0605 */
[----:B------:R-:W-:Y:S01]  /*5c90*/  ISETP.GE.AND P2, PT, R2, UR4, PT ;  /* 0x0000000402007c0c */ /* 0x000fe2000bf46270 */
[----:B------:R-:W-:-:S02]  /*5ca0*/  VIADD R10, R11, 0x80 ;  /* 0x000000800b0a7836 */ /* 0x000fc40000000000 */
[----:B------:R-:W-:Y:S01]  /*5cb0*/  IMAD.X R7, RZ, RZ, R7, P1 ;  /* 0x000000ffff077224 */ /* 0x000fe200008e0607 */
[----:B------:R-:W-:Y:S01]  /*5cc0*/  ISETP.GE.AND P1, PT, R9, UR4, PT ;  /* 0x0000000409007c0c */ /* 0x000fe2000bf26270 */
[C---:B------:R-:W-:Y:S01]  /*5cd0*/  VIADD R12, R11.reuse, 0xe0 ;  /* 0x000000e00b0c7836 */ /* 0x040fe20000000000 */
[----:B------:R-:W-:Y:S01]  /*5ce0*/  ISETP.GE.AND P3, PT, R10, UR4, PT ;  /* 0x000000040a007c0c */ /* 0x000fe2000bf66270 */
[----:B------:R-:W-:Y:S02]  /*5cf0*/  VIADD R10, R11, 0x100 ;  /* 0x000001000b0a7836 */ /* 0x000fe40000000000 */
[----:B--2---:R-:W-:Y:S02]  /*5d00*/  IMAD.MOV.U32 R2, RZ, RZ, R8 ;  /* 0x000000ffff027224 */ /* 0x004fe400078e0008 */
[----:B------:R-:W2:Y:S02]  /*5d10*/  @!P6 LDG.E.CONSTANT R8, desc[UR8][R4.64] ;  /* 0x000000080408e981 */ /* 0x000ea4000c1e9900 */
[----:B------:R-:W-:-:S02]  /*5d20*/  IMAD.MOV.U32 R9, RZ, RZ, R2 ;  /* 0x000000ffff097224 */ /* 0x000fc400078e0002 */
[----:B---3--:R-:W-:Y:S02]  /*5d30*/  IMAD.MOV.U32 R17, RZ, RZ, R19 ;  /* 0x000000ffff117224 */ /* 0x008fe400078e0013 */
[----:B------:R-:W3:Y:S02]  /*5d40*/  @!P6 LDG.E.CONSTANT R19, desc[UR8][R6.64] ;  /* 0x000000080613e981 */ /* 0x000ee4000c1e9900 */
[----:B------:R-:W-:Y:S01]  /*5d50*/  IMAD.MOV.U32 R21, RZ, RZ, R17 ;  /* 0x000000ffff157224 */ /* 0x000fe200078e0011 */
[----:B------:R-:W-:Y:S01]  /*5d60*/  ISETP.GE.AND P6, PT, R12, UR4, PT ;  /* 0x000000040c007c0c */ /* 0x000fe2000bfc6270 */
[----:B------:R-:W4:Y:S04]  /*5d70*/  @!P5 LDG.E.CONSTANT R9, desc[UR8][R4.64+0x80] ;  /* 0x000080080409d981 */ /* 0x000f28000c1e9900 */
[----:B------:R-:W5:Y:S01]  /*5d80*/  @!P5 LDG.E.CONSTANT R21, desc[UR8][R6.64+0x80] ;  /* 0x000080080615d981 */ /* 0x000f62000c1e9900 */
[----:B------:R-:W-:Y:S01]  /*5d90*/  ISETP.GE.AND P5, PT, R10, UR4, PT ;  /* 0x000000040a007c0c */ /* 0x000fe2000bfa6270 */
[----:B------:R-:W-:-:S02]  /*5da0*/  IMAD.MOV.U32 R10, RZ, RZ, R2 ;  /* 0x000000ffff0a7224 */ /* 0x000fc400078e0002 */
[--C-:B------:R-:W-:Y:S02]  /*5db0*/  IMAD.MOV.U32 R11, RZ, RZ, R2.reuse ;  /* 0x000000ffff0b7224 */ /* 0x100fe400078e0002 */
[--C-:B------:R-:W-:Y:S02]  /*5dc0*/  IMAD.MOV.U32 R12, RZ, RZ, R2.reuse ;  /* 0x000000ffff0c7224 */ /* 0x100fe400078e0002 */
[--C-:B------:R-:W-:Y:S01]  /*5dd0*/  IMAD.MOV.U32 R13, RZ, RZ, R2.reuse ;  /* 0x000000ffff0d7224 */ /* 0x100fe200078e0002 */
[----:B------:R-:W3:Y:S01]  /*5de0*/  @!P0 LDG.E.CONSTANT R10, desc[UR8][R4.64+0x100] ;  /* 0x00010008040a8981 */ /* 0x000ee2000c1e9900 */
[--C-:B------:R-:W-:Y:S02]  /*5df0*/  IMAD.MOV.U32 R14, RZ, RZ, R2.reuse ;  /* 0x000000ffff0e7224 */ /* 0x100fe400078e0002 */
[----:B------:R-:W-:Y:S01]  /*5e00*/  IMAD.MOV.U32 R15, RZ, RZ, R2 ;  /* 0x000000ffff0f7224 */ /* 0x000fe200078e0002 */
[----:B------:R-:W5:Y:S04]  /*5e10*/  @!P4 LDG.E.CONSTANT R11, desc[UR8][R4.64+0x180] ;  /* 0x00018008040bc981 */ /* 0x000f68000c1e9900 */
[----:B------:R-:W5:Y:S04]  /*5e20*/  @!P3 LDG.E.CONSTANT R12, desc[UR8][R4.64+0x200] ;  /* 0x00020008040cb981 */ /* 0x000f68000c1e9900 */
[----:B------:R-:W5:Y:S04]  /*5e30*/  @!P2 LDG.E.CONSTANT R13, desc[UR8][R4.64+0x280] ;  /* 0x00028008040da981 */ /* 0x000f68000c1e9900 */
[----:B------:R-:W5:Y:S04]  /*5e40*/  @!P1 LDG.E.CONSTANT R14, desc[UR8][R4.64+0x300] ;  /* 0x00030008040e9981 */ /* 0x000f68000c1e9900 */
[----:B------:R-:W5:Y:S04]  /*5e50*/  @!P6 LDG.E.CONSTANT R15, desc[UR8][R4.64+0x380] ;  /* 0x00038008040fe981 */ /* 0x000f68000c1e9900 */
[----:B------:R0:W5:Y:S01]  /*5e60*/  @!P5 LDG.E.CONSTANT R2, desc[UR8][R4.64+0x400] ;  /* 0x000400080402d981 */ /* 0x000162000c1e9900 */
[----:B------:R-:W-:-:S02]  /*5e70*/  IMAD.MOV.U32 R22, RZ, RZ, R17 ;  /* 0x000000ffff167224 */ /* 0x000fc400078e0011 */
[--C-:B------:R-:W-:Y:S02]  /*5e80*/  IMAD.MOV.U32 R23, RZ, RZ, R17.reuse ;  /* 0x000000ffff177224 */ /* 0x100fe400078e0011 */
[--C-:B------:R-:W-:Y:S02]  /*5e90*/  IMAD.MOV.U32 R24, RZ, RZ, R17.reuse ;  /* 0x000000ffff187224 */ /* 0x100fe400078e0011 */
[--C-:B------:R-:W-:Y:S01]  /*5ea0*/  IMAD.MOV.U32 R25, RZ, RZ, R17.reuse ;  /* 0x000000ffff197224 */ /* 0x100fe200078e0011 */
[----:B------:R-:W5:Y:S01]  /*5eb0*/  @!P0 LDG.E.CONSTANT R22, desc[UR8][R6.64+0x100] ;  /* 0x0001000806168981 */ /* 0x000f62000c1e9900 */
        /* <DEDUP_REMOVED lines=8> */
[----:B0-----:R-:W0:Y:S01]  /*5f40*/  S2R R4, SR_LANEID ;  /* 0x0000000000047919 */ /* 0x001e220000000000 */
[----:B------:R-:W1:Y:S01]  /*5f50*/  S2UR UR5, SR_CgaCtaId ;  /* 0x00000000000579c3 */ /* 0x000e620000008800 */
[----:B------:R-:W-:Y:S01]  /*5f60*/  SHF.R.U32.HI R5, RZ, 0x5, R0 ;  /* 0x00000005ff057819 */ /* 0x000fe20000011600 */
[----:B------:R-:W-:-:S02]  /*5f70*/  UMOV UR4, 0x400 ;  /* 0x0000040000047882 */ /* 0x000fc40000000000 */
[----:B-1----:R-:W-:Y:S02]  /*5f80*/  ULEA UR4, UR5, UR4, 0x18 ;  /* 0x0000000405047291 */ /* 0x002fe4000f8ec0ff */
[----:B0-----:R-:W-:-:S05]  /*5f90*/  IMAD R5, R5, 0x120, R4 ;  /* 0x0000012005057824 */ /* 0x001fca00078e0204 */
[----:B------:R-:W-:-:S05]  /*5fa0*/  LEA R30, R5, UR4, 0x2 ;  /* 0x00000004051e7c11 */ /* 0x000fca000f8e10ff */
[----:B------:R-:W-:Y:S01]  /*5fb0*/  IMAD R31, R4, 0x20, R30 ;  /* 0x00000020041f7824 */ /* 0x000fe200078e021e */
[C---:B------:R-:W-:Y:S02]  /*5fc0*/  LEA R32, R0.reuse, UR4, 0x2 ;  /* 0x0000000400207c11 */ /* 0x040fe4000f8e10ff */
[----:B------:R-:W-:Y:S01]  /*5fd0*/  ISETP.NE.AND P5, PT, R0, RZ, PT ;  /* 0x000000ff0000720c */ /* 0x000fe20003fa5270 */
[----:B------:R-:W-:Y:S01]  /*5fe0*/  IMAD.MOV.U32 R44, RZ, RZ, RZ ;  /* 0x000000ffff2c7224 */ /* 0x000fe200078e00ff */
[----:B--2---:R-:W-:Y:S04]  /*5ff0*/  STS [R30], R8 ;  /* 0x000000081e007388 */ /* 0x004fe80000000800 */
[----:B----4-:R-:W-:Y:S04]  /*6000*/  STS [R30+0x80], R9 ;  /* 0x000080091e007388 */ /* 0x010fe80000000800 */
[----:B---3--:R-:W-:Y:S04]  /*6010*/  STS [R30+0x100], R10 ;  /* 0x0001000a1e007388 */ /* 0x008fe80000000800 */
[----:B-----5:R-:W-:Y:S04]  /*6020*/  STS [R30+0x180], R11 ;  /* 0x0001800b1e007388 */ /* 0x020fe80000000800 */
        /* <DEDUP_REMOVED lines=8> */
[----:B------:R-:W-:Y:S04]  /*60b0*/  LDS R6, [R31+0x4] ;  /* 0x000004001f067984 */ /* 0x000fe80000000800 */
[----:B------:R-:W1:Y:S04]  /*60c0*/  LDS R8, [R31+0x8] ;  /* 0x000008001f087984 */ /* 0x000e680000000800 */
[----:B------:R-:W-:Y:S04]  /*60d0*/  LDS R10, [R31+0xc] ;  /* 0x00000c001f0a7984 */ /* 0x000fe80000000800 */
[----:B------:R-:W2:Y:S04]  /*60e0*/  LDS R12, [R31+0x10] ;  /* 0x000010001f0c7984 */ /* 0x000ea80000000800 */
[----:B------:R-:W-:Y:S04]  /*60f0*/  LDS R14, [R31+0x14] ;  /* 0x000014001f0e7984 */ /* 0x000fe80000000800 */
[----:B------:R-:W-:Y:S04]  /*6100*/  LDS R16, [R31+0x18] ;  /* 0x000018001f107984 */ /* 0x000fe80000000800 */
[----:B------:R-:W-:Y:S01]  /*6110*/  LDS R18, [R31+0x1c] ;  /* 0x00001c001f127984 */ /* 0x000fe20000000800 */
[----:B------:R-:W-:Y:S06]  /*6120*/  BAR.SYNC.DEFER_BLOCKING 0x0 ;  /* 0x0000000000007b1d */ /* 0x000fec0000010000 */
[----:B------:R-:W-:Y:S04]  /*6130*/  STS [R30], R19 ;  /* 0x000000131e007388 */ /* 0x000fe80000000800 */
[----:B------:R-:W-:Y:S04]  /*6140*/  STS [R30+0x80], R21 ;  /* 0x000080151e007388 */ /* 0x000fe80000000800 */
[----:B------:R3:W-:Y:S04]  /*6150*/  STS [R30+0x100], R22 ;  /* 0x000100161e007388 */ /* 0x0007e80000000800 */
[----:B------:R4:W-:Y:S04]  /*6160*/  STS [R30+0x180], R23 ;  /* 0x000180171e007388 */ /* 0x0009e80000000800 */
[----:B------:R5:W-:Y:S04]  /*6170*/  STS [R30+0x200], R24 ;  /* 0x000200181e007388 */ /* 0x000be80000000800 */
[----:B------:R-:W-:Y:S04]  /*6180*/  STS [R30+0x280], R25 ;  /* 0x000280191e007388 */ /* 0x000fe80000000800 */
[----:B------:R1:W-:Y:S04]  /*6190*/  STS [R30+0x300], R28 ;  /* 0x0003001c1e007388 */ /* 0x0003e80000000800 */
[----:B------:R-:W-:Y:S04]  /*61a0*/  STS [R30+0x380], R29 ;  /* 0x0003801d1e007388 */ /* 0x000fe80000000800 */
[----:B------:R-:W-:Y:S01]  /*61b0*/  STS [R30+0x400], R17 ;  /* 0x000400111e007388 */ /* 0x000fe20000000800 */
[----:B------:R-:W-:-:S03]  /*61c0*/  NOP ;  /* 0x0000000000007918 */ /* 0x000fc60000000000 */
[----:B------:R-:W-:Y:S04]  /*61d0*/  LDS R21, [R31+0x20] ;  /* 0x000020001f157984 */ /* 0x000fe80000000800 */
        /* <DEDUP_REMOVED lines=9> */
[----:B0-----:R-:W-:Y:S02]  /*6270*/  STS [R32+0x4d8], R27 ;  /* 0x0004d81b20007388 */ /* 0x001fe40000000800 */
[----:B------:R-:W-:Y:S06]  /*6280*/  BAR.SYNC.DEFER_BLOCKING 0x0 ;  /* 0x0000000000007b1d */ /* 0x000fec0000010000 */
[----:B------:R-:W0:Y:S01]  /*6290*/  @P5 LDS R20, [R32+0x4d4] ;  /* 0x0004d40020145984 */ /* 0x000e220000000800 */
[----:B------:R-:W-:-:S04]  /*62a0*/  IMAD R2, R0, 0x9, RZ ;  /* 0x0000000900027824 */ /* 0x000fc800078e02ff */
[----:B---3--:R-:W-:Y:S01]  /*62b0*/  VIADD R22, R2, 0x2 ;  /* 0x0000000202167836 */ /* 0x008fe20000000000 */
[----:B------:R-:W-:Y:S01]  /*62c0*/  ISETP.NE.U32.AND P4, PT, R3, R2, PT ;  /* 0x000000020300720c */ /* 0x000fe20003f85070 */
[----:B----4-:R-:W-:-:S03]  /*62d0*/  IMAD.MOV.U32 R23, RZ, RZ, 0x1 ;  /* 0x00000001ff177424 */ /* 0x010fc600078e00ff */
[----:B------:R-:W-:Y:S02]  /*62e0*/  ISETP.NE.AND.EX P4, PT, R26, RZ, PT, P4 ;  /* 0x000000ff1a00720c */ /* 0x000fe40003f85340 */
[----:B------:R-:W-:Y:S01]  /*62f0*/  ISETP.EQ.U32.AND P0, PT, R3, R22, PT ;  /* 0x000000160300720c */ /* 0x000fe20003f02070 */
[C---:B------:R-:W-:Y:S01]  /*6300*/  VIADD R22, R2.reuse, 0x6 ;  /* 0x0000000602167836 */ /* 0x040fe20000000000 */
[----:B------:R-:W-:Y:S01]  /*6310*/  SEL R42, RZ, 0x1, P4 ;  /* 0x00000001ff2a7807 */ /* 0x000fe20002000000 */
[----:B-----5:R-:W-:Y:S01]  /*6320*/  VIADD R24, R2, 0x3 ;  /* 0x0000000302187836 */ /* 0x020fe20000000000 */
[----:B------:R-:W-:Y:S01]  /*6330*/  SEL R44, R44, RZ, P4 ;  /* 0x000000ff2c2c7207 */ /* 0x000fe20002000000 */
[----:B-1----:R-:W-:Y:S01]  /*6340*/  VIADD R28, R2, 0x4 ;  /* 0x00000004021c7836 */ /* 0x002fe20000000000 */
[----:B------:R-:W-:Y:S02]  /*6350*/  ISETP.NE.AND P6, PT, R6, R8, PT ;  /* 0x000000080600720c */ /* 0x000fe40003fc5270 */
[----:B------:R-:W-:-:S02]  /*6360*/  SEL R44, R44, RZ, P5 ;  /* 0x000000ff2c2c7207 */ /* 0x000fc40002800000 */
[C---:B------:R-:W-:Y:S02]  /*6370*/  ISETP.EQ.U32.AND P1, PT, R3.reuse, R24, PT ;  /* 0x000000180300720c */ /* 0x040fe40003f22070 */
[----:B------:R-:W-:Y:S02]  /*6380*/  ISETP.EQ.OR.EX P0, PT, R26, RZ, P6, P0 ;  /* 0x000000ff1a00720c */ /* 0x000fe40003702700 */
[----:B------:R-:W-:Y:S02]  /*6390*/  ISETP.EQ.U32.AND P2, PT, R3, R28, PT ;  /* 0x0000001c0300720c */ /* 0x000fe40003f42070 */
[----:B--2---:R-:W-:Y:S02]  /*63a0*/  ISETP.NE.AND P6, PT, R10, R12, PT ;  /* 0x0000000c0a00720c */ /* 0x004fe40003fc5270 */
[----:B0-----:R-:W-:-:S04]  /*63b0*/  @P5 ISETP.NE.AND P3, PT, R20, R4, PT ;  /* 0x000000041400520c */ /* 0x001fc80003f65270 */
[----:B------:R-:W-:Y:S02]  /*63c0*/  @P5 SEL R23, RZ, 0x1, !P3 ;  /* 0x00000001ff175807 */ /* 0x000fe40005800000 */
[C---:B------:R-:W-:Y:S01]  /*63d0*/  ISETP.EQ.U32.AND P3, PT, R3.reuse, R22, PT ;  /* 0x000000160300720c */ /* 0x040fe20003f62070 */
[----:B------:R-:W-:Y:S01]  /*63e0*/  VIADD R22, R2, 0x7 ;  /* 0x0000000702167836 */ /* 0x000fe20000000000 */
[----:B------:R-:W-:Y:S02]  /*63f0*/  @P5 SEL R42, R42, R23, !P4 ;  /* 0x000000172a2a5207 */ /* 0x000fe40006000000 */
[----:B------:R-:W-:Y:S02]  /*6400*/  ISETP.NE.AND P5, PT, R8, R10, PT ;  /* 0x0000000a0800720c */ /* 0x000fe40003fa5270 */
[----:B------:R-:W-:Y:S01]  /*6410*/  ISETP.EQ.U32.AND P4, PT, R3, R22, PT ;  /* 0x000000160300720c */ /* 0x000fe20003f82070 */
[----:B------:R-:W-:Y:S01]  /*6420*/  VIADD R22, R2, 0x8 ;  /* 0x0000000802167836 */ /* 0x000fe20000000000 */
[----:B------:R-:W-:-:S02]  /*6430*/  ISETP.EQ.OR.EX P1, PT, R26, RZ, P5, P1 ;  /* 0x000000ff1a00720c */ /* 0x000fc40002f22710 */
[----:B------:R-:W-:Y:S02]  /*6440*/  ISETP.NE.AND P5, PT, R14, R16, PT ;  /* 0x000000100e00720c */ /* 0x000fe40003fa5270 */
[----:B------:R-:W-:Y:S02]  /*6450*/  ISETP.EQ.OR.EX P2, PT, R26, RZ, P6, P2 ;  /* 0x000000ff1a00720c */ /* 0x000fe40003742720 */
[----:B------:R-:W-:Y:S02]  /*6460*/  ISETP.NE.AND P6, PT, R16, R18, PT ;  /* 0x000000121000720c */ /* 0x000fe40003fc5270 */
[----:B------:R-:W-:Y:S02]  /*6470*/  ISETP.EQ.OR.EX P3, PT, R26, RZ, P5, P3 ;  /* 0x000000ff1a00720c */ /* 0x000fe40002f62730 */
[----:B------:R-:W-:Y:S01]  /*6480*/  ISETP.EQ.U32.AND P5, PT, R3, R22, PT ;  /* 0x000000160300720c */ /* 0x000fe20003fa2070 */
[----:B------:R-:W-:Y:S01]  /*6490*/  VIADD R22, R2, 0x1 ;  /* 0x0000000102167836 */ /* 0x000fe20000000000 */
[----:B------:R-:W-:-:S02]  /*64a0*/  ISETP.EQ.OR.EX P4, PT, R26, RZ, P6, P4 ;  /* 0x000000ff1a00720c */ /* 0x000fc40003782740 */
[----:B------:R-:W-:Y:S02]  /*64b0*/  ISETP.NE.AND P6, PT, R18, R27, PT ;  /* 0x0000001b1200720c */ /* 0x000fe40003fc5270 */
[----:B------:R-:W-:Y:S02]  /*64c0*/  P2R R24, PR, RZ, 0x8 ;  /* 0x00000008ff187803 */ /* 0x000fe40000000000 */
[----:B------:R-:W-:Y:S02]  /*64d0*/  ISETP.EQ.OR.EX P5, PT, R26, RZ, P6, P5 ;  /* 0x000000ff1a00720c */ /* 0x000fe400037a2750 */
[----:B------:R-:W-:Y:S02]  /*64e0*/  ISETP.EQ.U32.AND P6, PT, R3, R22, PT ;  /* 0x000000160300720c */ /* 0x000fe40003fc2070 */
[----:B------:R-:W-:Y:S01]  /*64f0*/  ISETP.NE.AND P3, PT, R4, R6, PT ;  /* 0x000000060400720c */ /* 0x000fe20003f65270 */
[----:B------:R-:W-:-:S03]  /*6500*/  FADD R22, R5, R7 ;  /* 0x0000000705167221 */ /* 0x000fc60000000000 */
[----:B------:R-:W-:-:S04]  /*6510*/  ISETP.EQ.OR.EX P6, PT, R26, RZ, P3, P6 ;  /* 0x000000ff1a00720c */ /* 0x000fc80001fc2760 */
[----:B------:R-:W-:-:S05]  /*6520*/  FSEL R22, R7, R22, P6 ;  /* 0x0000001607167208 */ /* 0x000fca0003000000 */
[----:B------:R-:W-:-:S05]  /*6530*/  FADD R22, R9, R22 ;  /* 0x0000001609167221 */ /* 0x000fca0000000000 */
[----:B------:R-:W-:-:S05]  /*6540*/  FSEL R22, R9, R22, P0 ;  /* 0x0000001609167208 */ /* 0x000fca0000000000 */
[----:B------:R-:W-:Y:S01]  /*6550*/  FADD R22, R11, R22 ;  /* 0x000000160b167221 */ /* 0x000fe20000000000 */
[----:B------:R-:W-:-:S04]  /*6560*/  SEL R23, RZ, 0x1, !P6 ;  /* 0x00000001ff177807 */ /* 0x000fc80007000000 */
[----:B------:R-:W-:Y:S01]  /*6570*/  FSEL R22, R11, R22, P1 ;  /* 0x000000160b167208 */ /* 0x000fe20000800000 */
[----:B------:R-:W-:Y:S01]  /*6580*/  VIADD R2, R2, 0x5 ;  /* 0x0000000502027836 */ /* 0x000fe20000000000 */
[----:B------:R-:W-:-:S03]  /*6590*/  IADD3 R25, P6, PT, R23, R42, RZ ;  /* 0x0000002a17197210 */ /* 0x000fc60007fde0ff */
[----:B------:R-:W-:Y:S01]  /*65a0*/  FADD R22, R13, R22 ;  /* 0x000000160d167221 */ /* 0x000fe20000000000 */
[----:B------:R-:W-:Y:S01]  /*65b0*/  ISETP.NE.AND P3, PT, R12, R14, PT ;  /* 0x0000000e0c00720c */ /* 0x000fe20003f65270 */
[----:B------:R-:W-:Y:S01]  /*65c0*/  IMAD.X R39, RZ, RZ, R44, P6 ;  /* 0x000000ffff277224 */ /* 0x000fe200030e062c */
[----:B------:R-:W-:Y:S02]  /*65d0*/  ISETP.EQ.U32.AND P6, PT, R3, R2, PT ;  /* 0x000000020300720c */ /* 0x000fe40003fc2070 */
[----:B------:R-:W-:Y:S02]  /*65e0*/  FSEL R22, R13, R22, P2 ;  /* 0x000000160d167208 */ /* 0x000fe40001000000 */
[----:B------:R-:W-:-:S03]  /*65f0*/  ISETP.EQ.OR.EX P6, PT, R26, RZ, P3, P6 ;  /* 0x000000ff1a00720c */ /* 0x000fc60001fc2760 */
[----:B------:R-:W-:-:S05]  /*6600*/  FADD R22, R15, R22 ;  /* 0x000000160f167221 */ /* 0x000fca0000000000 */
[----:B------:R-:W-:Y:S02]  /*6610*/  FSEL R22, R15, R22, P6 ;  /* 0x000000160f167208 */ /* 0x000fe40003000000 */
[----:B------:R-:W-:Y:S02]  /*6620*/  ISETP.NE.AND P3, PT, R24, RZ, PT ;  /* 0x000000ff1800720c */ /* 0x000fe40003f65270 */
[----:B------:R-:W-:Y:S01]  /*6630*/  SEL R38, RZ, 0x1, !P0 ;  /* 0x00000001ff267807 */ /* 0x000fe20004000000 */
[----:B------:R-:W-:Y:S01]  /*6640*/  FADD R22, R17, R22 ;  /* 0x0000001611167221 */ /* 0x000fe20000000000 */
[----:B------:R-:W-:Y:S02]  /*6650*/  SEL R23, RZ, 0x1, !P6 ;  /* 0x00000001ff177807 */ /* 0x000fe40007000000 */
[----:B------:R-:W-:Y:S02]  /*6660*/  IADD3 R38, P6, PT, R25, R38, RZ ;  /* 0x0000002619267210 */ /* 0x000fe40007fde0ff */
[----:B------:R-:W-:-:S02]  /*6670*/  FSEL R22, R17, R22, P3 ;  /* 0x0000001611167208 */ /* 0x000fc40001800000 */
[----:B------:R-:W-:Y:S01]  /*6680*/  SEL R25, RZ, 0x1, !P1 ;  /* 0x00000001ff197807 */ /* 0x000fe20004800000 */
[----:B------:R-:W0:Y:S01]  /*6690*/  S2R R46, SR_LANEID ;  /* 0x00000000002e7919 */ /* 0x000e220000000000 */
[----:B------:R-:W-:Y:S02]  /*66a0*/  IMAD.X R2, RZ, RZ, R39, P6 ;  /* 0x000000ffff027224 */ /* 0x000fe400030e0627 */
[C---:B------:R-:W-:Y:S01]  /*66b0*/  FADD R22, R19.reuse, R22 ;  /* 0x0000001613167221 */ /* 0x040fe20000000000 */
[----:B------:R-:W-:Y:S02]  /*66c0*/  IADD3 R28, P6, PT, R38, R25, RZ ;  /* 0x00000019261c7210 */ /* 0x000fe40007fde0ff */
[----:B------:R-:W-:Y:S02]  /*66d0*/  SEL R25, RZ, 0x1, !P2 ;  /* 0x00000001ff197807 */ /* 0x000fe40005000000 */
[----:B------:R-:W-:Y:S01]  /*66e0*/  FSEL R22, R19, R22, P4 ;  /* 0x0000001613167208 */ /* 0x000fe20002000000 */
[----:B------:R-:W-:Y:S01]  /*66f0*/  IMAD.X R29, RZ, RZ, R2, P6 ;  /* 0x000000ffff1d7224 */ /* 0x000fe200030e0602 */
[----:B------:R-:W-:-:S03]  /*6700*/  IADD3 R30, P6, PT, R28, R25, RZ ;  /* 0x000000191c1e7210 */ /* 0x000fc60007fde0ff */
[----:B------:R-:W-:Y:S02]  /*6710*/  @!P5 FADD R21, R21, R22 ;  /* 0x000000161515d221 */ /* 0x000fe40000000000 */
[----:B------:R-:W-:Y:S01]  /*6720*/  IMAD.X R31, RZ, RZ, R29, P6 ;  /* 0x000000ffff1f7224 */ /* 0x000fe200030e061d */
[----:B------:R-:W-:Y:S02]  /*6730*/  IADD3 R32, P6, PT, R30, R23, RZ ;  /* 0x000000171e207210 */ /* 0x000fe40007fde0ff */
[----:B------:R-:W-:Y:S01]  /*6740*/  SEL R23, RZ, 0x1, !P3 ;  /* 0x00000001ff177807 */ /* 0x000fe20005800000 */
[----:B------:R-:W1:Y:S02]  /*6750*/  SHFL.UP PT, R22, R21, 0x1, RZ ;  /* 0x0420000015167989 */ /* 0x000e6400000e00ff */
[----:B------:R-:W-:Y:S01]  /*6760*/  IMAD.X R33, RZ, RZ, R31, P6 ;  /* 0x000000ffff217224 */ /* 0x000fe200030e061f */
[----:B------:R-:W-:Y:S02]  /*6770*/  IADD3 R34, P6, PT, R32, R23, RZ ;  /* 0x0000001720227210 */ /* 0x000fe40007fde0ff */
[----:B------:R-:W-:-:S02]  /*6780*/  SEL R23, RZ, 0x1, !P4 ;  /* 0x00000001ff177807 */ /* 0x000fc40006000000 */
[----:B------:R-:W-:Y:S01]  /*6790*/  SEL R25, RZ, 0x1, !P5 ;  /* 0x00000001ff197807 */ /* 0x000fe20006800000 */
[----:B------:R-:W-:Y:S01]  /*67a0*/  IMAD.X R35, RZ, RZ, R33, P6 ;  /* 0x000000ffff237224 */ /* 0x000fe200030e0621 */
[----:B------:R-:W-:-:S05]  /*67b0*/  IADD3 R36, P5, PT, R34, R23, RZ ;  /* 0x0000001722247210 */ /* 0x000fca0007fbe0ff */
[----:B------:R-:W-:Y:S01]  /*67c0*/  IMAD.X R37, RZ, RZ, R35, P5 ;  /* 0x000000ffff257224 */ /* 0x000fe200028e0623 */
[----:B------:R-:W-:Y:S02]  /*67d0*/  IADD3 R25, P5, PT, R36, R25, RZ ;  /* 0x0000001924197210 */ /* 0x000fe40007fbe0ff */
[----:B0-----:R-:W-:-:S03]  /*67e0*/  ISETP.GE.AND P6, PT, R46, 0x1, PT ;  /* 0x000000012e00780c */ /* 0x001fc60003fc6270 */
[----:B------:R-:W-:Y:S01]  /*67f0*/  IMAD.X R24, RZ, RZ, R37, P5 ;  /* 0x000000ffff187224 */ /* 0x000fe200028e0625 */
[----:B------:R-:W-:Y:S01]  /*6800*/  ISETP.NE.U32.AND P5, PT, R25, RZ, PT ;  /* 0x000000ff1900720c */ /* 0x000fe20003fa5070 */
[----:B-1----:R-:W-:-:S03]  /*6810*/  FADD R22, R21, R22 ;  /* 0x0000001615167221 */ /* 0x002fc60000000000 */
[----:B------:R-:W-:-:S05]  /*6820*/  ISETP.NE.AND.EX P5, PT, R24, RZ, PT, P5 ;  /* 0x000000ff1800720c */ /* 0x000fca0003fa5350 */
[----:B------:R-:W-:Y:S02]  /*6830*/  @P6 FSEL R21, R22, R21, !P5 ;  /* 0x0000001516156208 */ /* 0x000fe40006800000 */
[----:B------:R-:W0:Y:S04]  /*6840*/  SHFL.UP PT, R22, R25, 0x1, RZ ;  /* 0x0420000019167989 */ /* 0x000e2800000e00ff */
[----:B------:R-:W1:Y:S01]  /*6850*/  SHFL.UP PT, R23, R24, 0x1, RZ ;  /* 0x0420000018177989 */ /* 0x000e6200000e00ff */
[----:B0-----:R-:W-:-:S04]  /*6860*/  SEL R22, R22, RZ, P6 ;  /* 0x000000ff16167207 */ /* 0x001fc80003000000 */
[----:B------:R-:W-:Y:S02]  /*6870*/  IADD3 R41, P5, PT, R22, R25, RZ ;  /* 0x0000001916297210 */ /* 0x000fe40007fbe0ff */
[----:B------:R-:W0:Y:S01]  /*6880*/  SHFL.UP PT, R22, R21, 0x2, RZ ;  /* 0x0440000015167989 */ /* 0x000e2200000e00ff */
[----:B-1----:R-:W-:Y:S02]  /*6890*/  SEL R23, R23, RZ, P6 ;  /* 0x000000ff17177207 */ /* 0x002fe40003000000 */
[----:B------:R-:W-:-:S03]  /*68a0*/  ISETP.GE.AND P6, PT, R46, 0x2, PT ;  /* 0x000000022e00780c */ /* 0x000fc60003fc6270 */
[----:B------:R-:W-:Y:S01]  /*68b0*/  IMAD.X R40, R23, 0x1, R24, P5 ;  /* 0x0000000117287824 */ /* 0x000fe200028e0618 */
[----:B------:R-:W-:-:S04]  /*68c0*/  ISETP.NE.U32.AND P5, PT, R41, RZ, PT ;  /* 0x000000ff2900720c */ /* 0x000fc80003fa5070 */
[----:B------:R-:W-:Y:S01]  /*68d0*/  ISETP.NE.AND.EX P5, PT, R40, RZ, PT, P5 ;  /* 0x000000ff2800720c */ /* 0x000fe20003fa5350 */
[----:B0-----:R-:W-:-:S05]  /*68e0*/  FADD R22, R21, R22 ;  /* 0x0000001615167221 */ /* 0x001fca0000000000 */
        /* <DEDUP_REMOVED lines=30> */
[----:B-1----:R-:W-:-:S05]  /*6ad0*/  SEL R23, R23, RZ, P6 ;  /* 0x000000ff17177207 */ /* 0x002fca0003000000 */
[----:B------:R-:W-:Y:S01]  /*6ae0*/  IMAD.X R24, R23, 0x1, R40, P5 ;  /* 0x0000000117187824 */ /* 0x000fe200028e0628 */
[----:B------:R-:W-:-:S04]  /*6af0*/  ISETP.NE.U32.AND P5, PT, R25, RZ, PT ;  /* 0x000000ff1900720c */ /* 0x000fc80003fa5070 */
[----:B------:R-:W-:Y:S01]  /*6b00*/  ISETP.NE.AND.EX P5, PT, R24, RZ, PT, P5 ;  /* 0x000000ff1800720c */ /* 0x000fe20003fa5350 */
[----:B------:R-:W1:Y:S01]  /*6b10*/  SHFL.UP PT, R23, R24, 0x10, RZ ;  /* 0x0600000018177989 */ /* 0x000e6200000e00ff */
[----:B0-----:R-:W-:-:S05]  /*6b20*/  FADD R22, R21, R22 ;  /* 0x0000001615167221 */ /* 0x001fca0000000000 */
[----:B------:R-:W-:Y:S02]  /*6b30*/  FSEL R52, R22, R21, !P5 ;  /* 0x0000001516347208 */ /* 0x000fe40006800000 */
[----:B------:R-:W0:Y:S01]  /*6b40*/  SHFL.UP PT, R22, R25, 0x10, RZ ;  /* 0x0600000019167989 */ /* 0x000e2200000e00ff */
[----:B------:R-:W-:-:S04]  /*6b50*/  ISETP.GE.AND P5, PT, R46, 0x10, PT ;  /* 0x000000102e00780c */ /* 0x000fc80003fa6270 */
[----:B-1----:R-:W-:Y:S02]  /*6b60*/  SEL R23, R23, RZ, P5 ;  /* 0x000000ff17177207 */ /* 0x002fe40002800000 */
[----:B------:R-:W-:Y:S02]  /*6b70*/  FSEL R21, R21, R52, !P5 ;  /* 0x0000003415157208 */ /* 0x000fe40006800000 */
[----:B------:R-:W-:Y:S02]  /*6b80*/  SHF.R.U32.HI R43, RZ, 0x5, R0 ;  /* 0x00000005ff2b7819 */ /* 0x000fe40000011600 */
[----:B0-----:R-:W-:Y:S02]  /*6b90*/  SEL R22, R22, RZ, P5 ;  /* 0x000000ff16167207 */ /* 0x001fe40002800000 */
[----:B------:R-:W-:Y:S02]  /*6ba0*/  ISETP.NE.AND P5, PT, R46, 0x1f, PT ;  /* 0x0000001f2e00780c */ /* 0x000fe40003fa5270 */
[----:B------:R-:W-:-:S05]  /*6bb0*/  IADD3 R22, P6, PT, R22, R25, RZ ;  /* 0x0000001916167210 */ /* 0x000fca0007fde0ff */
[----:B------:R-:W-:-:S06]  /*6bc0*/  IMAD.X R23, R23, 0x1, R24, P6 ;  /* 0x0000000117177824 */ /* 0x000fcc00030e0618 */
[----:B------:R-:W-:-:S05]  /*6bd0*/  @!P5 LEA R49, R43, UR4, 0x4 ;  /* 0x000000042b31dc11 */ /* 0x000fca000f8e20ff */
[----:B------:R-:W-:Y:S04]  /*6be0*/  @!P5 STS [R49+0x8], R52 ;  /* 0x000008343100d388 */ /* 0x000fe80000000800 */
[----:B------:R-:W-:Y:S01]  /*6bf0*/  @!P5 STS.64 [R49], R22 ;  /* 0x000000163100d388 */ /* 0x000fe20000000a00 */
[----:B------:R-:W-:Y:S06]  /*6c00*/  BAR.SYNC.DEFER_BLOCKING 0x0 ;  /* 0x0000000000007b1d */ /* 0x000fec0000010000 */
        /* <DEDUP_REMOVED lines=11> */
[----:B------:R-:W-:-:S04]  /*6cc0*/  ISETP.NE.AND P5, PT, R43, 0x2, PT ;  /* 0x000000022b00780c */ /* 0x000fc80003fa5270 */
[----:B------:R-:W-:Y:S02]  /*6cd0*/  SEL R52, R51, R24, !P5 ;  /* 0x0000001833347207 */ /* 0x000fe40006800000 */
[----:B------:R-:W-:Y:S02]  /*6ce0*/  SEL R54, R53, R25, !P5 ;  /* 0x0000001935367207 */ /* 0x000fe40006800000 */
[----:B------:R-:W1:Y:S01]  /*6cf0*/  LDS.64 R24, [UR4+0x30] ;  /* 0x00003004ff187984 */ /* 0x000e620008000a00 */
[----:B------:R-:W-:Y:S02]  /*6d00*/  FSEL R47, R50, R47, !P5 ;  /* 0x0000002f322f7208 */ /* 0x000fe40006800000 */
[----:B0-----:R-:W-:-:S04]  /*6d10*/  ISETP.NE.U32.AND P5, PT, R40, RZ, PT ;  /* 0x000000ff2800720c */ /* 0x001fc80003fa5070 */
[C---:B------:R-:W-:Y:S02]  /*6d20*/  ISETP.NE.AND.EX P5, PT, R41.reuse, RZ, PT, P5 ;  /* 0x000000ff2900720c */ /* 0x040fe40003fa5350 */
[----:B------:R-:W-:Y:S02]  /*6d30*/  IADD3 R51, P6, PT, R40, R51, RZ ;  /* 0x0000003328337210 */ /* 0x000fe40007fde0ff */
[----:B------:R-:W0:Y:S03]  /*6d40*/  LDS R40, [UR4+0x38] ;  /* 0x00003804ff287984 */ /* 0x000e260008000800 */
[----:B------:R-:W-:-:S06]  /*6d50*/  IMAD.X R53, R41, 0x1, R53, P6 ;  /* 0x0000000129357824 */ /* 0x000fcc00030e0635 */
[----:B------:R-:W-:Y:S01]  /*6d60*/  @!P5 FADD R49, R50, R49 ;  /* 0x000000313231d221 */ /* 0x000fe20000000000 */
[----:B------:R-:W-:Y:S02]  /*6d70*/  ISETP.NE.AND P5, PT, R43, 0x3, PT ;  /* 0x000000032b00780c */ /* 0x000fe40003fa5270 */
[C---:B-1----:R-:W-:Y:S02]  /*6d80*/  IADD3 R41, P6, PT, R24.reuse, R51, RZ ;  /* 0x0000003318297210 */ /* 0x042fe40007fde0ff */
[----:B------:R-:W-:Y:S02]  /*6d90*/  SEL R52, R51, R52, !P5 ;  /* 0x0000003433347207 */ /* 0x000fe40006800000 */
[----:B------:R-:W-:Y:S02]  /*6da0*/  SEL R54, R53, R54, !P5 ;  /* 0x0000003635367207 */ /* 0x000fe40006800000 */
[----:B------:R-:W-:Y:S02]  /*6db0*/  FSEL R47, R49, R47, !P5 ;  /* 0x0000002f312f7208 */ /* 0x000fe40006800000 */
[----:B------:R-:W-:Y:S01]  /*6dc0*/  ISETP.NE.U32.AND P5, PT, R24, RZ, PT ;  /* 0x000000ff1800720c */ /* 0x000fe20003fa5070 */
[----:B------:R-:W-:-:S03]  /*6dd0*/  IMAD.X R51, R25, 0x1, R53, P6 ;  /* 0x0000000119337824 */ /* 0x000fc600030e0635 */
[----:B------:R-:W-:Y:S02]  /*6de0*/  ISETP.NE.AND.EX P5, PT, R25, RZ, PT, P5 ;  /* 0x000000ff1900720c */ /* 0x000fe40003fa5350 */
[----:B------:R-:W1:Y:S11]  /*6df0*/  LDS.64 R24, [UR4+0x40] ;  /* 0x00004004ff187984 */ /* 0x000e760008000a00 */
[----:B0-----:R-:W-:Y:S01]  /*6e00*/  @!P5 FADD R40, R49, R40 ;  /* 0x000000283128d221 */ /* 0x001fe20000000000 */
[----:B------:R-:W-:-:S04]  /*6e10*/  ISETP.NE.AND P5, PT, R43, 0x4, PT ;  /* 0x000000042b00780c */ /* 0x000fc80003fa5270 */
[----:B------:R-:W-:Y:S02]  /*6e20*/  SEL R52, R41, R52, !P5 ;  /* 0x0000003429347207 */ /* 0x000fe40006800000 */
[----:B------:R-:W-:Y:S02]  /*6e30*/  SEL R54, R51, R54, !P5 ;  /* 0x0000003633367207 */ /* 0x000fe40006800000 */
[----:B-1----:R-:W-:Y:S02]  /*6e40*/  IADD3 R49, P6, PT, R24, R41, RZ ;  /* 0x0000002918317210 */ /* 0x002fe40007fde0ff */
[----:B------:R-:W0:Y:S01]  /*6e50*/  LDS R41, [UR4+0x48] ;  /* 0x00004804ff297984 */ /* 0x000e220008000800 */
[----:B------:R-:W-:Y:S02]  /*6e60*/  FSEL R47, R40, R47, !P5 ;  /* 0x0000002f282f7208 */ /* 0x000fe40006800000 */
[----:B------:R-:W-:Y:S01]  /*6e70*/  ISETP.NE.U32.AND P5, PT, R24, RZ, PT ;  /* 0x000000ff1800720c */ /* 0x000fe20003fa5070 */
[----:B------:R-:W-:-:S03]  /*6e80*/  IMAD.X R53, R25, 0x1, R51, P6 ;  /* 0x0000000119357824 */ /* 0x000fc600030e0633 */
[----:B------:R-:W-:Y:S02]  /*6e90*/  ISETP.NE.AND.EX P5, PT, R25, RZ, PT, P5 ;  /* 0x000000ff1900720c */ /* 0x000fe40003fa5350 */
[----:B------:R-:W1:Y:S11]  /*6ea0*/  LDS.64 R24, [UR4+0x50] ;  /* 0x00005004ff187984 */ /* 0x000e760008000a00 */
[----:B0-----:R-:W-:-:S02]  /*6eb0*/  @!P5 FADD R41, R40, R41 ;  /* 0x000000292829d221 */ /* 0x001fc40000000000 */
[----:B------:R-:W0:Y:S01]  /*6ec0*/  LDS R40, [UR4+0x58] ;  /* 0x00005804ff287984 */ /* 0x000e220008000800 */
[----:B------:R-:W-:-:S04]  /*6ed0*/  ISETP.NE.AND P5, PT, R43, 0x5, PT ;  /* 0x000000052b00780c */ /* 0x000fc80003fa5270 */
[----:B------:R-:W-:Y:S02]  /*6ee0*/  SEL R52, R49, R52, !P5 ;  /* 0x0000003431347207 */ /* 0x000fe40006800000 */
[----:B------:R-:W-:Y:S02]  /*6ef0*/  SEL R54, R53, R54, !P5 ;  /* 0x0000003635367207 */ /* 0x000fe40006800000 */
[----:B------:R-:W-:Y:S02]  /*6f00*/  FSEL R47, R41, R47, !P5 ;  /* 0x0000002f292f7208 */ /* 0x000fe40006800000 */
[C---:B-1----:R-:W-:Y:S02]  /*6f10*/  IADD3 R49, P6, PT, R24.reuse, R49, RZ ;  /* 0x0000003118317210 */ /* 0x042fe40007fde0ff */
[----:B------:R-:W-:-:S03]  /*6f20*/  ISETP.NE.U32.AND P5, PT, R24, RZ, PT ;  /* 0x000000ff1800720c */ /* 0x000fc60003fa5070 */
[C---:B------:R-:W-:Y:S01]  /*6f30*/  IMAD.X R51, R25.reuse, 0x1, R53, P6 ;  /* 0x0000000119337824 */ /* 0x040fe200030e0635 */
[----:B------:R-:W-:Y:S02]  /*6f40*/  ISETP.NE.AND.EX P5, PT, R25, RZ, PT, P5 ;  /* 0x000000ff1900720c */ /* 0x000fe40003fa5350 */
[----:B------:R-:W1:Y:S11]  /*6f50*/  LDS.64 R24, [UR4+0x60] ;  /* 0x00006004ff187984 */ /* 0x000e760008000a00 */
[----:B0-----:R-:W-:Y:S01]  /*6f60*/  @!P5 FADD R40, R41, R40 ;  /* 0x000000282928d221 */ /* 0x001fe20000000000 */
[----:B------:R-:W-:-:S04]  /*6f70*/  ISETP.NE.AND P5, PT, R43, 0x6, PT ;  /* 0x000000062b00780c */ /* 0x000fc80003fa5270 */
[----:B------:R-:W-:Y:S02]  /*6f80*/  FSEL R50, R40, R47, !P5 ;  /* 0x0000002f28327208 */ /* 0x000fe40006800000 */
[----:B------:R-:W0:Y:S01]  /*6f90*/  LDS R47, [UR4+0x68] ;  /* 0x00006804ff2f7984 */ /* 0x000e220008000800 */
[----:B------:R-:W-:Y:S02]  /*6fa0*/  SEL R52, R49, R52, !P5 ;  /* 0x0000003431347207 */ /* 0x000fe40006800000 */
[----:B------:R-:W-:Y:S02]  /*6fb0*/  SEL R54, R51, R54, !P5 ;  /* 0x0000003633367207 */ /* 0x000fe40006800000 */
[----:B-1----:R-:W-:-:S04]  /*6fc0*/  ISETP.NE.U32.AND P5, PT, R24, RZ, PT ;  /* 0x000000ff1800720c */ /* 0x002fc80003fa5070 */
[----:B------:R-:W-:Y:S02]  /*6fd0*/  ISETP.NE.AND.EX P5, PT, R25, RZ, PT, P5 ;  /* 0x000000ff1900720c */ /* 0x000fe40003fa5350 */
[----:B------:R-:W-:-:S05]  /*6fe0*/  IADD3 R49, P6, PT, R24, R49, RZ ;  /* 0x0000003118317210 */ /* 0x000fca0007fde0ff */
[----:B------:R-:W-:Y:S02]  /*6ff0*/  IMAD.X R41, R25, 0x1, R51, P6 ;  /* 0x0000000119297824 */ /* 0x000fe400030e0633 */
[----:B------:R-:W1:Y:S04]  /*7000*/  SHFL.UP PT, R51, R22, 0x1, RZ ;  /* 0x0420000016337989 */ /* 0x000e6800000e00ff */
[----:B------:R-:W2:Y:S01]  /*7010*/  SHFL.UP PT, R23, R23, 0x1, RZ ;  /* 0x0420000017177989 */ /* 0x000ea200000e00ff */
[----:B0-----:R-:W-:Y:S01]  /*7020*/  @!P5 FADD R47, R40, R47 ;  /* 0x0000002f282fd221 */ /* 0x001fe20000000000 */
[----:B------:R-:W-:-:S04]  /*7030*/  ISETP.NE.AND P5, PT, R43, 0x7, PT ;  /* 0x000000072b00780c */ /* 0x000fc80003fa5270 */
[----:B------:R-:W-:Y:S02]  /*7040*/  SEL R25, R49, R52, !P5 ;  /* 0x0000003431197207 */ /* 0x000fe40006800000 */
[----:B------:R-:W-:Y:S02]  /*7050*/  SEL R24, R41, R54, !P5 ;  /* 0x0000003629187207 */ /* 0x000fe40006800000 */
[----:B------:R-:W-:Y:S02]  /*7060*/  FSEL R50, R47, R50, !P5 ;  /* 0x000000322f327208 */ /* 0x000fe40006800000 */
[----:B------:R-:W-:-:S04]  /*7070*/  ISETP.NE.U32.AND P5, PT, R25, RZ, PT ;  /* 0x000000ff1900720c */ /* 0x000fc80003fa5070 */
[----:B------:R-:W-:Y:S01]  /*7080*/  ISETP.NE.AND.EX P5, PT, R24, RZ, PT, P5 ;  /* 0x000000ff1800720c */ /* 0x000fe20003fa5350 */
[----:B------:R-:W0:Y:S01]  /*7090*/  SHFL.UP PT, R40, R21, 0x1, RZ ;  /* 0x0420000015287989 */ /* 0x000e2200000e00ff */
[----:B------:R-:W-:Y:S02]  /*70a0*/  P2R R48, PR, RZ, 0x8 ;  /* 0x00000008ff307803 */ /* 0x000fe40000000000 */
[----:B------:R-:W-:-:S09]  /*70b0*/  ISETP.GE.U32.AND P3, PT, R0, 0x20, PT ;  /* 0x000000200000780c */ /* 0x000fd20003f66070 */
[----:B------:R-:W-:Y:S01]  /*70c0*/  @!P5 FADD R50, RZ, R50 ;  /* 0x00000032ff32d221 */ /* 0x000fe20000000000 */
[----:B-1----:R-:W-:-:S04]  /*70d0*/  ISETP.NE.U32.AND P5, PT, R51, RZ, PT ;  /* 0x000000ff3300720c */ /* 0x002fc80003fa5070 */
[----:B--2---:R-:W-:Y:S02]  /*70e0*/  ISETP.NE.AND.EX P5, PT, R23, RZ, PT, P5 ;  /* 0x000000ff1700720c */ /* 0x004fe40003fa5350 */
[----:B------:R-:W-:Y:S01]  /*70f0*/  FSEL R43, R50, RZ, P3 ;  /* 0x000000ff322b7208 */ /* 0x000fe20001800000 */
[----:B------:R-:W-:Y:S01]  /*7100*/  IMAD R50, R0, 0x9, RZ ;  /* 0x0000000900327824 */ /* 0x000fe200078e02ff */
[----:B------:R-:W-:-:S03]  /*7110*/  P2R R45, PR, RZ, 0x10 ;  /* 0x00000010ff2d7803 */ /* 0x000fc60000000000 */
[----:B------:R-:W-:-:S06]  /*7120*/  VIADD R50, R50, 0x1 ;  /* 0x0000000132327836 */ /* 0x000fcc0000000000 */
[----:B0-----:R-:W-:Y:S01]  /*7130*/  @!P5 FADD R40, R40, R43 ;  /* 0x0000002b2828d221 */ /* 0x001fe20000000000 */
[----:B------:R-:W-:-:S04]  /*7140*/  ISETP.NE.U32.AND P5, PT, R42, RZ, PT ;  /* 0x000000ff2a00720c */ /* 0x000fc80003fa5070 */
[----:B------:R-:W-:Y:S02]  /*7150*/  ISETP.NE.AND.EX P5, PT, R44, RZ, PT, P5 ;  /* 0x000000ff2c00720c */ /* 0x000fe40003fa5350 */
[----:B------:R-:W-:Y:S02]  /*7160*/  ISETP.NE.AND P4, PT, R46, RZ, PT ;  /* 0x000000ff2e00720c */ /* 0x000fe40003f85270 */
[----:B------:R-:W-:Y:S02]  /*7170*/  ISETP.NE.U32.AND P6, PT, R3, R50, PT ;  /* 0x000000320300720c */ /* 0x000fe40003fc5070 */
[----:B------:R-:W-:Y:S02]  /*7180*/  FSEL R21, R43, R40, !P4 ;  /* 0x000000282b157208 */ /* 0x000fe40006000000 */
[----:B------:R-:W-:-:S05]  /*7190*/  ISETP.NE.AND.EX P6, PT, R26, RZ, PT, P6 ;  /* 0x000000ff1a00720c */ /* 0x000fca0003fc5360 */
[----:B------:R-:W-:Y:S01]  /*71a0*/  @!P5 FADD R5, R5, R21 ;  /* 0x000000150505d221 */ /* 0x000fe20000000000 */
[----:B------:R-:W-:Y:S02]  /*71b0*/  P2R R52, PR, RZ, 0x8 ;  /* 0x00000008ff347803 */ /* 0x000fe40000000000 */
[----:B------:R-:W-:Y:S01]  /*71c0*/  ISETP.NE.AND P3, PT, R4, R6, PT ;  /* 0x000000060400720c */ /* 0x000fe20003f65270 */
[----:B------:R-:W-:-:S05]  /*71d0*/  FADD R22, R7, R5 ;  /* 0x0000000507167221 */ /* 0x000fca0000000000 */
[----:B------:R-:W-:Y:S01]  /*71e0*/  @P6 FSEL R7, R7, R22, P3 ;  /* 0x0000001607076208 */ /* 0x000fe20001800000 */
[----:B------:R-:W-:-:S04]  /*71f0*/  IMAD R22, R0, 0x9, RZ ;  /* 0x0000000900167824 */ /* 0x000fc800078e02ff */
[----:B------:R-:W-:Y:S02]  /*7200*/  VIADD R22, R22, 0x5 ;  /* 0x0000000516167836 */ /* 0x000fe40000000000 */
[----:B------:R-:W-:-:S03]  /*7210*/  @!P0 FADD R9, R9, R7 ;  /* 0x0000000709098221 */ /* 0x000fc60000000000 */
[----:B------:R-:W-:Y:S01]  /*7220*/  ISETP.NE.U32.AND P6, PT, R3, R22, PT ;  /* 0x000000160300720c */ /* 0x000fe20003fc5070 */
[----:B------:R-:W-:-:S03]  /*7230*/  @!P1 FADD R11, R11, R9 ;  /* 0x000000090b0b9221 */ /* 0x000fc60000000000 */
[----:B------:R-:W-:Y:S01]  /*7240*/  ISETP.NE.AND.EX P6, PT, R26, RZ, PT, P6 ;  /* 0x000000ff1a00720c */ /* 0x000fe20003fc5360 */
[----:B------:R-:W-:Y:S01]  /*7250*/  @!P2 FADD R13, R13, R11 ;  /* 0x0000000b0d0da221 */ /* 0x000fe20000000000 */
[----:B------:R-:W-:Y:S02]  /*7260*/  P2R R40, PR, RZ, 0x10 ;  /* 0x00000010ff287803 */ /* 0x000fe40000000000 */
[----:B------:R-:W-:Y:S01]  /*7270*/  ISETP.NE.AND P4, PT, R12, R14, PT ;  /* 0x0000000e0c00720c */ /* 0x000fe20003f85270 */
[----:B------:R-:W-:-:S08]  /*7280*/  FADD R22, R15, R13 ;  /* 0x0000000d0f167221 */ /* 0x000fd00000000000 */
[----:B------:R-:W-:Y:S02]  /*7290*/  @P6 FSEL R15, R15, R22, P4 ;  /* 0x000000160f0f6208 */ /* 0x000fe40002000000 */
[----:B------:R-:W-:Y:S02]  /*72a0*/  ISETP.EQ.U32.AND P6, PT, R3, R50, PT ;  /* 0x000000320300720c */ /* 0x000fe40003fc2070 */
[----:B------:R-:W-:Y:S02]  /*72b0*/  ISETP.NE.AND P4, PT, R40, RZ, PT ;  /* 0x000000ff2800720c */ /* 0x000fe40003f85270 */
[----:B------:R-:W-:Y:S02]  /*72c0*/  ISETP.EQ.OR.EX P6, PT, R26, RZ, P3, P6 ;  /* 0x000000ff1a00720c */ /* 0x000fe40001fc2760 */
[----:B------:R-:W-:Y:S02]  /*72d0*/  ISETP.NE.AND P3, PT, R52, RZ, PT ;  /* 0x000000ff3400720c */ /* 0x000fe40003f65270 */
[----:B------:R-:W-:-:S02]  /*72e0*/  SEL R22, R51, RZ, P4 ;  /* 0x000000ff33167207 */ /* 0x000fc40002000000 */
[----:B------:R-:W-:Y:S02]  /*72f0*/  SEL R46, R23, RZ, P4 ;  /* 0x000000ff172e7207 */ /* 0x000fe40002000000 */
[----:B------:R-:W-:Y:S02]  /*7300*/  ISETP.NE.AND P4, PT, R45, RZ, PT ;  /* 0x000000ff2d00720c */ /* 0x000fe40003f85270 */
[----:B------:R-:W-:Y:S02]  /*7310*/  SEL R45, R25, RZ, P3 ;  /* 0x000000ff192d7207 */ /* 0x000fe40001800000 */
[----:B------:R-:W-:Y:S02]  /*7320*/  SEL R23, R24, RZ, P3 ;  /* 0x000000ff18177207 */ /* 0x000fe40001800000 */
[----:B------:R-:W-:Y:S01]  /*7330*/  IADD3 R45, P3, PT, R22, R45, RZ ;  /* 0x0000002d162d7210 */ /* 0x000fe20007f7e0ff */
[----:B------:R-:W-:Y:S04]  /*7340*/  LDS R24, [UR4+0x78] ;  /* 0x00007804ff187984 */ /* 0x000fe80008000800 */
[----:B------:R-:W-:-:S02]  /*7350*/  IMAD.X R46, R46, 0x1, R23, P3 ;  /* 0x000000012e2e7824 */ /* 0x000fc400018e0617 */
[----:B------:R-:W0:Y:S01]  /*7360*/  LDS.64 R22, [UR4+0x70] ;  /* 0x00007004ff167984 */ /* 0x000e220008000a00 */
[----:B------:R-:W-:Y:S02]  /*7370*/  SEL R51, RZ, 0x1, !P6 ;  /* 0x00000001ff337807 */ /* 0x000fe40007000000 */
[----:B------:R-:W-:-:S05]  /*7380*/  IADD3 R43, P6, PT, R45, R42, RZ ;  /* 0x0000002a2d2b7210 */ /* 0x000fca0007fde0ff */
[----:B------:R-:W-:Y:S02]  /*7390*/  IMAD.X R44, R46, 0x1, R44, P6 ;  /* 0x000000012e2c7824 */ /* 0x000fe400030e062c */
[----:B------:R-:W-:Y:S01]  /*73a0*/  IMAD.IADD R42, R51, 0x1, R42 ;  /* 0x00000001332a7824 */ /* 0x000fe200078e022a */
[----:B0-----:R-:W-:-:S05]  /*73b0*/  IADD3 R40, P6, PT, R22, R49, RZ ;  /* 0x0000003116287210 */ /* 0x001fca0007fde0ff */
[----:B------:R-:W-:Y:S01]  /*73c0*/  IMAD.X R25, R23, 0x1, R41, P6 ;  /* 0x0000000117197824 */ /* 0x000fe200030e0629 */
[----:B------:R-:W-:-:S04]  /*73d0*/  ISETP.NE.U32.AND P6, PT, R22, RZ, PT ;  /* 0x000000ff1600720c */ /* 0x000fc80003fc5070 */
[----:B------:R-:W-:-:S13]  /*73e0*/  ISETP.NE.AND.EX P6, PT, R23, RZ, PT, P6 ;  /* 0x000000ff1700720c */ /* 0x000fda0003fc5360 */
[----:B------:R-:W-:Y:S01]  /*73f0*/  @!P6 FADD R24, R47, R24 ;  /* 0x000000182f18e221 */ /* 0x000fe20000000000 */
        /* <DEDUP_REMOVED lines=12> */
[----:B------:R-:W-:Y:S02]  /*74c0*/  IADD3 R36, P6, PT, R45, R36, RZ ;  /* 0x000000242d247210 */ /* 0x000fe40007fde0ff */
[----:B------:R-:W-:-:S03]  /*74d0*/  ISETP.NE.AND P3, PT, R48, RZ, PT ;  /* 0x000000ff3000720c */ /* 0x000fc60003f65270 */
[----:B------:R-:W-:Y:S01]  /*74e0*/  IMAD.X R37, R46, 0x1, R37, P6 ;  /* 0x000000012e257824 */ /* 0x000fe200030e0625 */
[----:B------:R-:W-:-:S04]  /*74f0*/  ISETP.GE.U32.AND P6, PT, R40, 0x101, PT ;  /* 0x000001012800780c */ /* 0x000fc80003fc6070 */
[----:B------:R-:W-:Y:S01]  /*7500*/  ISETP.GE.AND.EX P6, PT, R25, RZ, PT, P6 ;  /* 0x000000ff1900720c */ /* 0x000fe20003fc6360 */
[----:B------:R-:W-:Y:S04]  /*7510*/  BSSY.RECONVERGENT B0, `(.L_x_1499) ;  /* 0x00000f6000007945 */ /* 0x000fe80003800200 */
[----:B------:R-:W-:-:S04]  /*7520*/  @!P3 FADD R17, R17, R15 ;  /* 0x0000000f1111b221 */ /* 0x000fc80000000000 */
[----:B------:R-:W-:-:S04]  /*7530*/  @!P4 FADD R19, R19, R17 ;  /* 0x000000111313c221 */ /* 0x000fc80000000000 */
[----:B------:R-:W-:Y:S05]  /*7540*/  @!P6 BRA `(.L_x_1500) ;  /* 0x0000000400dce947 */ /* 0x000fea0003800000 */
[----:B------:R-:W-:Y:S01]  /*7550*/  IMAD.MOV.U32 R23, RZ, RZ, 0x1 ;  /* 0x00000001ff177424 */ /* 0x000fe200078e00ff */
[----:B------:R-:W-:Y:S01]  /*7560*/  BAR.SYNC.DEFER_BLOCKING 0x0 ;  /* 0x0000000000007b1d */ /* 0x000fe20000010000 */
[----:B------:R-:W-:Y:S02]  /*7570*/  P2R R28, PR, RZ, 0x10 ;  /* 0x00000010ff1c7803 */ /* 0x000fe40000000000 */
[----:B------:R-:W-:Y:S01]  /*7580*/  IMAD R22, R0, 0x9, R23 ;  /* 0x0000000900167824 */ /* 0x000fe200078e0217 */
[----:B------:R-:W-:Y:S01]  /*7590*/  ISETP.NE.AND P4, PT, R4, R6, PT ;  /* 0x000000060400720c */ /* 0x000fe20003f85270 */
[----:B------:R-:W-:Y:S01]  /*75a0*/  IMAD.MOV.U32 R23, RZ, RZ, 0x9 ;  /* 0x00000009ff177424 */ /* 0x000fe200078e00ff */
[----:B------:R-:W-:Y:S01]  /*75b0*/  @P5 LEA R45, R45, UR4, 0x3 ;  /* 0x000000042d2d5c11 */ /* 0x000fe2000f8e18ff */
[----:B------:R-:W0:Y:S01]  /*75c0*/  LDCU.128 UR16, c[0x0][0x390] ;  /* 0x00007200ff1077ac */ /* 0x000e220008000c00 */
[----:B------:R-:W-:Y:S01]  /*75d0*/  ISETP.NE.U32.AND P6, PT, R3, R22, PT ;  /* 0x000000160300720c */ /* 0x000fe20003fc5070 */
[----:B------:R-:W-:Y:S01]  /*75e0*/  IMAD R22, R0, R23, 0x5 ;  /* 0x0000000500167424 */ /* 0x000fe200078e0217 */
[----:B------:R-:W-:Y:S01]  /*75f0*/  @P0 LEA R41, R41, UR4, 0x3 ;  /* 0x0000000429290c11 */ /* 0x000fe2000f8e18ff */
[----:B------:R-:W-:Y:S01]  /*7600*/  BSSY.RECONVERGENT B1, `(.L_x_1501) ;  /* 0x000006a000017945 */ /* 0x000fe20003800200 */
[----:B------:R-:W-:-:S02]  /*7610*/  ISETP.NE.AND.EX P6, PT, R26, RZ, !P4, P6 ;  /* 0x000000ff1a00720c */ /* 0x000fc400067c5360 */
[----:B------:R-:W-:Y:S02]  /*7620*/  ISETP.NE.AND P4, PT, R28, RZ, PT ;  /* 0x000000ff1c00720c */ /* 0x000fe40003f85270 */
[----:B------:R-:W-:Y:S02]  /*7630*/  @P1 LEA R38, R38, UR4, 0x3 ;  /* 0x0000000426261c11 */ /* 0x000fe4000f8e18ff */
[----:B------:R-:W-:Y:S02]  /*7640*/  @P2 LEA R2, R2, UR4, 0x3 ;  /* 0x0000000402022c11 */ /* 0x000fe4000f8e18ff */
[----:B------:R-:W-:Y:S01]  /*7650*/  @P3 LEA R32, R32, UR4, 0x3 ;  /* 0x0000000420203c11 */ /* 0x000fe2000f8e18ff */
[----:B------:R1:W-:Y:S04]  /*7660*/  @P5 STS.64 [R45], R20 ;  /* 0x000000142d005388 */ /* 0x0003e80000000a00 */
[----:B------:R-:W-:-:S02]  /*7670*/  @!P6 LEA R43, R43, UR4, 0x3 ;  /* 0x000000042b2bec11 */ /* 0x000fc4000f8e18ff */
[----:B------:R-:W-:Y:S01]  /*7680*/  ISETP.NE.U32.AND P5, PT, R3, R22, PT ;  /* 0x000000160300720c */ /* 0x000fe20003fa5070 */
[----:B------:R-:W-:Y:S01]  /*7690*/  IMAD R22, R0, R23, 0x8 ;  /* 0x0000000800167424 */ /* 0x000fe200078e0217 */
[----:B------:R-:W-:Y:S01]  /*76a0*/  @P4 LEA R34, R34, UR4, 0x3 ;  /* 0x0000000422224c11 */ /* 0x000fe2000f8e18ff */
[----:B------:R1:W-:Y:S01]  /*76b0*/  @!P6 STS.64 [R43], R4 ;  /* 0x000000042b00e388 */ /* 0x0003e20000000a00 */
[----:B------:R-:W-:-:S03]  /*76c0*/  ISETP.NE.AND P6, PT, R12, R14, PT ;  /* 0x0000000e0c00720c */ /* 0x000fc60003fc5270 */
[----:B------:R1:W-:Y:S01]  /*76d0*/  @P0 STS.64 [R41], R6 ;  /* 0x0000000629000388 */ /* 0x0003e20000000a00 */
[----:B------:R-:W-:Y:S02]  /*76e0*/  ISETP.NE.AND.EX P5, PT, R26, RZ, !P6, P5 ;  /* 0x000000ff1a00720c */ /* 0x000fe400077a5350 */
[----:B------:R-:W-:Y:S01]  /*76f0*/  ISETP.NE.U32.AND P0, PT, R3, R22, PT ;  /* 0x000000160300720c */ /* 0x000fe20003f05070 */
[----:B------:R1:W-:Y:S01]  /*7700*/  @P1 STS.64 [R38], R8 ;  /* 0x0000000826001388 */ /* 0x0003e20000000a00 */
[----:B------:R-:W-:-:S03]  /*7710*/  ISETP.NE.AND P6, PT, R18, R27, PT ;  /* 0x0000001b1200720c */ /* 0x000fc60003fc5270 */
[----:B------:R1:W-:Y:S01]  /*7720*/  @P2 STS.64 [R2], R10 ;  /* 0x0000000a02002388 */ /* 0x0003e20000000a00 */
[----:B------:R-:W-:-:S05]  /*7730*/  ISETP.NE.AND.EX P0, PT, R26, RZ, !P6, P0 ;  /* 0x000000ff1a00720c */ /* 0x000fca0007705300 */
[----:B------:R-:W-:-:S05]  /*7740*/  @!P5 LEA R30, R30, UR4, 0x3 ;  /* 0x000000041e1edc11 */ /* 0x000fca000f8e18ff */
[----:B------:R1:W-:Y:S03]  /*7750*/  @!P5 STS.64 [R30], R12 ;  /* 0x0000000c1e00d388 */ /* 0x0003e60000000a00 */
[----:B------:R-:W-:Y:S01]  /*7760*/  @!P0 LEA R36, R36, UR4, 0x3 ;  /* 0x0000000424248c11 */ /* 0x000fe2000f8e18ff */
[----:B------:R1:W-:Y:S04]  /*7770*/  @P3 STS.64 [R32], R14 ;  /* 0x0000000e20003388 */ /* 0x0003e80000000a00 */
[----:B------:R1:W-:Y:S04]  /*7780*/  @P4 STS.64 [R34], R16 ;  /* 0x0000001022004388 */ /* 0x0003e80000000a00 */
[----:B------:R1:W-:Y:S01]  /*7790*/  @!P0 STS.64 [R36], R18 ;  /* 0x0000001224008388 */ /* 0x0003e20000000a00 */
[----:B------:R-:W-:Y:S01]  /*77a0*/  BAR.SYNC.DEFER_BLOCKING 0x0 ;  /* 0x0000000000007b1d */ /* 0x000fe20000010000 */
[----:B------:R-:W-:-:S04]  /*77b0*/  ISETP.GT.U32.AND P0, PT, R40, R0, PT ;  /* 0x000000002800720c */ /* 0x000fc80003f04070 */
[----:B------:R-:W-:-:S13]  /*77c0*/  ISETP.GT.U32.AND.EX P0, PT, R25, RZ, PT, P0 ;  /* 0x000000ff1900720c */ /* 0x000fda0003f04100 */
[----:B01----:R-:W-:Y:S05]  /*77d0*/  @!P0 BRA `(.L_x_1502) ;  /* 0x0000000400308947 */ /* 0x003fea0003800000 */
[----:B------:R-:W-:Y:S01]  /*77e0*/  IMAD.MOV.U32 R21, RZ, RZ, R0 ;  /* 0x000000ffff157224 */ /* 0x000fe200078e0000 */
        /* <DEDUP_REMOVED lines=26> */
.L_x_1505:
        /* <DEDUP_REMOVED lines=17> */
.L_x_1504:
[----:B------:R-:W-:Y:S05]  /*7aa0*/  BSYNC.RECONVERGENT B2 ;  /* 0x0000000000027941 */ /* 0x000fea0003800200 */
.L_x_1503:
[----:B------:R-:W-:Y:S05]  /*7ab0*/  @!P0 BRA `(.L_x_1502) ;  /* 0x0000000000788947 */ /* 0x000fea0003800000 */
.L_x_1506:
        /* <DEDUP_REMOVED lines=30> */
.L_x_1502:
[----:B------:R-:W-:Y:S05]  /*7ca0*/  BSYNC.RECONVERGENT B1 ;  /* 0x0000000000017941 */ /* 0x000fea0003800200 */
.L_x_1501:
[----:B------:R-:W-:Y:S05]  /*7cb0*/  BRA `(.L_x_1507) ;  /* 0x0000000400ec7947 */ /* 0x000fea0003800000 */
.L_x_1500:
[----:B------:R-:W-:Y:S01]  /*7cc0*/  IMAD.MOV.U32 R49, RZ, RZ, 0x9 ;  /* 0x00000009ff317424 */ /* 0x000fe200078e00ff */
[----:B------:R-:W-:Y:S03]  /*7cd0*/  BSSY.RECONVERGENT B1, `(.L_x_1508) ;  /* 0x000000e000017945 */ /* 0x000fe60003800200 */
[CC--:B------:R-:W-:Y:S02]  /*7ce0*/  IMAD R22, R0.reuse, R49.reuse, 0x1 ;  /* 0x0000000100167424 */ /* 0x0c0fe400078e0231 */
[----:B------:R-:W-:-:S03]  /*7cf0*/  IMAD R48, R0, R49, 0x5 ;  /* 0x0000000500307424 */ /* 0x000fc600078e0231 */
[----:B------:R-:W-:Y:S01]  /*7d00*/  ISETP.NE.U32.AND P6, PT, R3, R22, PT ;  /* 0x000000160300720c */ /* 0x000fe20003fc5070 */
[----:B------:R-:W-:-:S12]  /*7d10*/  @!P5 BRA `(.L_x_1509) ;  /* 0x000000000024d947 */ /* 0x000fd80003800000 */
[----:B------:R-:W0:Y:S01]  /*7d20*/  LDCU.128 UR12, c[0x0][0x390] ;  /* 0x00007200ff0c77ac */ /* 0x000e220008000c00 */
[C---:B------:R-:W-:Y:S01]  /*7d30*/  IMAD.SHL.U32 R28, R45.reuse, 0x4, RZ ;  /* 0x000000042d1c7824 */ /* 0x040fe200078e00ff */
[----:B------:R-:W-:-:S04]  /*7d40*/  SHF.L.U64.HI R45, R45, 0x2, R46 ;  /* 0x000000022d2d7819 */ /* 0x000fc8000001022e */
[----:B0-----:R-:W-:-:S04]  /*7d50*/  IADD3 R22, P5, PT, R28, UR12, RZ ;  /* 0x0000000c1c167c10 */ /* 0x001fc8000ffbe0ff */
[----:B------:R-:W-:Y:S02]  /*7d60*/  IADD3.X R23, PT, PT, R45, UR13, RZ, P5, !PT ;  /* 0x0000000d2d177c10 */ /* 0x000fe4000affe4ff */
[----:B------:R-:W-:-:S03]  /*7d70*/  IADD3 R28, P5, PT, R28, UR14, RZ ;  /* 0x0000000e1c1c7c10 */ /* 0x000fc6000ffbe0ff */
[----:B------:R0:W-:Y:S01]  /*7d80*/  STG.E desc[UR8][R22.64], R20 ;  /* 0x0000001416007986 */ /* 0x0001e2000c101908 */
[----:B------:R-:W-:-:S05]  /*7d90*/  IADD3.X R29, PT, PT, R45, UR15, RZ, P5, !PT ;  /* 0x0000000f2d1d7c10 */ /* 0x000fca000affe4ff */
[----:B------:R0:W-:Y:S04]  /*7da0*/  STG.E desc[UR8][R28.64], R21 ;  /* 0x000000151c007986 */ /* 0x0001e8000c101908 */
.L_x_1509:
[----:B------:R-:W-:Y:S05]  /*7db0*/  BSYNC.RECONVERGENT B1 ;  /* 0x0000000000017941 */ /* 0x000fea0003800200 */
.L_x_1508:
[----:B------:R-:W-:Y:S01]  /*7dc0*/  ISETP.NE.AND P5, PT, R4, R6, PT ;  /* 0x000000060400720c */ /* 0x000fe20003fa5270 */
[----:B------:R-:W-:Y:S01]  /*7dd0*/  BSSY.RECONVERGENT B1, `(.L_x_1510) ;  /* 0x0000011000017945 */ /* 0x000fe20003800200 */
[----:B------:R-:W-:Y:S01]  /*7de0*/  ISETP.NE.AND.EX P6, PT, R26, RZ, PT, P6 ;  /* 0x000000ff1a00720c */ /* 0x000fe20003fc5360 */
[----:B0-----:R-:W-:Y:S01]  /*7df0*/  IMAD R28, R0, R49, 0x8 ;  /* 0x00000008001c7424 */ /* 0x001fe200078e0231 */
[----:B------:R-:W-:Y:S02]  /*7e00*/  P2R R20, PR, RZ, 0x1 ;  /* 0x00000001ff147803 */ /* 0x000fe40000000000 */
[----:B------:R-:W-:-:S04]  /*7e10*/  ISETP.NE.U32.AND P0, PT, R3, R48, PT ;  /* 0x000000300300720c */ /* 0x000fc80003f05070 */
[----:B------:R-:W-:Y:S02]  /*7e20*/  P2R R21, PR, RZ, 0x1 ;  /* 0x00000001ff157803 */ /* 0x000fe40000000000 */
[----:B------:R-:W-:-:S03]  /*7e30*/  ISETP.NE.AND P0, PT, R20, RZ, PT ;  /* 0x000000ff1400720c */ /* 0x000fc60003f05270 */
[----:B------:R-:W-:Y:S10]  /*7e40*/  @!P5 BRA P6, `(.L_x_1511) ;  /* 0x000000000024d947 */ /* 0x000ff40003000000 */
        /* <DEDUP_REMOVED lines=9> */
.L_x_1511:
[----:B------:R-:W-:Y:S05]  /*7ee0*/  BSYNC.RECONVERGENT B1 ;  /* 0x0000000000017941 */ /* 0x000fea0003800200 */
.L_x_1510:
[----:B------:R-:W-:Y:S01]  /*7ef0*/  BSSY.RECONVERGENT B1, `(.L_x_1512) ;  /* 0x000000c000017945 */ /* 0x000fe20003800200 */
[----:B------:R-:W-:-:S03]  /*7f00*/  ISETP.NE.U32.AND P5, PT, R3, R28, PT ;  /* 0x0000001c0300720c */ /* 0x000fc60003fa5070 */
[----:B------:R-:W-:Y:S10]  /*7f10*/  @!P0 BRA `(.L_x_1513) ;  /* 0x0000000000248947 */ /* 0x000ff40003800000 */
[----:B------:R-:W1:Y:S01]  /*7f20*/  LDCU.128 UR12, c[0x0][0x390] ;  /* 0x00007200ff0c77ac */ /* 0x000e620008000c00 */
[C---:B0-----:R-:W-:Y:S01]  /*7f30*/  IMAD.SHL.U32 R20, R41.reuse, 0x4, RZ ;  /* 0x0000000429147824 */ /* 0x041fe200078e00ff */
[----:B------:R-:W-:-:S04]  /*7f40*/  SHF.L.U64.HI R42, R41, 0x2, R42 ;  /* 0x00000002292a7819 */ /* 0x000fc8000001022a */
[----:B-1----:R-:W-:-:S04]  /*7f50*/  IADD3 R4, P0, PT, R20, UR12, RZ ;  /* 0x0000000c14047c10 */ /* 0x002fc8000ff1e0ff */
[----:B------:R-:W-:Y:S02]  /*7f60*/  IADD3.X R5, PT, PT, R42, UR13, RZ, P0, !PT ;  /* 0x0000000d2a057c10 */ /* 0x000fe400087fe4ff */
[----:B------:R-:W-:-:S03]  /*7f70*/  IADD3 R20, P0, PT, R20, UR14, RZ ;  /* 0x0000000e14147c10 */ /* 0x000fc6000ff1e0ff */
[----:B------:R1:W-:Y:S01]  /*7f80*/  STG.E desc[UR8][R4.64], R6 ;  /* 0x0000000604007986 */ /* 0x0003e2000c101908 */
[----:B------:R-:W-:-:S05]  /*7f90*/  IADD3.X R21, PT, PT, R42, UR15, RZ, P0, !PT ;  /* 0x0000000f2a157c10 */ /* 0x000fca00087fe4ff */
[----:B------:R1:W-:Y:S04]  /*7fa0*/  STG.E desc[UR8][R20.64], R7 ;  /* 0x0000000714007986 */ /* 0x0003e8000c101908 */
.L_x_1513:
[----:B------:R-:W-:Y:S05]  /*7fb0*/  BSYNC.RECONVERGENT B1 ;  /* 0x0000000000017941 */ /* 0x000fea0003800200 */
.L_x_1512:
[----:B------:R-:W-:Y:S04]  /*7fc0*/  BSSY.RECONVERGENT B1, `(.L_x_1514) ;  /* 0x000000b000017945 */ /* 0x000fe80003800200 */
[----:B------:R-:W-:Y:S05]  /*7fd0*/  @!P1 BRA `(.L_x_1515) ;  /* 0x0000000000249947 */ /* 0x000fea0003800000 */
[----:B------:R-:W0:Y:S01]  /*7fe0*/  LDCU.128 UR12, c[0x0][0x390] ;  /* 0x00007200ff0c77ac */ /* 0x000e220008000c00 */
[C---:B-1----:R-:W-:Y:S01]  /*7ff0*/  IMAD.SHL.U32 R6, R38.reuse, 0x4, RZ ;  /* 0x0000000426067824 */ /* 0x042fe200078e00ff */
[----:B------:R-:W-:-:S04]  /*8000*/  SHF.L.U64.HI R39, R38, 0x2, R39 ;  /* 0x0000000226277819 */ /* 0x000fc80000010227 */
[C---:B0-----:R-:W-:Y:S02]  /*8010*/  IADD3 R4, P0, PT, R6.reuse, UR12, RZ ;  /* 0x0000000c06047c10 */ /* 0x041fe4000ff1e0ff */
[----:B------:R-:W-:Y:S02]  /*8020*/  IADD3 R6, P1, PT, R6, UR14, RZ ;  /* 0x0000000e06067c10 */ /* 0x000fe4000ff3e0ff */
[C---:B------:R-:W-:Y:S02]  /*8030*/  IADD3.X R5, PT, PT, R39.reuse, UR13, RZ, P0, !PT ;  /* 0x0000000d27057c10 */ /* 0x040fe400087fe4ff */
[----:B------:R-:W-:-:S03]  /*8040*/  IADD3.X R7, PT, PT, R39, UR15, RZ, P1, !PT ;  /* 0x0000000f27077c10 */ /* 0x000fc60008ffe4ff */
[----:B------:R2:W-:Y:S04]  /*8050*/  STG.E desc[UR8][R4.64], R8 ;  /* 0x0000000804007986 */ /* 0x0005e8000c101908 */
[----:B------:R2:W-:Y:S02]  /*8060*/  STG.E desc[UR8][R6.64], R9 ;  /* 0x0000000906007986 */ /* 0x0005e4000c101908 */
.L_x_1515:
[----:B------:R-:W-:Y:S05]  /*8070*/  BSYNC.RECONVERGENT B1 ;  /* 0x0000000000017941 */ /* 0x000fea0003800200 */
.L_x_1514:
[----:B------:R-:W-:Y:S01]  /*8080*/  ISETP.NE.U32.AND P6, PT, R3, R48, PT ;  /* 0x000000300300720c */ /* 0x000fe20003fc5070 */
[----:B------:R-:W-:Y:S01]  /*8090*/  BSSY.RECONVERGENT B1, `(.L_x_1516) ;  /* 0x000000f000017945 */ /* 0x000fe20003800200 */
[----:B------:R-:W-:Y:S02]  /*80a0*/  ISETP.NE.AND P1, PT, R12, R14, PT ;  /* 0x0000000e0c00720c */ /* 0x000fe40003f25270 */
[----:B------:R-:W-:Y:S02]  /*80b0*/  ISETP.NE.AND P0, PT, R18, R27, PT ;  /* 0x0000001b1200720c */ /* 0x000fe40003f05270 */
[C---:B------:R-:W-:Y:S02]  /*80c0*/  ISETP.NE.AND.EX P6, PT, R26.reuse, RZ, PT, P6 ;  /* 0x000000ff1a00720c */ /* 0x040fe40003fc5360 */
[----:B------:R-:W-:Y:S01]  /*80d0*/  ISETP.NE.AND.EX P5, PT, R26, RZ, PT, P5 ;  /* 0x000000ff1a00720c */ /* 0x000fe20003fa5350 */
[----:B------:R-:W-:-:S12]  /*80e0*/  @!P2 BRA `(.L_x_1517) ;  /* 0x000000000024a947 */ /* 0x000fd80003800000 */
[----:B------:R-:W0:Y:S01]  /*80f0*/  LDCU.128 UR12, c[0x0][0x390] ;  /* 0x00007200ff0c77ac */ /* 0x000e220008000c00 */
[C---:B-12---:R-:W-:Y:S01]  /*8100*/  IMAD.SHL.U32 R6, R2.reuse, 0x4, RZ ;  /* 0x0000000402067824 */ /* 0x046fe200078e00ff */
[----:B------:R-:W-:-:S04]  /*8110*/  SHF.L.U64.HI R47, R2, 0x2, R47 ;  /* 0x00000002022f7819 */ /* 0x000fc8000001022f */
[----:B0-----:R-:W-:-:S04]  /*8120*/  IADD3 R4, P2, PT, R6, UR12, RZ ;  /* 0x0000000c06047c10 */ /* 0x001fc8000ff5e0ff */
[----:B------:R-:W-:Y:S02]  /*8130*/  IADD3.X R5, PT, PT, R47, UR13, RZ, P2, !PT ;  /* 0x0000000d2f057c10 */ /* 0x000fe400097fe4ff */
[----:B------:R-:W-:-:S03]  /*8140*/  IADD3 R6, P2, PT, R6, UR14, RZ ;  /* 0x0000000e06067c10 */ /* 0x000fc6000ff5e0ff */
[----:B------:R3:W-:Y:S01]  /*8150*/  STG.E desc[UR8][R4.64], R10 ;  /* 0x0000000a04007986 */ /* 0x0007e2000c101908 */
[----:B------:R-:W-:-:S05]  /*8160*/  IADD3.X R7, PT, PT, R47, UR15, RZ, P2, !PT ;  /* 0x0000000f2f077c10 */ /* 0x000fca00097fe4ff */
[----:B------:R3:W-:Y:S04]  /*8170*/  STG.E desc[UR8][R6.64], R11 ;  /* 0x0000000b06007986 */ /* 0x0007e8000c101908 */
.L_x_1517:
[----:B------:R-:W-:Y:S05]  /*8180*/  BSYNC.RECONVERGENT B1 ;  /* 0x0000000000017941 */ /* 0x000fea0003800200 */
.L_x_1516:
[----:B------:R-:W-:Y:S04]  /*8190*/  BSSY.RECONVERGENT B1, `(.L_x_1518) ;  /* 0x000000b000017945 */ /* 0x000fe80003800200 */
[----:B------:R-:W-:Y:S05]  /*81a0*/  @!P1 BRA P6, `(.L_x_1519) ;  /* 0x0000000000249947 */ /* 0x000fea0003000000 */
[----:B------:R-:W0:Y:S01]  /*81b0*/  LDCU.128 UR12, c[0x0][0x390] ;  /* 0x00007200ff0c77ac */ /* 0x000e220008000c00 */
[C---:B-123--:R-:W-:Y:S01]  /*81c0*/  IMAD.SHL.U32 R6, R30.reuse, 0x4, RZ ;  /* 0x000000041e067824 */ /* 0x04efe200078e00ff */
[----:B------:R-:W-:-:S04]  /*81d0*/  SHF.L.U64.HI R31, R30, 0x2, R31 ;  /* 0x000000021e1f7819 */ /* 0x000fc8000001021f */
[C---:B0-----:R-:W-:Y:S02]  /*81e0*/  IADD3 R4, P1, PT, R6.reuse, UR12, RZ ;  /* 0x0000000c06047c10 */ /* 0x041fe4000ff3e0ff */
[----:B------:R-:W-:Y:S02]  /*81f0*/  IADD3 R6, P2, PT, R6, UR14, RZ ;  /* 0x0000000e06067c10 */ /* 0x000fe4000ff5e0ff */
[C---:B------:R-:W-:Y:S02]  /*8200*/  IADD3.X R5, PT, PT, R31.reuse, UR13, RZ, P1, !PT ;  /* 0x0000000d1f057c10 */ /* 0x040fe40008ffe4ff */
[----:B------:R-:W-:-:S03]  /*8210*/  IADD3.X R7, PT, PT, R31, UR15, RZ, P2, !PT ;  /* 0x0000000f1f077c10 */ /* 0x000fc600097fe4ff */
[----:B------:R4:W-:Y:S04]  /*8220*/  STG.E desc[UR8][R4.64], R12 ;  /* 0x0000000c04007986 */ /* 0x0009e8000c101908 */
[----:B------:R4:W-:Y:S02]  /*8230*/  STG.E desc[UR8][R6.64], R13 ;  /* 0x0000000d06007986 */ /* 0x0009e4000c101908 */
.L_x_1519:
[----:B------:R-:W-:Y:S05]  /*8240*/  BSYNC.RECONVERGENT B1 ;  /* 0x0000000000017941 */ /* 0x000fea0003800200 */
.L_x_1518:
[----:B------:R-:W-:Y:S04]  /*8250*/  BSSY.RECONVERGENT B1, `(.L_x_1520) ;  /* 0x000000b000017945 */ /* 0x000fe80003800200 */
[----:B------:R-:W-:Y:S05]  /*8260*/  @!P3 BRA `(.L_x_1521) ;  /* 0x000000000024b947 */ /* 0x000fea0003800000 */
[----:B------:R-:W0:Y:S01]  /*8270*/  LDCU.128 UR12, c[0x0][0x390] ;  /* 0x00007200ff0c77ac */ /* 0x000e220008000c00 */
[C---:B-1234-:R-:W-:Y:S01]  /*8280*/  IMAD.SHL.U32 R6, R32.reuse, 0x4, RZ ;  /* 0x0000000420067824 */ /* 0x05efe200078e00ff */
[----:B------:R-:W-:-:S04]  /*8290*/  SHF.L.U64.HI R33, R32, 0x2, R33 ;  /* 0x0000000220217819 */ /* 0x000fc80000010221 */
[C---:B0-----:R-:W-:Y:S02]  /*82a0*/  IADD3 R4, P1, PT, R6.reuse, UR12, RZ ;  /* 0x0000000c06047c10 */ /* 0x041fe4000ff3e0ff */
[----:B------:R-:W-:Y:S02]  /*82b0*/  IADD3 R6, P2, PT, R6, UR14, RZ ;  /* 0x0000000e06067c10 */ /* 0x000fe4000ff5e0ff */
[C---:B------:R-:W-:Y:S02]  /*82c0*/  IADD3.X R5, PT, PT, R33.reuse, UR13, RZ, P1, !PT ;  /* 0x0000000d21057c10 */ /* 0x040fe40008ffe4ff */
[----:B------:R-:W-:-:S03]  /*82d0*/  IADD3.X R7, PT, PT, R33, UR15, RZ, P2, !PT ;  /* 0x0000000f21077c10 */ /* 0x000fc600097fe4ff */
[----:B------:R0:W-:Y:S04]  /*82e0*/  STG.E desc[UR8][R4.64], R14 ;  /* 0x0000000e04007986 */ /* 0x0001e8000c101908 */
[----:B------:R0:W-:Y:S02]  /*82f0*/  STG.E desc[UR8][R6.64], R15 ;  /* 0x0000000f06007986 */ /* 0x0001e4000c101908 */
.L_x_1521:
[----:B------:R-:W-:Y:S05]  /*8300*/  BSYNC.RECONVERGENT B1 ;  /* 0x0000000000017941 */ /* 0x000fea0003800200 */
.L_x_1520:
[----:B------:R-:W-:Y:S04]  /*8310*/  BSSY.RECONVERGENT B1, `(.L_x_1522) ;  /* 0x000000b000017945 */ /* 0x000fe80003800200 */
[----:B------:R-:W-:Y:S05]  /*8320*/  @!P4 BRA `(.L_x_1523) ;  /* 0x000000000024c947 */ /* 0x000fea0003800000 */
[----:B------:R-:W5:Y:S01]  /*8330*/  LDCU.128 UR12, c[0x0][0x390] ;  /* 0x00007200ff0c77ac */ /* 0x000f620008000c00 */
[C---:B01234-:R-:W-:Y:S01]  /*8340*/  IMAD.SHL.U32 R6, R34.reuse, 0x4, RZ ;  /* 0x0000000422067824 */ /* 0x05ffe200078e00ff */
[----:B------:R-:W-:-:S04]  /*8350*/  SHF.L.U64.HI R35, R34, 0x2, R35 ;  /* 0x0000000222237819 */ /* 0x000fc80000010223 */
[C---:B-----5:R-:W-:Y:S02]  /*8360*/  IADD3 R4, P1, PT, R6.reuse, UR12, RZ ;  /* 0x0000000c06047c10 */ /* 0x060fe4000ff3e0ff */
[----:B------:R-:W-:Y:S02]  /*8370*/  IADD3 R6, P2, PT, R6, UR14, RZ ;  /* 0x0000000e06067c10 */ /* 0x000fe4000ff5e0ff */
[C---:B------:R-:W-:Y:S02]  /*8380*/  IADD3.X R5, PT, PT, R35.reuse, UR13, RZ, P1, !PT ;  /* 0x0000000d23057c10 */ /* 0x040fe40008ffe4ff */
[----:B------:R-:W-:-:S03]  /*8390*/  IADD3.X R7, PT, PT, R35, UR15, RZ, P2, !PT ;  /* 0x0000000f23077c10 */ /* 0x000fc600097fe4ff */
[----:B------:R0:W-:Y:S04]  /*83a0*/  STG.E desc[UR8][R4.64], R16 ;  /* 0x0000001004007986 */ /* 0x0001e8000c101908 */
[----:B------:R0:W-:Y:S02]  /*83b0*/  STG.E desc[UR8][R6.64], R17 ;  /* 0x0000001106007986 */ /* 0x0001e4000c101908 */
.L_x_1523:
[----:B------:R-:W-:Y:S05]  /*83c0*/  BSYNC.RECONVERGENT B1 ;  /* 0x0000000000017941 */ /* 0x000fea0003800200 */
.L_x_1522:
[----:B------:R-:W-:Y:S05]  /*83d0*/  @!P0 BRA P5, `(.L_x_1507) ;  /* 0x0000000000248947 */ /* 0x000fea0002800000 */
        /* <DEDUP_REMOVED lines=9> */
.L_x_1507:
[----:B------:R-:W-:Y:S05]  /*8470*/  BSYNC.RECONVERGENT B0 ;  /* 0x0000000000007941 */ /* 0x000fea0003800200 */
.L_x_1499:
[----:B------:R-:W-:-:S13]  /*8480*/  ISETP.NE.AND P0, PT, R0, 0xff, PT ;  /* 0x000000ff0000780c */ /* 0x000fda0003f05270 */
[----:B------:R-:W-:Y:S05]  /*8490*/  @P0 EXIT ;  /* 0x000000000000094d */ /* 0x000fea0003800000 */
[----:B01234-:R-:W0:Y:S01]  /*84a0*/  LDC.64 R4, c[0x0][0x3a0] ;  /* 0x0000e800ff047b82 */ /* 0x01fe220000000a00 */
[----:B------:R-:W-:-:S04]  /*84b0*/  ISETP.NE.U32.AND P0, PT, R3, 0x900, PT ;  /* 0x000009000300780c */ /* 0x000fc80003f05070 */
[----:B------:R-:W-:-:S13]  /*84c0*/  ISETP.NE.AND.EX P0, PT, R26, RZ, PT, P0 ;  /* 0x000000ff1a00720c */ /* 0x000fda0003f05300 */
[----:B------:R-:W-:Y:S05]  /*84d0*/  @P0 BRA `(.L_x_1524) ;  /* 0x00000000002c0947 */ /* 0x000fea0003800000 */
[----:B------:R-:W1:Y:S01]  /*84e0*/  LDCU.128 UR4, c[0x0][0x390] ;  /* 0x00007200ff0477ac */ /* 0x000e620008000c00 */
[C---:B------:R-:W-:Y:S01]  /*84f0*/  IMAD.SHL.U32 R6, R40.reuse, 0x4, RZ ;  /* 0x0000000428067824 */ /* 0x040fe200078e00ff */
[----:B------:R-:W-:-:S04]  /*8500*/  SHF.L.U64.HI R0, R40, 0x2, R25 ;  /* 0x0000000228007819 */ /* 0x000fc80000010219 */
[C---:B-1----:R-:W-:Y:S02]  /*8510*/  IADD3 R2, P0, PT, R6.reuse, UR4, RZ ;  /* 0x0000000406027c10 */ /* 0x042fe4000ff1e0ff */
[----:B------:R-:W-:Y:S02]  /*8520*/  IADD3 R6, P1, PT, R6, UR6, RZ ;  /* 0x0000000606067c10 */ /* 0x000fe4000ff3e0ff */
[C---:B------:R-:W-:Y:S02]  /*8530*/  IADD3.X R3, PT, PT, R0.reuse, UR5, RZ, P0, !PT ;  /* 0x0000000500037c10 */ /* 0x040fe400087fe4ff */
[----:B------:R-:W-:Y:S02]  /*8540*/  IADD3.X R7, PT, PT, R0, UR7, RZ, P1, !PT ;  /* 0x0000000700077c10 */ /* 0x000fe40008ffe4ff */
[----:B------:R-:W-:Y:S01]  /*8550*/  IADD3 R40, P0, PT, R40, 0x1, RZ ;  /* 0x0000000128287810 */ /* 0x000fe20007f1e0ff */
[----:B------:R1:W-:Y:S04]  /*8560*/  STG.E desc[UR8][R2.64], R27 ;  /* 0x0000001b02007986 */ /* 0x0003e8000c101908 */
[----:B------:R1:W-:Y:S01]  /*8570*/  STG.E desc[UR8][R6.64], R24 ;  /* 0x0000001806007986 */ /* 0x0003e2000c101908 */
[----:B------:R-:W-:-:S07]  /*8580*/  IMAD.X R25, RZ, RZ, R25, P0 ;  /* 0x000000ffff197224 */ /* 0x000fce00000e0619 */
.L_x_1524:
[----:B------:R-:W-:-:S05]  /*8590*/  IMAD.MOV.U32 R41, RZ, RZ, R25 ;  /* 0x000000ffff297224 */ /* 0x000fca00078e0019 */
[----:B0-----:R-:W-:Y:S01]  /*85a0*/  STG.E.64 desc[UR8][R4.64], R40 ;  /* 0x0000002804007986 */ /* 0x001fe2000c101b08 */
[----:B------:R-:W-:Y:S05]  /*85b0*/  EXIT ;  /* 0x000000000000794d */ /* 0x000fea0003800000 */
.L_x_1498:
[----:B------:R-:W0:Y:S08]  /*85c0*/  LDC.64 R4, c[0x0][0x380] ;  /* 0x0000e000ff047b82 */ /* 0x000e300000000a00 */
[----:B------:R-:W1:Y:S01]  /*85d0*/  LDC.64 R8, c[0x0][0x388] ;  /* 0x0000e200ff087b82 */ /* 0x000e620000000a00 */
[----:B0-----:R-:W-:-:S05]  /*85e0*/  IMAD.WIDE.U32 R4, R0, 0x2400, R4 ;  /* 0x0000240000047825 */ /* 0x001fca00078e0004 */
[----:B------:R-:W2:Y:S01]  /*85f0*/  LDG.E.CONSTANT R10, desc[UR8][R4.64] ;  /* 0x00000008040a7981 */ /* 0x000ea2000c1e9900 */
[----:B-1----:R-:W-:-:S05]  /*8600*/  IMAD.WIDE.U32 R8, R0, 0x2400, R8 ;  /* 0x0000240000087825 */ /* 0x002fca00078e0008 */
[----:B------:R0:W3:Y:S01]  /*8610*/  LDG.E.CONSTANT R23, desc[UR8][R8.64] ;  /* 0x0000000808177981 */ /* 0x0000e2000c1e9900 */
[----:B------:R-:W1:Y:S02]  /*8620*/  S2R R42, SR_TID.X ;  /* 0x00000000002a7919 */ /* 0x000e640000002100 */
[C---:B-1----:R-:W-:Y:S02]  /*8630*/  LOP3.LUT R2, R42.reuse, 0x1f, RZ, 0xc0, !PT ;  /* 0x0000001f2a027812 */ /* 0x042fe400078ec0ff */
[----:B------:R-:W-:-:S05]  /*8640*/  LOP3.LUT R7, R42, 0x3e0, RZ, 0xc0, !PT ;  /* 0x000003e02a077812 */ /* 0x000fca00078ec0ff */
[----:B------:R-:W-:-:S04]  /*8650*/  IMAD R12, R7, 0x9, R2 ;  /* 0x00000009070c7824 */ /* 0x000fc800078e0202 */
[C---:B------:R-:W-:Y:S02]  /*8660*/  VIADD R2, R12.reuse, 0x20 ;  /* 0x000000200c027836 */ /* 0x040fe40000000000 */
[C---:B------:R-:W-:Y:S02]  /*8670*/  VIADD R6, R12.reuse, 0x40 ;  /* 0x000000400c067836 */ /* 0x040fe40000000000 */
[----:B------:R-:W-:Y:S01]  /*8680*/  IMAD.SHL.U32 R7, R12, 0x4, RZ ;  /* 0x000000040c077824 */ /* 0x000fe200078e00ff */
[-C--:B------:R-:W-:Y:S01]  /*8690*/  ISETP.GE.U32.AND P5, PT, R2, R3.reuse, PT ;  /* 0x000000030200720c */ /* 0x080fe20003fa6070 */
[----:B------:R-:W-:Y:S01]  /*86a0*/  VIADD R2, R12, 0x60 ;  /* 0x000000600c027836 */ /* 0x000fe20000000000 */
[----:B------:R-:W-:Y:S01]  /*86b0*/  ISETP.GE.U32.AND P0, PT, R6, R3, PT ;  /* 0x000000030600720c */ /* 0x000fe20003f06070 */
[----:B------:R-:W-:Y:S01]  /*86c0*/  VIADD R14, R12, 0x80 ;  /* 0x000000800c0e7836 */ /* 0x000fe20000000000 */
[----:B------:R-:W-:Y:S02]  /*86d0*/  IADD3 R6, P2, PT, R4, R7, RZ ;  /* 0x0000000704067210 */ /* 0x000fe40007f5e0ff */
[-C--:B------:R-:W-:Y:S01]  /*86e0*/  ISETP.GE.U32.AND P4, PT, R2, R3.reuse, PT ;  /* 0x000000030200720c */ /* 0x080fe20003f86070 */
[C---:B------:R-:W-:Y:S01]  /*86f0*/  VIADD R2, R12.reuse, 0xa0 ;  /* 0x000000a00c027836 */ /* 0x040fe20000000000 */
[----:B------:R-:W-:-:S02]  /*8700*/  ISETP.GE.U32.AND P6, PT, R12, R3, PT ;  /* 0x000000030c00720c */ /* 0x000fc40003fc6070 */
[----:B0-----:R-:W-:Y:S01]  /*8710*/  IADD3 R8, P1, PT, R7, R8, RZ ;  /* 0x0000000807087210 */ /* 0x001fe20007f3e0ff */
[----:B------:R-:W-:Y:S01]  /*8720*/  IMAD.X R7, RZ, RZ, R5, P2 ;  /* 0x000000ffff077224 */ /* 0x000fe200010e0605 */
[-C--:B------:R-:W-:Y:S01]  /*8730*/  ISETP.GE.U32.AND P3, PT, R14, R3.reuse, PT ;  /* 0x000000030e00720c */ /* 0x080fe20003f66070 */
[----:B------:R-:W-:Y:S01]  /*8740*/  VIADD R14, R12, 0xc0 ;  /* 0x000000c00c0e7836 */ /* 0x000fe20000000000 */
[----:B------:R-:W-:Y:S01]  /*8750*/  ISETP.GE.U32.AND P2, PT, R2, R3, PT ;  /* 0x000000030200720c */ /* 0x000fe20003f46070 */
[----:B------:R-:W-:-:S03]  /*8760*/  IMAD.X R9, RZ, RZ, R9, P1 ;  /* 0x000000ffff097224 */ /* 0x000fc600008e0609 */
[----:B------:R-:W-:Y:S01]  /*8770*/  ISETP.GE.U32.AND P1, PT, R14, R3, PT ;  /* 0x000000030e00720c */ /* 0x000fe20003f26070 */
[C---:B------:R-:W-:Y:S02]  /*8780*/  VIADD R14, R12.reuse, 0xe0 ;  /* 0x000000e00c0e7836 */ /* 0x040fe40000000000 */
[----:B------:R-:W-:Y:S02]  /*8790*/  VIADD R12, R12, 0x100 ;  /* 0x000001000c0c7836 */ /* 0x000fe40000000000 */
[----:B------:R-:W-:Y:S02]  /*87a0*/  IMAD.MOV.U32 R24, RZ, RZ, RZ ;  /* 0x000000ffff187224 */ /* 0x000fe400078e00ff */
[----:B--2---:R-:W-:Y:S02]  /*87b0*/  IMAD.MOV.U32 R2, RZ, RZ, R10 ;  /* 0x000000ffff027224 */ /* 0x004fe400078e000a */
[----:B------:R-:W2:Y:S02]  /*87c0*/  @!P6 LDG.E.CONSTANT R10, desc[UR8][R6.64] ;  /* 0x00000008060ae981 */ /* 0x000ea4000c1e9900 */
[----:B------:R-:W-:-:S02]  /*87d0*/  IMAD.MOV.U32 R11, RZ, RZ, R2 ;  /* 0x000000ffff0b7224 */ /* 0x000fc400078e0002 */
[----:B---3--:R-:W-:Y:S02]  /*87e0*/  IMAD.MOV.U32 R21, RZ, RZ, R23 ;  /* 0x000000ffff157224 */ /* 0x008fe400078e0017 */
[----:B------:R-:W3:Y:S02]  /*87f0*/  @!P6 LDG.E.CONSTANT R23, desc[UR8][R8.64] ;  /* 0x000000080817e981 */ /* 0x000ee4000c1e9900 */
[----:B------:R-:W-:Y:S01]  /*8800*/  IMAD.MOV.U32 R25, RZ, RZ, R21 ;  /* 0x000000ffff197224 */ /* 0x000fe200078e0015 */
[-C--:B------:R-:W-:Y:S01]  /*8810*/  ISETP.GE.U32.AND P6, PT, R14, R3.reuse, PT ;  /* 0x000000030e00720c */ /* 0x080fe20003fc6070 */
[----:B------:R-:W4:Y:S04]  /*8820*/  @!P5 LDG.E.CONSTANT R11, desc[UR8][R6.64+0x80] ;  /* 0x00008008060bd981 */ /* 0x000f28000c1e9900 */
[----:B------:R-:W5:Y:S01]  /*8830*/  @!P5 LDG.E.CONSTANT R25, desc[UR8][R8.64+0x80] ;  /* 0x000080080819d981 */ /* 0x000f62000c1e9900 */
[----:B------:R-:W-:Y:S01]  /*8840*/  ISETP.GE.U32.AND P5, PT, R12, R3, PT ;  /* 0x000000030c00720c */ /* 0x000fe20003fa6070 */
        /* <DEDUP_REMOVED lines=25> */
[----:B------:R-:W5:Y:S01]  /*89e0*/  @!P5 LDG.E.CONSTANT R21, desc[UR8][R8.64+0x400] ;  /* 0x000400080815d981 */ /* 0x000f62000c1e9900 */
[----:B------:R-:W-:-:S13]  /*89f0*/  ISETP.NE.AND P0, PT, R42, RZ, PT ;  /* 0x000000ff2a00720c */ /* 0x000fda0003f05270 */
[----:B------:R1:W5:Y:S01]  /*8a00*/  @!P0 LDG.E.CONSTANT R24, desc[UR8][R4.64+-0x4] ;  /* 0xfffffc0804188981 */ /* 0x000362000c1e9900 */
[----:B------:R-:W1:Y:S01]  /*8a10*/  S2R R34, SR_LANEID ;  /* 0x0000000000227919 */ /* 0x000e620000000000 */
[----:B------:R-:W1:Y:S01]  /*8a20*/  S2UR UR5, SR_CgaCtaId ;  /* 0x00000000000579c3 */ /* 0x000e620000008800 */
[----:B0-----:R-:W-:Y:S01]  /*8a30*/  SHF.R.U32.HI R7, RZ, 0x5, R42 ;  /* 0x00000005ff077819 */ /* 0x001fe2000001162a */
[----:B------:R-:W-:Y:S01]  /*8a40*/  UMOV UR4, 0x400 ;  /* 0x0000040000047882 */ /* 0x000fe20000000000 */
[----:B------:R-:W-:Y:S01]  /*8a50*/  P2R R6, PR, RZ, 0x1 ;  /* 0x00000001ff067803 */ /* 0x000fe20000000000 */
[----:B-1----:R-:W-:Y:S02]  /*8a60*/  ULEA UR4, UR5, UR4, 0x18 ;  /* 0x0000000405047291 */ /* 0x002fe4000f8ec0ff */
[----:B------:R-:W-:-:S05]  /*8a70*/  IMAD R6, R7, 0x120, R34 ;  /* 0x0000012007067824 */ /* 0x000fca00078e0222 */
[----:B------:R-:W-:-:S05]  /*8a80*/  LEA R6, R6, UR4, 0x2 ;  /* 0x0000000406067c11 */ /* 0x000fca000f8e10ff */
[----:B------:R-:W-:Y:S01]  /*8a90*/  IMAD R4, R34, 0x20, R6 ;  /* 0x0000002022047824 */ /* 0x000fe200078e0206 */
[C---:B------:R-:W-:Y:S02]  /*8aa0*/  LEA R36, R42.reuse, UR4, 0x2 ;  /* 0x000000042a247c11 */ /* 0x040fe4000f8e10ff */
[----:B------:R-:W-:Y:S01]  /*8ab0*/  ISETP.NE.AND P0, PT, R42, RZ, PT ;  /* 0x000000ff2a00720c */ /* 0x000fe20003f05270 */
        /* <DEDUP_REMOVED lines=13> */
[----:B------:R-:W-:Y:S04]  /*8b90*/  LDS R12, [R4+0x8] ;  /* 0x00000800040c7984 */ /* 0x000fe80000000800 */
        /* <DEDUP_REMOVED lines=9> */
[----:B------:R2:W-:Y:S04]  /*8c30*/  STS [R6+0x180], R28 ;  /* 0x0001801c06007388 */ /* 0x0005e80000000800 */
[----:B------:R-:W-:Y:S04]  /*8c40*/  STS [R6+0x200], R29 ;  /* 0x0002001d06007388 */ /* 0x000fe80000000800 */
[----:B------:R-:W-:Y:S04]  /*8c50*/  STS [R6+0x280], R30 ;  /* 0x0002801e06007388 */ /* 0x000fe80000000800 */
[----:B------:R-:W-:Y:S04]  /*8c60*/  STS [R6+0x300], R31 ;  /* 0x0003001f06007388 */ /* 0x000fe80000000800 */
[----:B------:R-:W-:Y:S04]  /*8c70*/  STS [R6+0x380], R32 ;  /* 0x0003802006007388 */ /* 0x000fe80000000800 */
[----:B------:R3:W-:Y:S01]  /*8c80*/  STS [R6+0x400], R21 ;  /* 0x0004001506007388 */ /* 0x0007e20000000800 */
        /* <DEDUP_REMOVED lines=12> */
[----:B------:R-:W-:Y:S06]  /*8d50*/  BAR.SYNC.DEFER_BLOCKING 0x0 ;  /* 0x0000000000007b1d */ /* 0x000fec0000010000 */
[----:B------:R-:W0:Y:S01]  /*8d60*/  @P0 LDS R24, [R36+0x4d4] ;  /* 0x0004d40024180984 */ /* 0x000e220000000800 */
[----:B--2---:R-:W-:-:S04]  /*8d70*/  IMAD R28, R42, 0x9, RZ ;  /* 0x000000092a1c7824 */ /* 0x004fc800078e02ff */
[C---:B---3--:R-:W-:Y:S01]  /*8d80*/  VIADD R6, R28.reuse, 0x1 ;  /* 0x000000011c067836 */ /* 0x048fe20000000000 */
[C---:B------:R-:W-:Y:S01]  /*8d90*/  ISETP.EQ.U32.AND P4, PT, R3.reuse, R28, PT ;  /* 0x0000001c0300720c */ /* 0x040fe20003f82070 */
[----:B------:R-:W-:Y:S01]  /*8da0*/  VIADD R30, R28, 0x2 ;  /* 0x000000021c1e7836 */ /* 0x000fe20000000000 */
[----:B-1----:R-:W-:Y:S01]  /*8db0*/  ISETP.NE.AND P5, PT, R8, R10, PT ;  /* 0x0000000a0800720c */ /* 0x002fe20003fa5270 */
[C---:B------:R-:W-:Y:S01]  /*8dc0*/  VIADD R32, R28.reuse, 0x3 ;  /* 0x000000031c207836 */ /* 0x040fe20000000000 */
[C---:B------:R-:W-:Y:S01]  /*8dd0*/  ISETP.EQ.U32.AND P2, PT, R3.reuse, R6, PT ;  /* 0x000000060300720c */ /* 0x040fe20003f42070 */
[----:B----4-:R-:W-:Y:S01]  /*8de0*/  VIADD R4, R28, 0x4 ;  /* 0x000000041c047836 */ /* 0x010fe20000000000 */
[C---:B------:R-:W-:Y:S02]  /*8df0*/  ISETP.EQ.U32.AND P0, PT, R3.reuse, R30, PT ;  /* 0x0000001e0300720c */ /* 0x040fe40003f02070 */
[----:B------:R-:W-:Y:S02]  /*8e00*/  ISETP.EQ.OR.EX P6, PT, R26, RZ, P5, P2 ;  /* 0x000000ff1a00720c */ /* 0x000fe40002fc2720 */
[----:B------:R-:W-:-:S02]  /*8e10*/  ISETP.EQ.U32.AND P1, PT, R3, R32, PT ;  /* 0x000000200300720c */ /* 0x000fc40003f22070 */
[----:B------:R-:W-:Y:S02]  /*8e20*/  ISETP.EQ.U32.AND P2, PT, R3, R4, PT ;  /* 0x000000040300720c */ /* 0x000fe40003f42070 */
[----:B------:R-:W-:Y:S02]  /*8e30*/  SEL R4, RZ, 0x1, !P6 ;  /* 0x00000001ff047807 */ /* 0x000fe40007000000 */
[----:B0-----:R-:W-:-:S04]  /*8e40*/  ISETP.NE.AND P3, PT, R24, R8, PT ;  /* 0x000000081800720c */ /* 0x001fc80003f65270 */
        /* <DEDUP_REMOVED lines=14> */
[C---:B------:R-:W-:Y:S01]  /*8f30*/  VIADD R4, R28.reuse, 0x5 ;  /* 0x000000051c047836 */ /* 0x040fe20000000000 */
[----:B------:R-:W-:Y:S02]  /*8f40*/  P2R R40, PR, RZ, 0x40 ;  /* 0x00000040ff287803 */ /* 0x000fe40000000000 */
[----:B------:R-:W-:Y:S02]  /*8f50*/  IADD3.X R6, PT, PT, RZ, R6, RZ, P3, P4 ;  /* 0x00000006ff067210 */ /* 0x000fe40001fe84ff */
[----:B------:R-:W-:Y:S01]  /*8f60*/  ISETP.EQ.U32.AND P3, PT, R3, R4, PT ;  /* 0x000000040300720c */ /* 0x000fe20003f62070 */
[----:B------:R-:W-:Y:S01]  /*8f70*/  VIADD R4, R28, 0x6 ;  /* 0x000000061c047836 */ /* 0x000fe20000000000 */
[----:B------:R-:W-:-:S02]  /*8f80*/  ISETP.NE.AND P6, PT, R16, R18, PT ;  /* 0x000000121000720c */ /* 0x000fc40003fc5270 */
[----:B------:R-:W-:Y:S02]  /*8f90*/  ISETP.NE.AND P4, PT, R18, R20, PT ;  /* 0x000000141200720c */ /* 0x000fe40003f85270 */
[----:B------:R-:W-:Y:S02]  /*8fa0*/  ISETP.EQ.OR.EX P6, PT, R26, RZ, P6, P3 ;  /* 0x000000ff1a00720c */ /* 0x000fe400037c2730 */
[----:B------:R-:W-:-:S04]  /*8fb0*/  ISETP.EQ.U32.AND P3, PT, R3, R4, PT ;  /* 0x000000040300720c */ /* 0x000fc80003f62070 */
[----:B------:R-:W-:Y:S02]  /*8fc0*/  ISETP.EQ.OR.EX P3, PT, R26, RZ, P4, P3 ;  /* 0x000000ff1a00720c */ /* 0x000fe40002762730 */
[----:B------:R-:W-:Y:S02]  /*8fd0*/  SEL R5, RZ, 0x1, !P6 ;  /* 0x00000001ff057807 */ /* 0x000fe40007000000 */
[----:B------:R-:W-:-:S04]  /*8fe0*/  SEL R4, RZ, 0x1, !P3 ;  /* 0x00000001ff047807 */ /* 0x000fc80005800000 */
[----:B------:R-:W-:Y:S01]  /*8ff0*/  IADD3 R27, P4, P5, R4, R27, R5 ;  /* 0x0000001b041b7210 */ /* 0x000fe20007d9e005 */
[C---:B------:R-:W-:Y:S01]  /*9000*/  VIADD R4, R28.reuse, 0x7 ;  /* 0x000000071c047836 */ /* 0x040fe20000000000 */
[----:B------:R-:W-:Y:S01]  /*9010*/  P2R R30, PR, RZ, 0x1 ;  /* 0x00000001ff1e7803 */ /* 0x000fe20000000000 */
[----:B------:R-:W-:Y:S01]  /*9020*/  VIADD R28, R28, 0x8 ;  /* 0x000000081c1c7836 */ /* 0x000fe20000000000 */
[----:B------:R-:W-:Y:S02]  /*9030*/  IADD3.X R6, PT, PT, RZ, R6, RZ, P4, P5 ;  /* 0x00000006ff067210 */ /* 0x000fe400027ea4ff */
[----:B------:R-:W-:Y:S02]  /*9040*/  ISETP.NE.AND P0, PT, R40, RZ, PT ;  /* 0x000000ff2800720c */ /* 0x000fe40003f05270 */
[----:B------:R-:W-:Y:S02]  /*9050*/  ISETP.EQ.U32.AND P5, PT, R3, R4, PT ;  /* 0x000000040300720c */ /* 0x000fe40003fa2070 */
[----:B------:R-:W-:-:S02]  /*9060*/  ISETP.NE.AND P4, PT, R20, R22, PT ;  /* 0x000000161400720c */ /* 0x000fc40003f85270 */
[----:B------:R-:W-:Y:S02]  /*9070*/  P2R R29, PR, RZ, 0x1 ;  /* 0x00000001ff1d7803 */ /* 0x000fe40000000000 */
[----:B------:R-:W-:Y:S02]  /*9080*/  ISETP.EQ.OR.EX P5, PT, R26, RZ, P4, P5 ;  /* 0x000000ff1a00720c */ /* 0x000fe400027a2750 */
[----:B------:R-:W-:Y:S02]  /*9090*/  ISETP.EQ.U32.AND P4, PT, R3, R28, PT ;  /* 0x0000001c0300720c */ /* 0x000fe40003f82070 */
[----:B------:R-:W-:-:S04]  /*90a0*/  ISETP.NE.AND P0, PT, R22, R33, PT ;  /* 0x000000211600720c */ /* 0x000fc80003f05270 */
[----:B------:R-:W-:Y:S02]  /*90b0*/  ISETP.EQ.OR.EX P4, PT, R26, RZ, P0, P4 ;  /* 0x000000ff1a00720c */ /* 0x000fe40000782740 */
[----:B------:R-:W-:Y:S02]  /*90c0*/  SEL R5, RZ, 0x1, !P5 ;  /* 0x00000001ff057807 */ /* 0x000fe40006800000 */
[----:B------:R-:W-:Y:S02]  /*90d0*/  SEL R4, RZ, 0x1, !P4 ;  /* 0x00000001ff047807 */ /* 0x000fe40006000000 */
[----:B------:R-:W-:Y:S02]  /*90e0*/  P2R R25, PR, RZ, 0x2 ;  /* 0x00000002ff197803 */ /* 0x000fe40000000000 */
[----:B------:R-:W-:Y:S01]  /*90f0*/  IADD3 R27, P0, P1, R4, R27, R5 ;  /* 0x0000001b041b7210 */ /* 0x000fe2000791e005 */
[----:B------:R-:W-:-:S03]  /*9100*/  FADD R4, R9, R11 ;  /* 0x0000000b09047221 */ /* 0x000fc60000000000 */
[----:B------:R-:W-:Y:S02]  /*9110*/  IADD3.X R6, PT, PT, RZ, R6, RZ, P0, P1 ;  /* 0x00000006ff067210 */ /* 0x000fe400007e24ff */
[----:B------:R-:W-:-:S04]  /*9120*/  ISETP.NE.AND P0, PT, R29, RZ, PT ;  /* 0x000000ff1d00720c */ /* 0x000fc80003f05270 */
[----:B------:R-:W-:Y:S02]  /*9130*/  FSEL R4, R11, R4, P0 ;  /* 0x000000040b047208 */ /* 0x000fe40000000000 */
[----:B------:R-:W-:-:S03]  /*9140*/  ISETP.NE.AND P0, PT, R30, RZ, PT ;  /* 0x000000ff1e00720c */ /* 0x000fc60003f05270 */
[----:B------:R-:W-:-:S05]  /*9150*/  FADD R4, R13, R4 ;  /* 0x000000040d047221 */ /* 0x000fca0000000000 */
[----:B------:R-:W-:Y:S02]  /*9160*/  FSEL R4, R13, R4, P0 ;  /* 0x000000040d047208 */ /* 0x000fe40000000000 */
[----:B------:R-:W-:-:S03]  /*9170*/  ISETP.NE.AND P1, PT, R25, RZ, PT ;  /* 0x000000ff1900720c */ /* 0x000fc60003f25270 */
[----:B------:R-:W-:-:S05]  /*9180*/  FADD R4, R15, R4 ;  /* 0x000000040f047221 */ /* 0x000fca0000000000 */
[----:B------:R-:W-:-:S05]  /*9190*/  FSEL R4, R15, R4, P1 ;  /* 0x000000040f047208 */ /* 0x000fca0000800000 */
        /* <DEDUP_REMOVED lines=8> */
[----:B------:R-:W-:-:S05]  /*9220*/  @!P4 FADD R2, R2, R5 ;  /* 0x000000050202c221 */ /* 0x000fca0000000000 */
[----:B------:R-:W0:Y:S01]  /*9230*/  SHFL.UP PT, R5, R2, 0x1, RZ ;  /* 0x0420000002057989 */ /* 0x000e2200000e00ff */
[----:B------:R-:W-:Y:S02]  /*9240*/  ISETP.GE.AND P5, PT, R34, 0x1, PT ;  /* 0x000000012200780c */ /* 0x000fe40003fa6270 */
[----:B------:R-:W-:Y:S01]  /*9250*/  ISETP.NE.U32.AND P4, PT, R27, RZ, PT ;  /* 0x000000ff1b00720c */ /* 0x000fe20003f85070 */
[----:B------:R-:W1:Y:S03]  /*9260*/  SHFL.UP PT, R4, R27, 0x1, RZ ;  /* 0x042000001b047989 */ /* 0x000e6600000e00ff */
[----:B------:R-:W-:Y:S01]  /*9270*/  ISETP.NE.AND.EX P4, PT, R6, RZ, PT, P4 ;  /* 0x000000ff0600720c */ /* 0x000fe20003f85340 */
[----:B0-----:R-:W-:-:S06]  /*9280*/  FADD R5, R2, R5 ;  /* 0x0000000502057221 */ /* 0x001fcc0000000000 */
[----:B------:R-:W-:Y:S02]  /*9290*/  @P5 FSEL R2, R5, R2, !P4 ;  /* 0x0000000205025208 */ /* 0x000fe40006000000 */
[----:B------:R-:W0:Y:S01]  /*92a0*/  SHFL.UP PT, R5, R6, 0x1, RZ ;  /* 0x0420000006057989 */ /* 0x000e2200000e00ff */
[----:B-1----:R-:W-:-:S04]  /*92b0*/  SEL R4, R4, RZ, P5 ;  /* 0x000000ff04047207 */ /* 0x002fc80002800000 */
[----:B------:R-:W-:Y:S01]  /*92c0*/  IADD3 R29, P4, PT, R4, R27, RZ ;  /* 0x0000001b041d7210 */ /* 0x000fe20007f9e0ff */
[----:B------:R-:W1:Y:S04]  /*92d0*/  SHFL.UP PT, R25, R2, 0x2, RZ ;  /* 0x0440000002197989 */ /* 0x000e6800000e00ff */
[----:B------:R-:W2:Y:S01]  /*92e0*/  SHFL.UP PT, R4, R29, 0x2, RZ ;  /* 0x044000001d047989 */ /* 0x000ea200000e00ff */
[----:B0-----:R-:W-:-:S05]  /*92f0*/  SEL R5, R5, RZ, P5 ;  /* 0x000000ff05057207 */ /* 0x001fca0002800000 */
[----:B------:R-:W-:-:S05]  /*9300*/  IMAD.X R28, R5, 0x1, R6, P4 ;  /* 0x00000001051c7824 */ /* 0x000fca00020e0606 */
[----:B------:R-:W0:Y:S01]  /*9310*/  SHFL.UP PT, R5, R28, 0x2, RZ ;  /* 0x044000001c057989 */ /* 0x000e2200000e00ff */
[----:B------:R-:W-:Y:S02]  /*9320*/  ISETP.GE.AND P5, PT, R34, 0x2, PT ;  /* 0x000000022200780c */ /* 0x000fe40003fa6270 */
[----:B------:R-:W-:Y:S01]  /*9330*/  ISETP.NE.U32.AND P4, PT, R29, RZ, PT ;  /* 0x000000ff1d00720c */ /* 0x000fe20003f85070 */
[----:B-1----:R-:W-:Y:S01]  /*9340*/  FADD R25, R2, R25 ;  /* 0x0000001902197221 */ /* 0x002fe20000000000 */
[----:B--2---:R-:W-:Y:S02]  /*9350*/  SEL R4, R4, RZ, P5 ;  /* 0x000000ff04047207 */ /* 0x004fe40002800000 */
[----:B------:R-:W-:-:S07]  /*9360*/  ISETP.NE.AND.EX P4, PT, R28, RZ, PT, P4 ;  /* 0x000000ff1c00720c */ /* 0x000fce0003f85340 */
[----:B------:R-:W-:Y:S02]  /*9370*/  @P5 FSEL R2, R25, R2, !P4 ;  /* 0x0000000219025208 */ /* 0x000fe40006000000 */
[----:B------:R-:W-:-:S03]  /*9380*/  IADD3 R27, P4, PT, R4, R29, RZ ;  /* 0x0000001d041b7210 */ /* 0x000fc60007f9e0ff */
[----:B------:R-:W1:Y:S01]  /*9390*/  SHFL.UP PT, R25, R2, 0x4, RZ ;  /* 0x0480000002197989 */ /* 0x000e6200000e00ff */
[----:B0-----:R-:W-:-:S03]  /*93a0*/  SEL R5, R5, RZ, P5 ;  /* 0x000000ff05057207 */ /* 0x001fc60002800000 */
[----:B------:R-:W0:Y:S02]  /*93b0*/  SHFL.UP PT, R4, R27, 0x4, RZ ;  /* 0x048000001b047989 */ /* 0x000e2400000e00ff */
[----:B------:R-:W-:-:S05]  /*93c0*/  IMAD.X R6, R5, 0x1, R28, P4 ;  /* 0x0000000105067824 */ /* 0x000fca00020e061c */
[----:B------:R-:W2:Y:S01]  /*93d0*/  SHFL.UP PT, R5, R6, 0x4, RZ ;  /* 0x0480000006057989 */ /* 0x000ea200000e00ff */
[----:B------:R-:W-:Y:S02]  /*93e0*/  ISETP.GE.AND P5, PT, R34, 0x4, PT ;  /* 0x000000042200780c */ /* 0x000fe40003fa6270 */
[----:B------:R-:W-:-:S04]  /*93f0*/  ISETP.NE.U32.AND P4, PT, R27, RZ, PT ;  /* 0x000000ff1b00720c */ /* 0x000fc80003f85070 */
[----:B------:R-:W-:Y:S01]  /*9400*/  ISETP.NE.AND.EX P4, PT, R6, RZ, PT, P4 ;  /* 0x000000ff0600720c */ /* 0x000fe20003f85340 */
[----:B-1----:R-:W-:Y:S01]  /*9410*/  FADD R25, R2, R25 ;  /* 0x0000001902197221 */ /* 0x002fe20000000000 */
[----:B0-----:R-:W-:-:S05]  /*9420*/  SEL R4, R4, RZ, P5 ;  /* 0x000000ff04047207 */ /* 0x001fca0002800000 */
[----:B------:R-:W-:Y:S02]  /*9430*/  @P5 FSEL R2, R25, R2, !P4 ;  /* 0x0000000219025208 */ /* 0x000fe40006000000 */
[----:B------:R-:W-:Y:S02]  /*9440*/  IADD3 R29, P4, PT, R4, R27, RZ ;  /* 0x0000001b041d7210 */ /* 0x000fe40007f9e0ff */
[----:B--2---:R-:W-:Y:S01]  /*9450*/  SEL R5, R5, RZ, P5 ;  /* 0x000000ff05057207 */ /* 0x004fe20002800000 */
[----:B------:R-:W0:Y:S04]  /*9460*/  SHFL.UP PT, R25, R2, 0x8, RZ ;  /* 0x0500000002197989 */ /* 0x000e2800000e00ff */
[----:B------:R-:W-:Y:S01]  /*9470*/  IMAD.X R28, R5, 0x1, R6, P4 ;  /* 0x00000001051c7824 */ /* 0x000fe200020e0606 */
[----:B------:R-:W1:Y:S04]  /*9480*/  SHFL.UP PT, R4, R29, 0x8, RZ ;  /* 0x050000001d047989 */ /* 0x000e6800000e00ff */
[----:B------:R-:W2:Y:S01]  /*9490*/  SHFL.UP PT, R5, R28, 0x8, RZ ;  /* 0x050000001c057989 */ /* 0x000ea200000e00ff */
[----:B------:R-:W-:-:S02]  /*94a0*/  ISETP.GE.AND P5, PT, R34, 0x8, PT ;  /* 0x000000082200780c */ /* 0x000fc40003fa6270 */
[----:B------:R-:W-:-:S04]  /*94b0*/  ISETP.NE.U32.AND P4, PT, R29, RZ, PT ;  /* 0x000000ff1d00720c */ /* 0x000fc80003f85070 */
[----:B------:R-:W-:Y:S01]  /*94c0*/  ISETP.NE.AND.EX P4, PT, R28, RZ, PT, P4 ;  /* 0x000000ff1c00720c */ /* 0x000fe20003f85340 */
[----:B0-----:R-:W-:Y:S01]  /*94d0*/  FADD R25, R2, R25 ;  /* 0x0000001902197221 */ /* 0x001fe20000000000 */
[----:B-1----:R-:W-:-:S05]  /*94e0*/  SEL R4, R4, RZ, P5 ;  /* 0x000000ff04047207 */ /* 0x002fca0002800000 */
[----:B------:R-:W-:Y:S02]  /*94f0*/  @P5 FSEL R2, R25, R2, !P4 ;  /* 0x0000000219025208 */ /* 0x000fe40006000000 */
[----:B--2---:R-:W-:Y:S02]  /*9500*/  SEL R5, R5, RZ, P5 ;  /* 0x000000ff05057207 */ /* 0x004fe40002800000 */
[----:B------:R-:W-:-:S05]  /*9510*/  IADD3 R27, P4, PT, R4, R29, RZ ;  /* 0x0000001d041b7210 */ /* 0x000fca0007f9e0ff */
[----:B------:R-:W-:Y:S01]  /*9520*/  IMAD.X R6, R5, 0x1, R28, P4 ;  /* 0x0000000105067824 */ /* 0x000fe200020e061c */
[----:B------:R-:W0:Y:S04]  /*9530*/  SHFL.UP PT, R4, R27, 0x10, RZ ;  /* 0x060000001b047989 */ /* 0x000e2800000e00ff */
[----:B------:R-:W1:Y:S04]  /*9540*/  SHFL.UP PT, R5, R6, 0x10, RZ ;  /* 0x0600000006057989 */ /* 0x000e6800000e00ff */
[----:B------:R-:W2:Y:S01]  /*9550*/  SHFL.UP PT, R25, R2, 0x10, RZ ;  /* 0x0600000002197989 */ /* 0x000ea200000e00ff */
[----:B------:R-:W-:-:S04]  /*9560*/  ISETP.GE.AND P4, PT, R34, 0x10, PT ;  /* 0x000000102200780c */ /* 0x000fc80003f86270 */
[----:B0-----:R-:W-:Y:S02]  /*9570*/  SEL R4, R4, RZ, P4 ;  /* 0x000000ff04047207 */ /* 0x001fe40002000000 */
[----:B-1----:R-:W-:Y:S02]  /*9580*/  SEL R5, R5, RZ, P4 ;  /* 0x000000ff05057207 */ /* 0x002fe40002000000 */
[----:B------:R-:W-:-:S05]  /*9590*/  IADD3 R4, P5, PT, R4, R27, RZ ;  /* 0x0000001b04047210 */ /* 0x000fca0007fbe0ff */
[----:B------:R-:W-:Y:S01]  /*95a0*/  IMAD.X R5, R5, 0x1, R6, P5 ;  /* 0x0000000105057824 */ /* 0x000fe200028e0606 */
[----:B------:R-:W-:Y:S01]  /*95b0*/  ISETP.NE.U32.AND P5, PT, R27, RZ, PT ;  /* 0x000000ff1b00720c */ /* 0x000fe20003fa5070 */
[----:B--2---:R-:W-:-:S03]  /*95c0*/  FADD R25, R2, R25 ;  /* 0x0000001902197221 */ /* 0x004fc60000000000 */
[----:B------:R-:W-:-:S04]  /*95d0*/  ISETP.NE.AND.EX P5, PT, R6, RZ, PT, P5 ;  /* 0x000000ff0600720c */ /* 0x000fc80003fa5350 */
[----:B------:R-:W-:Y:S02]  /*95e0*/  FSEL R27, R25, R2, !P5 ;  /* 0x00000002191b7208 */ /* 0x000fe40006800000 */
[----:B------:R-:W-:-:S13]  /*95f0*/  ISETP.NE.AND P5, PT, R34, 0x1f, PT ;  /* 0x0000001f2200780c */ /* 0x000fda0003fa5270 */
[----:B------:R-:W-:-:S05]  /*9600*/  @!P5 LEA R32, R7, UR4, 0x4 ;  /* 0x000000040720dc11 */ /* 0x000fca000f8e20ff */
[----:B------:R-:W-:Y:S04]  /*9610*/  @!P5 STS.64 [R32], R4 ;  /* 0x000000042000d388 */ /* 0x000fe80000000a00 */
[----:B------:R-:W-:Y:S01]  /*9620*/  @!P5 STS [R32+0x8], R27 ;  /* 0x0000081b2000d388 */ /* 0x000fe20000000800 */
[----:B------:R-:W-:Y:S06]  /*9630*/  BAR.SYNC.DEFER_BLOCKING 0x0 ;  /* 0x0000000000007b1d */ /* 0x000fec0000010000 */
[----:B------:R-:W-:Y:S04]  /*9640*/  LDS.64 R28, [UR4+0x10] ;  /* 0x00001004ff1c7984 */ /* 0x000fe80008000a00 */
[----:B------:R-:W0:Y:S04]  /*9650*/  LDS.64 R36, [UR4] ;  /* 0x00000004ff247984 */ /* 0x000e280008000a00 */
[----:B------:R-:W1:Y:S04]  /*9660*/  LDS.64 R30, [UR4+0x20] ;  /* 0x00002004ff1e7984 */ /* 0x000e680008000a00 */
[----:B------:R-:W-:Y:S04]  /*9670*/  LDS R6, [UR4+0x8] ;  /* 0x00000804ff067984 */ /* 0x000fe80008000800 */
[----:B------:R-:W2:Y:S01]  /*9680*/  LDS R25, [UR4+0x18] ;  /* 0x00001804ff197984 */ /* 0x000ea20008000800 */
[----:B------:R-:W-:-:S03]  /*9690*/  FSEL R2, R2, R27, !P4 ;  /* 0x0000001b02027208 */ /* 0x000fc60006000000 */
[----:B------:R-:W3:Y:S04]  /*96a0*/  LDS R27, [UR4+0x28] ;  /* 0x00002804ff1b7984 */ /* 0x000ee80008000800 */
[----:B------:R-:W-:Y:S01]  /*96b0*/  LDS R32, [UR4+0x38] ;  /* 0x00003804ff207984 */ /* 0x000fe20008000800 */
[----:B0-----:R-:W-:-:S05]  /*96c0*/  IADD3 R41, P4, PT, R36, R28, RZ ;  /* 0x0000001c24297210 */ /* 0x001fca0007f9e0ff */
[----:B------:R-:W-:Y:S01]  /*96d0*/  IMAD.X R43, R37, 0x1, R29, P4 ;  /* 0x00000001252b7824 */ /* 0x000fe200020e061d */
[----:B-1----:R-:W-:-:S05]  /*96e0*/  IADD3 R35, P4, PT, R30, R41, RZ ;  /* 0x000000291e237210 */ /* 0x002fca0007f9e0ff */
[----:B------:R-:W-:Y:S01]  /*96f0*/  IMAD.X R39, R31, 0x1, R43, P4 ;  /* 0x000000011f277824 */ /* 0x000fe200020e062b */
[----:B------:R-:W-:-:S04]  /*9700*/  ISETP.NE.U32.AND P4, PT, R28, RZ, PT ;  /* 0x000000ff1c00720c */ /* 0x000fc80003f85070 */
[----:B------:R-:W-:Y:S02]  /*9710*/  ISETP.NE.AND.EX P4, PT, R29, RZ, PT, P4 ;  /* 0x000000ff1d00720c */ /* 0x000fe40003f85340 */
[----:B------:R-:W0:Y:S11]  /*9720*/  LDS.64 R28, [UR4+0x30] ;  /* 0x00003004ff1c7984 */ /* 0x000e360008000a00 */
[----:B--2---:R-:W-:Y:S01]  /*9730*/  @!P4 FADD R25, R6, R25 ;  /* 0x000000190619c221 */ /* 0x004fe20000000000 */
[----:B------:R-:W-:-:S04]  /*9740*/  ISETP.NE.AND P4, PT, R7, 0x2, PT ;  /* 0x000000020700780c */ /* 0x000fc80003f85270 */
[----:B------:R-:W-:Y:S02]  /*9750*/  SEL R36, R41, R36, !P4 ;  /* 0x0000002429247207 */ /* 0x000fe40006000000 */
[----:B------:R-:W-:Y:S02]  /*9760*/  SEL R38, R43, R37, !P4 ;  /* 0x000000252b267207 */ /* 0x000fe40006000000 */
[----:B------:R-:W-:Y:S02]  /*9770*/  FSEL R6, R25, R6, !P4 ;  /* 0x0000000619067208 */ /* 0x000fe40006000000 */
[----:B------:R-:W-:-:S04]  /*9780*/  ISETP.NE.U32.AND P4, PT, R30, RZ, PT ;  /* 0x000000ff1e00720c */ /* 0x000fc80003f85070 */
[----:B------:R-:W-:Y:S02]  /*9790*/  ISETP.NE.AND.EX P4, PT, R31, RZ, PT, P4 ;  /* 0x000000ff1f00720c */ /* 0x000fe40003f85340 */
[----:B------:R-:W1:Y:S11]  /*97a0*/  LDS.64 R30, [UR4+0x40] ;  /* 0x00004004ff1e7984 */ /* 0x000e760008000a00 */
[----:B---3--:R-:W-:Y:S01]  /*97b0*/  @!P4 FADD R27, R25, R27 ;  /* 0x0000001b191bc221 */ /* 0x008fe20000000000 */
[----:B------:R-:W-:Y:S01]  /*97c0*/  ISETP.NE.AND P4, PT, R7, 0x3, PT ;  /* 0x000000030700780c */ /* 0x000fe20003f85270 */
[----:B------:R-:W2:Y:S03]  /*97d0*/  LDS R25, [UR4+0x48] ;  /* 0x00004804ff197984 */ /* 0x000ea60008000800 */
[----:B------:R-:W-:-:S02]  /*97e0*/  SEL R36, R35, R36, !P4 ;  /* 0x0000002423247207 */ /* 0x000fc40006000000 */
[----:B------:R-:W-:Y:S02]  /*97f0*/  SEL R38, R39, R38, !P4 ;  /* 0x0000002627267207 */ /* 0x000fe40006000000 */
[----:B------:R-:W-:Y:S02]  /*9800*/  FSEL R6, R27, R6, !P4 ;  /* 0x000000061b067208 */ /* 0x000fe40006000000 */
[----:B0-----:R-:W-:-:S05]  /*9810*/  IADD3 R37, P4, PT, R28, R35, RZ ;  /* 0x000000231c257210 */ /* 0x001fca0007f9e0ff */
[----:B------:R-:W-:Y:S01]  /*9820*/  IMAD.X R35, R29, 0x1, R39, P4 ;  /* 0x000000011d237824 */ /* 0x000fe200020e0627 */
[----:B------:R-:W-:-:S04]  /*9830*/  ISETP.NE.U32.AND P4, PT, R28, RZ, PT ;  /* 0x000000ff1c00720c */ /* 0x000fc80003f85070 */
[----:B------:R-:W-:Y:S02]  /*9840*/  ISETP.NE.AND.EX P4, PT, R29, RZ, PT, P4 ;  /* 0x000000ff1d00720c */ /* 0x000fe40003f85340 */
[----:B------:R-:W0:Y:S11]  /*9850*/  LDS.64 R28, [UR4+0x50] ;  /* 0x00005004ff1c7984 */ /* 0x000e360008000a00 */
[----:B------:R-:W-:Y:S01]  /*9860*/  @!P4 FADD R32, R27, R32 ;  /* 0x000000201b20c221 */ /* 0x000fe20000000000 */
[----:B------:R-:W-:Y:S01]  /*9870*/  ISETP.NE.AND P4, PT, R7, 0x4, PT ;  /* 0x000000040700780c */ /* 0x000fe20003f85270 */
[----:B------:R-:W3:Y:S03]  /*9880*/  LDS R27, [UR4+0x58] ;  /* 0x00005804ff1b7984 */ /* 0x000ee60008000800 */
[----:B------:R-:W-:-:S02]  /*9890*/  SEL R36, R37, R36, !P4 ;  /* 0x0000002425247207 */ /* 0x000fc40006000000 */
[----:B------:R-:W-:Y:S02]  /*98a0*/  SEL R38, R35, R38, !P4 ;  /* 0x0000002623267207 */ /* 0x000fe40006000000 */
[----:B------:R-:W-:Y:S02]  /*98b0*/  FSEL R6, R32, R6, !P4 ;  /* 0x0000000620067208 */ /* 0x000fe40006000000 */
[----:B-1----:R-:W-:-:S05]  /*98c0*/  IADD3 R37, P4, PT, R30, R37, RZ ;  /* 0x000000251e257210 */ /* 0x002fca0007f9e0ff */
[----:B------:R-:W-:Y:S01]  /*98d0*/  IMAD.X R35, R31, 0x1, R35, P4 ;  /* 0x000000011f237824 */ /* 0x000fe200020e0623 */
[----:B------:R-:W-:-:S04]  /*98e0*/  ISETP.NE.U32.AND P4, PT, R30, RZ, PT ;  /* 0x000000ff1e00720c */ /* 0x000fc80003f85070 */
[----:B------:R-:W-:Y:S02]  /*98f0*/  ISETP.NE.AND.EX P4, PT, R31, RZ, PT, P4 ;  /* 0x000000ff1f00720c */ /* 0x000fe40003f85340 */
[----:B------:R-:W1:Y:S11]  /*9900*/  LDS.64 R30, [UR4+0x60] ;  /* 0x00006004ff1e7984 */ /* 0x000e760008000a00 */
[----:B--2---:R-:W-:Y:S01]  /*9910*/  @!P4 FADD R25, R32, R25 ;  /* 0x000000192019c221 */ /* 0x004fe20000000000 */
[----:B------:R-:W-:-:S04]  /*9920*/  ISETP.NE.AND P4, PT, R7, 0x5, PT ;  /* 0x000000050700780c */ /* 0x000fc80003f85270 */
[----:B------:R-:W-:Y:S02]  /*9930*/  SEL R32, R37, R36, !P4 ;  /* 0x0000002425207207 */ /* 0x000fe40006000000 */
[----:B------:R-:W-:Y:S02]  /*9940*/  SEL R36, R35, R38, !P4 ;  /* 0x0000002623247207 */ /* 0x000fe40006000000 */
[----:B------:R-:W-:Y:S01]  /*9950*/  FSEL R6, R25, R6, !P4 ;  /* 0x0000000619067208 */ /* 0x000fe20006000000 */
[----:B------:R-:W2:Y:S01]  /*9960*/  LDS R38, [UR4+0x68] ;  /* 0x00006804ff267984 */ /* 0x000ea20008000800 */
[----:B0-----:R-:W-:-:S05]  /*9970*/  IADD3 R37, P4, PT, R28, R37, RZ ;  /* 0x000000251c257210 */ /* 0x001fca0007f9e0ff */
[----:B------:R-:W-:Y:S01]  /*9980*/  IMAD.X R35, R29, 0x1, R35, P4 ;  /* 0x000000011d237824 */ /* 0x000fe200020e0623 */
[----:B------:R-:W-:-:S04]  /*9990*/  ISETP.NE.U32.AND P4, PT, R28, RZ, PT ;  /* 0x000000ff1c00720c */ /* 0x000fc80003f85070 */
[----:B------:R-:W-:Y:S02]  /*99a0*/  ISETP.NE.AND.EX P4, PT, R29, RZ, PT, P4 ;  /* 0x000000ff1d00720c */ /* 0x000fe40003f85340 */
[----:B------:R-:W0:Y:S11]  /*99b0*/  LDS.64 R28, [UR4+0x70] ;  /* 0x00007004ff1c7984 */ /* 0x000e360008000a00 */
[----:B---3--:R-:W-:Y:S01]  /*99c0*/  @!P4 FADD R27, R25, R27 ;  /* 0x0000001b191bc221 */ /* 0x008fe20000000000 */
[----:B------:R-:W-:-:S04]  /*99d0*/  ISETP.NE.AND P4, PT, R7, 0x6, PT ;  /* 0x000000060700780c */ /* 0x000fc80003f85270 */
[----:B------:R-:W-:Y:S02]  /*99e0*/  SEL R32, R37, R32, !P4 ;  /* 0x0000002025207207 */ /* 0x000fe40006000000 */
[----:B------:R-:W-:Y:S02]  /*99f0*/  SEL R36, R35, R36, !P4 ;  /* 0x0000002423247207 */ /* 0x000fe40006000000 */
[----:B------:R-:W-:Y:S02]  /*9a00*/  FSEL R6, R27, R6, !P4 ;  /* 0x000000061b067208 */ /* 0x000fe40006000000 */
[----:B-1----:R-:W-:-:S05]  /*9a10*/  IADD3 R37, P4, PT, R30, R37, RZ ;  /* 0x000000251e257210 */ /* 0x002fca0007f9e0ff */
[C---:B------:R-:W-:Y:S01]  /*9a20*/  IMAD.X R25, R31.reuse, 0x1, R35, P4 ;  /* 0x000000011f197824 */ /* 0x040fe200020e0623 */
[----:B------:R-:W-:Y:S01]  /*9a30*/  ISETP.NE.U32.AND P4, PT, R30, RZ, PT ;  /* 0x000000ff1e00720c */ /* 0x000fe20003f85070 */
[----:B------:R-:W1:Y:S03]  /*9a40*/  LDS R35, [UR4+0x78] ;  /* 0x00007804ff237984 */ /* 0x000e660008000800 */
[----:B------:R-:W-:-:S13]  /*9a50*/  ISETP.NE.AND.EX P4, PT, R31, RZ, PT, P4 ;  /* 0x000000ff1f00720c */ /* 0x000fda0003f85340 */
[----:B--2---:R-:W-:Y:S01]  /*9a60*/  @!P4 FADD R38, R27, R38 ;  /* 0x000000261b26c221 */ /* 0x004fe20000000000 */
[----:B------:R-:W-:-:S04]  /*9a70*/  ISETP.NE.AND P4, PT, R7, 0x7, PT ;  /* 0x000000070700780c */ /* 0x000fc80003f85270 */
[----:B------:R-:W-:Y:S02]  /*9a80*/  SEL R7, R37, R32, !P4 ;  /* 0x0000002025077207 */ /* 0x000fe40006000000 */
[----:B------:R-:W-:Y:S02]  /*9a90*/  SEL R30, R25, R36, !P4 ;  /* 0x00000024191e7207 */ /* 0x000fe40006000000 */
[----:B------:R-:W-:Y:S02]  /*9aa0*/  FSEL R6, R38, R6, !P4 ;  /* 0x0000000626067208 */ /* 0x000fe40006000000 */
[----:B0-----:R-:W-:-:S05]  /*9ab0*/  IADD3 R37, P4, PT, R28, R37, RZ ;  /* 0x000000251c257210 */ /* 0x001fca0007f9e0ff */
[----:B------:R-:W-:Y:S01]  /*9ac0*/  IMAD.X R36, R29, 0x1, R25, P4 ;  /* 0x000000011d247824 */ /* 0x000fe200020e0619 */
[----:B------:R-:W-:-:S04]  /*9ad0*/  ISETP.NE.U32.AND P4, PT, R28, RZ, PT ;  /* 0x000000ff1c00720c */ /* 0x000fc80003f85070 */
[----:B------:R-:W-:-:S13]  /*9ae0*/  ISETP.NE.AND.EX P4, PT, R29, RZ, PT, P4 ;  /* 0x000000ff1d00720c */ /* 0x000fda0003f85340 */
[----:B-1----:R-:W-:Y:S01]  /*9af0*/  @!P4 FADD R35, R38, R35 ;  /* 0x000000232623c221 */ /* 0x002fe20000000000 */
[----:B------:R-:W-:Y:S01]  /*9b00*/  ISETP.GE.U32.AND P4, PT, R42, 0x20, PT ;  /* 0x000000202a00780c */ /* 0x000fe20003f86070 */
[----:B------:R0:W1:Y:S04]  /*9b10*/  SHFL.UP PT, R32, R4, 0x1, RZ ;  /* 0x0420000004207989 */ /* 0x00006800000e00ff */
[----:B------:R0:W2:Y:S04]  /*9b20*/  SHFL.UP PT, R27, R5, 0x1, RZ ;  /* 0x04200000051b7989 */ /* 0x0000a800000e00ff */
[----:B------:R0:W3:Y:S04]  /*9b30*/  SHFL.UP PT, R25, R2, 0x1, RZ ;  /* 0x0420000002197989 */ /* 0x0000e800000e00ff */
[----:B------:R-:W-:Y:S05]  /*9b40*/  @!P4 BRA `(.L_x_1525) ;  /* 0x000000000028c947 */ /* 0x000fea0003800000 */
[----:B-1----:R-:W-:Y:S02]  /*9b50*/  ISETP.NE.U32.AND P4, PT, R32, RZ, PT ;  /* 0x000000ff2000720c */ /* 0x002fe40003f85070 */
[----:B------:R-:W-:Y:S02]  /*9b60*/  ISETP.NE.AND P5, PT, R34, RZ, PT ;  /* 0x000000ff2200720c */ /* 0x000fe40003fa5270 */
[C---:B--2---:R-:W-:Y:S02]  /*9b70*/  ISETP.NE.AND.EX P4, PT, R27.reuse, RZ, PT, P4 ;  /* 0x000000ff1b00720c */ /* 0x044fe40003f85340 */
[----:B------:R-:W-:Y:S02]  /*9b80*/  SEL R32, R32, RZ, P5 ;  /* 0x000000ff20207207 */ /* 0x000fe40002800000 */
[----:B------:R-:W-:-:S09]  /*9b90*/  SEL R27, R27, RZ, P5 ;  /* 0x000000ff1b1b7207 */ /* 0x000fd20002800000 */
[----:B---3--:R-:W-:Y:S01]  /*9ba0*/  @!P4 FADD R25, R25, R6 ;  /* 0x000000061919c221 */ /* 0x008fe20000000000 */
[----:B------:R-:W-:-:S04]  /*9bb0*/  IADD3 R32, P4, PT, R32, R7, RZ ;  /* 0x0000000720207210 */ /* 0x000fc80007f9e0ff */
[----:B------:R-:W-:Y:S01]  /*9bc0*/  FSEL R25, R6, R25, !P5 ;  /* 0x0000001906197208 */ /* 0x000fe20006800000 */
[----:B------:R-:W-:Y:S01]  /*9bd0*/  IMAD.X R27, R27, 0x1, R30, P4 ;  /* 0x000000011b1b7824 */ /* 0x000fe200020e061e */
[----:B------:R-:W-:Y:S07]  /*9be0*/  BRA `(.L_x_1526) ;  /* 0x0000001000707947 */ /* 0x000fee0003800000 */
.L_x_1525:
[----:B0-----:R-:W0:Y:S01]  /*9bf0*/  LDC.64 R4, c[0x0][0x3a8] ;  /* 0x0000ea00ff047b82 */ /* 0x001e220000000a00 */
[----:B------:R-:W-:Y:S01]  /*9c00*/  ISETP.NE.AND P4, PT, R42, RZ, PT ;  /* 0x000000ff2a00720c */ /* 0x000fe20003f85270 */
[----:B------:R-:W4:-:S12]  /*9c10*/  LDCU UR5, c[0x0][0x370] ;  /* 0x00006e00ff0577ac */ /* 0x000f180008000800 */
[----:B------:R-:W-:Y:S01]  /*9c20*/  @!P4 IMAD.MOV.U32 R6, RZ, RZ, R37 ;  /* 0x000000ffff06c224 */ /* 0x000fe200078e0025 */
[----:B------:R0:W-:Y:S01]  /*9c30*/  @!P4 STS [UR4+0xd0], R35 ;  /* 0x0000d023ff00c988 */ /* 0x0001e20008000804 */
[----:B------:R-:W-:Y:S01]  /*9c40*/  @!P4 IMAD.MOV.U32 R7, RZ, RZ, R36 ;  /* 0x000000ffff07c224 */ /* 0x000fe200078e0024 */
[----:B----4-:R-:W-:-:S04]  /*9c50*/  UISETP.GT.U32.AND UP0, UPT, UR5, 0x1f3, UPT ;  /* 0x000001f30500788c */ /* 0x010fc8000bf04070 */
[----:B------:R4:W-:Y:S01]  /*9c60*/  @!P4 STS.64 [UR4+0xc8], R6 ;  /* 0x0000c806ff00c988 */ /* 0x0009e20008000a04 */
[----:B0-----:R-:W-:-:S04]  /*9c70*/  IMAD.WIDE.U32 R28, R0, 0x10, R4 ;  /* 0x00000010001c7825 */ /* 0x001fc800078e0004 */
[----:B------:R-:W-:Y:S02]  /*9c80*/  @!P4 IMAD.MOV.U32 R4, RZ, RZ, R35 ;  /* 0x000000ffff04c224 */ /* 0x000fe400078e0023 */
[----:B------:R-:W-:-:S05]  /*9c90*/  @!P4 IMAD.MOV.U32 R5, RZ, RZ, 0x64 ;  /* 0x00000064ff05c424 */ /* 0x000fca00078e00ff */
[----:B------:R4:W-:Y:S01]  /*9ca0*/  @!P4 ST.E.128.STRONG.GPU desc[UR8][R28.64+0x200], R4 ;  /* 0x000200041c00c985 */ /* 0x0009e2000c10fd08 */
[----:B------:R-:W-:Y:S05]  /*9cb0*/  BRA.U UP0, `(.L_x_1527) ;  /* 0x0000000100087547 */ /* 0x000fea000b800000 */
[----:B------:R0:W-:Y:S06]  /*9cc0*/  MEMBAR.SC.CTA ;  /* 0x0000000000007992 */ /* 0x0001ec0000000000 */
[----:B0-----:R-:W-:Y:S05]  /*9cd0*/  BRA `(.L_x_1528) ;  /* 0x0000000000087947 */ /* 0x001fea0003800000 */
.L_x_1527:
[----:B------:R-:W-:Y:S05]  /*9ce0*/  NANOSLEEP 0x1c2 ;  /* 0x000001c20000795d */ /* 0x000fea0003800000 */
[----:B------:R-:W-:Y:S01]  /*9cf0*/  NOP ;  /* 0x0000000000007918 */ /* 0x000fe20000000000 */
.L_x_1528:
[----:B----4-:R-:W-:-:S03]  /*9d00*/  IMAD.WIDE.U32 R4, R42, 0x10, RZ ;  /* 0x000000102a047825 */ /* 0x010fc600078e00ff */
[----:B------:R-:W-:Y:S02]  /*9d10*/  LOP3.LUT R7, R4, 0xfffffff0, RZ, 0x3c, !PT ;  /* 0xfffffff004077812 */ /* 0x000fe400078e3cff */
[----:B------:R-:W-:Y:S02]  /*9d20*/  LOP3.LUT R5, RZ, R5, RZ, 0x33, !PT ;  /* 0x00000005ff057212 */ /* 0x000fe400078e33ff */
[----:B------:R-:W-:-:S05]  /*9d30*/  IADD3 R28, P4, PT, R28, R7, RZ ;  /* 0x000000071c1c7210 */ /* 0x000fca0007f9e0ff */
[----:B------:R-:W-:-:S08]  /*9d40*/  IMAD.X R29, R29, 0x1, R5, P4 ;  /* 0x000000011d1d7824 */ /* 0x000fd000020e0605 */
.L_x_1530:
[----:B------:R-:W4:Y:S01]  /*9d50*/  LD.E.128.STRONG.GPU R4, desc[UR8][R28.64+0x200] ;  /* 0x000200081c047980 */ /* 0x000f22000c10fd00 */
[----:B------:R-:W-:Y:S05]  /*9d60*/  YIELD ;  /* 0x0000000000007946 */ /* 0x000fea0003800000 */
[----:B------:R-:W-:Y:S01]  /*9d70*/  UMOV UR5, 0xffffffff ;  /* 0xffffffff00057882 */ /* 0x000fe20000000000 */
[----:B----4-:R-:W-:Y:S02]  /*9d80*/  ISETP.NE.AND P4, PT, R5, 0x63, PT ;  /* 0x000000630500780c */ /* 0x010fe40003f85270 */
[----:B------:R-:W-:Y:S11]  /*9d90*/  BRA.DIV UR5, `(.L_x_1529) ;  /* 0x0000003a05b47947 */ /* 0x000ff6000b800000 */
[----:B------:R-:W-:-:S13]  /*9da0*/  VOTE.ANY P4, !P4 ;  /* 0x0000000000ff7806 */ /* 0x000fda0006080100 */
.L_x_1683:
        /* <DEDUP_REMOVED lines=13> */
[----:B0-----:R0:W4:Y:S04]  /*9e80*/  SHFL.DOWN PT, R28, R4, 0x1, R29 ;  /* 0x08200000041c7989 */ /* 0x00112800000e001d */
[----:B------:R0:W0:Y:S04]  /*9e90*/  SHFL.DOWN PT, R31, R38, 0x1, R29 ;  /* 0x08200000261f7989 */ /* 0x00002800000e001d */
[----:B------:R0:W0:Y:S02]  /*9ea0*/  SHFL.DOWN PT, R30, R41, 0x1, R29 ;  /* 0x08200000291e7989 */ /* 0x00002400000e001d */
.L_x_1689:
[----:B------:R-:W-:Y:S01]  /*9eb0*/  ISETP.GE.AND P5, PT, R34, R29, PT ;  /* 0x0000001d2200720c */ /* 0x000fe20003fa6270 */
[----:B------:R-:W-:Y:S01]  /*9ec0*/  UMOV UR5, 0xffffffff ;  /* 0xffffffff00057882 */ /* 0x000fe20000000000 */
[----:B------:R-:W-:-:S11]  /*9ed0*/  PLOP3.LUT P4, PT, PT, PT, PT, 0x80, 0x8 ;  /* 0x000000000008781c */ /* 0x000fd60003f8f070 */
[----:B------:R-:W-:-:S04]  /*9ee0*/  @!P5 ISETP.NE.U32.AND P6, PT, R38, RZ, PT ;  /* 0x000000ff2600d20c */ /* 0x000fc80003fc5070 */
[----:B------:R-:W-:-:S04]  /*9ef0*/  @!P5 ISETP.NE.AND.EX P6, PT, R41, RZ, PT, P6 ;  /* 0x000000ff2900d20c */ /* 0x000fc80003fc5360 */
[----:B------:R-:W-:Y:S02]  /*9f00*/  @!P5 PLOP3.LUT P4, PT, P6, PT, PT, 0x80, 0x8 ;  /* 0x000000000008d81c */ /* 0x000fe4000378f070 */
[----:B0-----:R-:W-:-:S05]  /*9f10*/  @!P5 IADD3 R31, P6, PT, R31, R38, RZ ;  /* 0x000000261f1fd210 */ /* 0x001fca0007fde0ff */
[----:B------:R-:W-:Y:S02]  /*9f20*/  @!P5 IMAD.X R30, R30, 0x1, R41, P6 ;  /* 0x000000011e1ed824 */ /* 0x000fe400030e0629 */
[----:B------:R-:W-:-:S04]  /*9f30*/  @!P5 IMAD.MOV.U32 R38, RZ, RZ, R31 ;  /* 0x000000ffff26d224 */ /* 0x000fc800078e001f */
[----:B----4-:R-:W-:Y:S01]  /*9f40*/  @!P4 FADD R44, R44, R28 ;  /* 0x0000001c2c2cc221 */ /* 0x010fe20000000000 */
[----:B------:R-:W-:Y:S06]  /*9f50*/  BRA.DIV UR5, `(.L_x_1532) ;  /* 0x0000003a05dc7947 */ /* 0x000fec000b800000 */
.L_x_1692:
[----:B------:R-:W-:Y:S01]  /*9f60*/  UMOV UR5, 0xffffffff ;  /* 0xffffffff00057882 */ /* 0x000fe20000000000 */
[----:B------:R-:W-:Y:S02]  /*9f70*/  @!P5 IMAD.MOV.U32 R41, RZ, RZ, R30 ;  /* 0x000000ffff29d224 */ /* 0x000fe400078e001e */
[----:B------:R-:W-:Y:S05]  /*9f80*/  BRA.DIV UR5, `(.L_x_1533) ;  /* 0x0000003a05f07947 */ /* 0x000fea000b800000 */
[----:B------:R0:W4:Y:S04]  /*9f90*/  SHFL.DOWN PT, R31, R38, 0x2, R29 ;  /* 0x08400000261f7989 */ /* 0x00012800000e001d */
[----:B------:R0:W0:Y:S04]  /*9fa0*/  SHFL.DOWN PT, R4, R41, 0x2, R29 ;  /* 0x0840000029047989 */ /* 0x00002800000e001d */
[----:B------:R0:W0:Y:S02]  /*9fb0*/  SHFL.DOWN PT, R28, R44, 0x2, R29 ;  /* 0x084000002c1c7989 */ /* 0x00002400000e001d */
.L_x_1697:
[----:B------:R-:W-:Y:S01]  /*9fc0*/  VIADD R43, R34, 0x2 ;  /* 0x00000002222b7836 */ /* 0x000fe20000000000 */
[----:B------:R-:W-:Y:S01]  /*9fd0*/  PLOP3.LUT P4, PT, PT, PT, PT, 0x80, 0x8 ;  /* 0x000000000008781c */ /* 0x000fe20003f8f070 */
[----:B------:R-:W-:-:S03]  /*9fe0*/  UMOV UR5, 0xffffffff ;  /* 0xffffffff00057882 */ /* 0x000fc60000000000 */
[----:B------:R-:W-:-:S13]  /*9ff0*/  ISETP.GT.AND P5, PT, R43, R29, PT ;  /* 0x0000001d2b00720c */ /* 0x000fda0003fa4270 */
[----:B------:R-:W-:-:S04]  /*a000*/  @!P5 ISETP.NE.U32.AND P6, PT, R38, RZ, PT ;  /* 0x000000ff2600d20c */ /* 0x000fc80003fc5070 */
[----:B------:R-:W-:-:S04]  /*a010*/  @!P5 ISETP.NE.AND.EX P6, PT, R41, RZ, PT, P6 ;  /* 0x000000ff2900d20c */ /* 0x000fc80003fc5360 */
[----:B------:R-:W-:-:S13]  /*a020*/  @!P5 PLOP3.LUT P4, PT, P6, PT, PT, 0x80, 0x8 ;  /* 0x000000000008d81c */ /* 0x000fda000378f070 */
[----:B0-----:R-:W-:Y:S01]  /*a030*/  @!P4 FADD R44, R44, R28 ;  /* 0x0000001c2c2cc221 */ /* 0x001fe20000000000 */
[----:B----4-:R-:W-:-:S05]  /*a040*/  @!P5 IADD3 R31, P4, PT, R31, R38, RZ ;  /* 0x000000261f1fd210 */ /* 0x010fca0007f9e0ff */
[----:B------:R-:W-:Y:S01]  /*a050*/  @!P5 IMAD.X R4, R4, 0x1, R41, P4 ;  /* 0x000000010404d824 */ /* 0x000fe200020e0629 */
[----:B------:R-:W-:Y:S07]  /*a060*/  BRA.DIV UR5, `(.L_x_1534) ;  /* 0x0000003e050c7947 */ /* 0x000fee000b800000 */
.L_x_1700:
[----:B------:R-:W-:Y:S01]  /*a070*/  UMOV UR5, 0xffffffff ;  /* 0xffffffff00057882 */ /* 0x000fe20000000000 */
[----:B------:R-:W-:Y:S02]  /*a080*/  @!P5 IMAD.MOV.U32 R38, RZ, RZ, R31 ;  /* 0x000000ffff26d224 */ /* 0x000fe400078e001f */
[----:B------:R-:W-:Y:S01]  /*a090*/  @!P5 IMAD.MOV.U32 R41, RZ, RZ, R4 ;  /* 0x000000ffff29d224 */ /* 0x000fe200078e0004 */
[----:B------:R-:W-:Y:S06]  /*a0a0*/  BRA.DIV UR5, `(.L_x_1535) ;  /* 0x0000003e051c7947 */ /* 0x000fec000b800000 */
[----:B------:R0:W4:Y:S04]  /*a0b0*/  SHFL.DOWN PT, R31, R38, 0x4, R29 ;  /* 0x08800000261f7989 */ /* 0x00012800000e001d */
[----:B------:R0:W0:Y:S04]  /*a0c0*/  SHFL.DOWN PT, R4, R41, 0x4, R29 ;  /* 0x0880000029047989 */ /* 0x00002800000e001d */
[----:B------:R0:W0:Y:S02]  /*a0d0*/  SHFL.DOWN PT, R28, R44, 0x4, R29 ;  /* 0x088000002c1c7989 */ /* 0x00002400000e001d */
.L_x_1705:
        /* <DEDUP_REMOVED lines=11> */
.L_x_1708:
[----:B------:R-:W-:Y:S01]  /*a190*/  UMOV UR5, 0xffffffff ;  /* 0xffffffff00057882 */ /* 0x000fe20000000000 */
[----:B------:R-:W-:Y:S02]  /*a1a0*/  @!P5 IMAD.MOV.U32 R38, RZ, RZ, R31 ;  /* 0x000000ffff26d224 */ /* 0x000fe400078e001f */
[----:B------:R-:W-:Y:S01]  /*a1b0*/  @!P5 IMAD.MOV.U32 R41, RZ, RZ, R4 ;  /* 0x000000ffff29d224 */ /* 0x000fe200078e0004 */
[----:B------:R-:W-:Y:S06]  /*a1c0*/  BRA.DIV UR5, `(.L_x_1537) ;  /* 0x0000003e05487947 */ /* 0x000fec000b800000 */
[----:B------:R0:W4:Y:S04]  /*a1d0*/  SHFL.DOWN PT, R31, R38, 0x8, R29 ;  /* 0x09000000261f7989 */ /* 0x00012800000e001d */
[----:B------:R0:W0:Y:S04]  /*a1e0*/  SHFL.DOWN PT, R4, R41, 0x8, R29 ;  /* 0x0900000029047989 */ /* 0x00002800000e001d */
[----:B------:R0:W0:Y:S02]  /*a1f0*/  SHFL.DOWN PT, R28, R44, 0x8, R29 ;  /* 0x090000002c1c7989 */ /* 0x00002400000e001d */
.L_x_1713:
        /* <DEDUP_REMOVED lines=11> */
.L_x_1716:
[----:B------:R-:W-:Y:S01]  /*a2b0*/  UMOV UR5, 0xffffffff ;  /* 0xffffffff00057882 */ /* 0x000fe20000000000 */
[----:B------:R-:W-:Y:S02]  /*a2c0*/  @!P5 IMAD.MOV.U32 R38, RZ, RZ, R31 ;  /* 0x000000ffff26d224 */ /* 0x000fe400078e001f */
[----:B------:R-:W-:Y:S01]  /*a2d0*/  @!P5 IMAD.MOV.U32 R41, RZ, RZ, R4 ;  /* 0x000000ffff29d224 */ /* 0x000fe200078e0004 */
[----:B------:R-:W-:Y:S06]  /*a2e0*/  BRA.DIV UR5, `(.L_x_1539) ;  /* 0x0000003e05747947 */ /* 0x000fec000b800000 */
[----:B------:R0:W4:Y:S04]  /*a2f0*/  SHFL.DOWN PT, R47, R38, 0x10, R29 ;  /* 0x0a000000262f7989 */ /* 0x00012800000e001d */
[----:B------:R0:W0:Y:S04]  /*a300*/  SHFL.DOWN PT, R4, R41, 0x10, R29 ;  /* 0x0a00000029047989 */ /* 0x00002800000e001d */
[----:B------:R0:W0:Y:S02]  /*a310*/  SHFL.DOWN PT, R28, R44, 0x10, R29 ;  /* 0x0a0000002c1c7989 */ /* 0x00002400000e001d */
.L_x_1721:
[----:B------:R-:W-:Y:S01]  /*a320*/  VIADD R2, R34, 0x10 ;  /* 0x0000001022027836 */ /* 0x000fe20000000000 */
[----:B------:R-:W-:Y:S01]  /*a330*/  PLOP3.LUT P4, PT, PT, PT, PT, 0x80, 0x8 ;  /* 0x000000000008781c */ /* 0x000fe20003f8f070 */
[----:B------:R-:W5:Y:S01]  /*a340*/  LDC.64 R30, c[0x0][0x3a8] ;  /* 0x0000ea00ff1e7b82 */ /* 0x000f620000000a00 */
[----:B------:R-:W-:Y:S02]  /*a350*/  UMOV UR5, 0xffffffff ;  /* 0xffffffff00057882 */ /* 0x000fe40000000000 */
[----:B------:R-:W-:-:S13]  /*a360*/  ISETP.GT.AND P6, PT, R2, R29, PT ;  /* 0x0000001d0200720c */ /* 0x000fda0003fc4270 */
[----:B------:R-:W-:-:S04]  /*a370*/  @!P6 ISETP.NE.U32.AND P5, PT, R38, RZ, PT ;  /* 0x000000ff2600e20c */ /* 0x000fc80003fa5070 */
[----:B------:R-:W-:-:S04]  /*a380*/  @!P6 ISETP.NE.AND.EX P5, PT, R41, RZ, PT, P5 ;  /* 0x000000ff2900e20c */ /* 0x000fc80003fa5350 */
[----:B------:R-:W-:Y:S02]  /*a390*/  @!P6 PLOP3.LUT P4, PT, P5, PT, PT, 0x80, 0x8 ;  /* 0x000000000008e81c */ /* 0x000fe40002f8f070 */
[----:B------:R-:W-:Y:S02]  /*a3a0*/  ISETP.NE.AND P5, PT, R5, 0x65, PT ;  /* 0x000000650500780c */ /* 0x000fe40003fa5270 */
[----:B------:R-:W-:-:S09]  /*a3b0*/  LOP3.LUT R5, RZ, R42, RZ, 0x33, !PT ;  /* 0x0000002aff057212 */ /* 0x000fd200078e33ff */
[----:B0-----:R-:W-:Y:S01]  /*a3c0*/  @!P4 FADD R44, R44, R28 ;  /* 0x0000001c2c2cc221 */ /* 0x001fe20000000000 */
[----:B----4-:R-:W-:-:S05]  /*a3d0*/  @!P6 IADD3 R47, P4, PT, R47, R38, RZ ;  /* 0x000000262f2fe210 */ /* 0x010fca0007f9e0ff */
[----:B------:R-:W-:Y:S02]  /*a3e0*/  @!P6 IMAD.X R4, R4, 0x1, R41, P4 ;  /* 0x000000010404e824 */ /* 0x000fe400020e0629 */
[----:B------:R-:W-:Y:S02]  /*a3f0*/  @!P6 IMAD.MOV.U32 R38, RZ, RZ, R47 ;  /* 0x000000ffff26e224 */ /* 0x000fe400078e002f */
[----:B------:R-:W-:Y:S01]  /*a400*/  @!P6 IMAD.MOV.U32 R41, RZ, RZ, R4 ;  /* 0x000000ffff29e224 */ /* 0x000fe200078e0004 */
[----:B-----5:R-:W-:Y:S01]  /*a410*/  IADD3 R30, P6, PT, R30, 0x200, RZ ;  /* 0x000002001e1e7810 */ /* 0x020fe20007fde0ff */
[----:B------:R-:W-:-:S12]  /*a420*/  BRA.DIV UR5, `(.L_x_1540) ;  /* 0x0000003e05787947 */ /* 0x000fd8000b800000 */
.L_x_1724:
[----:B------:R-:W-:Y:S01]  /*a430*/  UMOV UR5, 0xffffffff ;  /* 0xffffffff00057882 */ /* 0x000fe20000000000 */
[----:B------:R-:W-:Y:S02]  /*a440*/  IMAD.X R31, RZ, RZ, R31, P6 ;  /* 0x000000ffff1f7224 */ /* 0x000fe400030e061f */
[----:B------:R-:W-:Y:S01]  /*a450*/  IMAD.IADD R47, R5, 0x1, R0 ;  /* 0x00000001052f7824 */ /* 0x000fe200078e0200 */
[----:B------:R-:W-:Y:S06]  /*a460*/  BRA.DIV UR5, `(.L_x_1541) ;  /* 0x0000003e05887947 */ /* 0x000fec000b800000 */
[----:B------:R-:W-:-:S13]  /*a470*/  VOTE.ALL P5, P5 ;  /* 0x0000000000ff7806 */ /* 0x000fda00028a0000 */
.L_x_1727:
[----:B------:R-:W-:Y:S05]  /*a480*/  @!P5 BRA `(.L_x_1542) ;  /* 0x0000000400c4d947 */ /* 0x000fea0003800000 */
.L_x_1556:
[----:B------:R-:W-:-:S07]  /*a490*/  IMAD.WIDE R28, R47, 0x10, R30 ;  /* 0x000000102f1c7825 */ /* 0x000fce00078e021e */
.L_x_1544:
[----:B------:R-:W4:Y:S01]  /*a4a0*/  LD.E.128.STRONG.GPU R4, desc[UR8][R28.64+-0x200] ;  /* 0xfffe00081c047980 */ /* 0x000f22000c10fd00 */
[----:B------:R-:W-:Y:S05]  /*a4b0*/  YIELD ;  /* 0x0000000000007946 */ /* 0x000fea0003800000 */
[----:B------:R-:W-:Y:S01]  /*a4c0*/  UMOV UR5, 0xffffffff ;  /* 0xffffffff00057882 */ /* 0x000fe20000000000 */
[----:B----4-:R-:W-:Y:S02]  /*a4d0*/  ISETP.NE.AND P4, PT, R5, 0x63, PT ;  /* 0x000000630500780c */ /* 0x010fe40003f85270 */
[----:B------:R-:W-:Y:S11]  /*a4e0*/  BRA.DIV UR5, `(.L_x_1543) ;  /* 0x0000003e05847947 */ /* 0x000ff6000b800000 */
[----:B------:R-:W-:-:S13]  /*a4f0*/  VOTE.ANY P4, !P4 ;  /* 0x0000000000ff7806 */ /* 0x000fda0006080100 */
.L_x_1730:
        /* <DEDUP_REMOVED lines=11> */
[----:B0-----:R0:W4:Y:S04]  /*a5b0*/  SHFL.DOWN PT, R28, R4, 0x1, R29 ;  /* 0x08200000041c7989 */ /* 0x00112800000e001d */
[----:B------:R0:W0:Y:S04]  /*a5c0*/  SHFL.DOWN PT, R48, R49, 0x1, R29 ;  /* 0x0820000031307989 */ /* 0x00002800000e001d */
[----:B------:R0:W0:Y:S02]  /*a5d0*/  SHFL.DOWN PT, R51, R42, 0x1, R29 ;  /* 0x082000002a337989 */ /* 0x00002400000e001d */
.L_x_1736:
        /* <DEDUP_REMOVED lines=11> */
.L_x_1739:
[----:B------:R-:W-:Y:S01]  /*a690*/  UMOV UR5, 0xffffffff ;  /* 0xffffffff00057882 */ /* 0x000fe20000000000 */
[----:B------:R-:W-:Y:S02]  /*a6a0*/  @!P5 IMAD.MOV.U32 R42, RZ, RZ, R51 ;  /* 0x000000ffff2ad224 */ /* 0x000fe400078e0033 */
[----:B------:R-:W-:Y:S05]  /*a6b0*/  BRA.DIV UR5, `(.L_x_1547) ;  /* 0x0000003e05c07947 */ /* 0x000fea000b800000 */
[----:B------:R0:W4:Y:S04]  /*a6c0*/  SHFL.DOWN PT, R48, R49, 0x2, R29 ;  /* 0x0840000031307989 */ /* 0x00012800000e001d */
[----:B------:R0:W0:Y:S04]  /*a6d0*/  SHFL.DOWN PT, R51, R42, 0x2, R29 ;  /* 0x084000002a337989 */ /* 0x00002800000e001d */
[----:B------:R0:W0:Y:S02]  /*a6e0*/  SHFL.DOWN PT, R28, R4, 0x2, R29 ;  /* 0x08400000041c7989 */ /* 0x00002400000e001d */
.L_x_1744:
[----:B------:R-:W-:Y:S01]  /*a6f0*/  ISETP.GT.AND P5, PT, R43, R29, PT ;  /* 0x0000001d2b00720c */ /* 0x000fe20003fa4270 */
[----:B------:R-:W-:Y:S01]  /*a700*/  UMOV UR5, 0xffffffff ;  /* 0xffffffff00057882 */ /* 0x000fe20000000000 */
[----:B------:R-:W-:-:S11]  /*a710*/  PLOP3.LUT P4, PT, PT, PT, PT, 0x80, 0x8 ;  /* 0x000000000008781c */ /* 0x000fd60003f8f070 */
[----:B------:R-:W-:-:S04]  /*a720*/  @!P5 ISETP.NE.U32.AND P6, PT, R49, RZ, PT ;  /* 0x000000ff3100d20c */ /* 0x000fc80003fc5070 */
[----:B------:R-:W-:-:S04]  /*a730*/  @!P5 ISETP.NE.AND.EX P6, PT, R42, RZ, PT, P6 ;  /* 0x000000ff2a00d20c */ /* 0x000fc80003fc5360 */
[----:B------:R-:W-:Y:S02]  /*a740*/  @!P5 PLOP3.LUT P4, PT, P6, PT, PT, 0x80, 0x8 ;  /* 0x000000000008d81c */ /* 0x000fe4000378f070 */
[----:B----4-:R-:W-:-:S05]  /*a750*/  @!P5 IADD3 R48, P6, PT, R48, R49, RZ ;  /* 0x000000313030d210 */ /* 0x010fca0007fde0ff */
[----:B0-----:R-:W-:Y:S02]  /*a760*/  @!P5 IMAD.X R51, R51, 0x1, R42, P6 ;  /* 0x000000013333d824 */ /* 0x001fe400030e062a */
[----:B------:R-:W-:-:S04]  /*a770*/  @!P5 IMAD.MOV.U32 R49, RZ, RZ, R48 ;  /* 0x000000ffff31d224 */ /* 0x000fc800078e0030 */
[----:B------:R-:W-:Y:S01]  /*a780*/  @!P4 FADD R4, R4, R28 ;  /* 0x0000001c0404c221 */ /* 0x000fe20000000000 */
[----:B------:R-:W-:Y:S06]  /*a790*/  BRA.DIV UR5, `(.L_x_1548) ;  /* 0x0000003e05dc7947 */ /* 0x000fec000b800000 */
.L_x_1747:
[----:B------:R-:W-:Y:S01]  /*a7a0*/  UMOV UR5, 0xffffffff ;  /* 0xffffffff00057882 */ /* 0x000fe20000000000 */
[----:B------:R-:W-:Y:S02]  /*a7b0*/  @!P5 IMAD.MOV.U32 R42, RZ, RZ, R51 ;  /* 0x000000ffff2ad224 */ /* 0x000fe400078e0033 */
[----:B------:R-:W-:Y:S05]  /*a7c0*/  BRA.DIV UR5, `(.L_x_1549) ;  /* 0x0000003e05f07947 */ /* 0x000fea000b800000 */
[----:B------:R0:W4:Y:S04]  /*a7d0*/  SHFL.DOWN PT, R48, R49, 0x4, R29 ;  /* 0x0880000031307989 */ /* 0x00012800000e001d */
[----:B------:R0:W0:Y:S04]  /*a7e0*/  SHFL.DOWN PT, R51, R42, 0x4, R29 ;  /* 0x088000002a337989 */ /* 0x00002800000e001d */
[----:B------:R0:W0:Y:S02]  /*a7f0*/  SHFL.DOWN PT, R28, R4, 0x4, R29 ;  /* 0x08800000041c7989 */ /* 0x00002400000e001d */
.L_x_1752:
        /* <DEDUP_REMOVED lines=11> */
.L_x_1755:
[----:B------:R-:W-:Y:S01]  /*a8b0*/  UMOV UR5, 0xffffffff ;  /* 0xffffffff00057882 */ /* 0x000fe20000000000 */
[----:B------:R-:W-:Y:S02]  /*a8c0*/  @!P5 IMAD.MOV.U32 R42, RZ, RZ, R51 ;  /* 0x000000ffff2ad224 */ /* 0x000fe400078e0033 */
[----:B------:R-:W-:Y:S05]  /*a8d0*/  BRA.DIV UR5, `(.L_x_1551) ;  /* 0x0000004205207947 */ /* 0x000fea000b800000 */
[----:B------:R0:W4:Y:S04]  /*a8e0*/  SHFL.DOWN PT, R48, R49, 0x8, R29 ;  /* 0x0900000031307989 */ /* 0x00012800000e001d */
[----:B------:R0:W0:Y:S04]  /*a8f0*/  SHFL.DOWN PT, R51, R42, 0x8, R29 ;  /* 0x090000002a337989 */ /* 0x00002800000e001d */
[----:B------:R0:W0:Y:S02]  /*a900*/  SHFL.DOWN PT, R28, R4, 0x8, R29 ;  /* 0x09000000041c7989 */ /* 0x00002400000e001d */
.L_x_1760:
        /* <DEDUP_REMOVED lines=11> */
.L_x_1763:
[----:B------:R-:W-:Y:S01]  /*a9c0*/  UMOV UR5, 0xffffffff ;  /* 0xffffffff00057882 */ /* 0x000fe20000000000 */
[----:B------:R-:W-:Y:S02]  /*a9d0*/  @!P5 IMAD.MOV.U32 R42, RZ, RZ, R51 ;  /* 0x000000ffff2ad224 */ /* 0x000fe400078e0033 */
[----:B------:R-:W-:Y:S05]  /*a9e0*/  BRA.DIV UR5, `(.L_x_1553) ;  /* 0x0000004205507947 */ /* 0x000fea000b800000 */
[----:B------:R0:W4:Y:S01]  /*a9f0*/  SHFL.DOWN PT, R48, R49, 0x10, R29 ;  /* 0x0a00000031307989 */ /* 0x00012200000e001d */
[----:B------:R-:W-:-:S03]  /*aa00*/  VIADD R50, R34, 0x10 ;  /* 0x0000001022327836 */ /* 0x000fc60000000000 */
[----:B------:R0:W0:Y:S04]  /*aa10*/  SHFL.DOWN PT, R51, R42, 0x10, R29 ;  /* 0x0a0000002a337989 */ /* 0x00002800000e001d */
[----:B------:R0:W0:Y:S02]  /*aa20*/  SHFL.DOWN PT, R28, R4, 0x10, R29 ;  /* 0x0a000000041c7989 */ /* 0x00002400000e001d */
.L_x_1768:
[----:B------:R-:W-:Y:S01]  /*aa30*/  ISETP.GT.AND P5, PT, R50, R29, PT ;  /* 0x0000001d3200720c */ /* 0x000fe20003fa4270 */
[----:B------:R-:W-:Y:S01]  /*aa40*/  UMOV UR5, 0xffffffff ;  /* 0xffffffff00057882 */ /* 0x000fe20000000000 */
[----:B------:R-:W-:-:S11]  /*aa50*/  PLOP3.LUT P4, PT, PT, PT, PT, 0x80, 0x8 ;  /* 0x000000000008781c */ /* 0x000fd60003f8f070 */
[----:B------:R-:W-:-:S04]  /*aa60*/  @!P5 ISETP.NE.U32.AND P6, PT, R49, RZ, PT ;  /* 0x000000ff3100d20c */ /* 0x000fc80003fc5070 */
[----:B------:R-:W-:-:S04]  /*aa70*/  @!P5 ISETP.NE.AND.EX P6, PT, R42, RZ, PT, P6 ;  /* 0x000000ff2a00d20c */ /* 0x000fc80003fc5360 */
[----:B------:R-:W-:-:S13]  /*aa80*/  @!P5 PLOP3.LUT P4, PT, P6, PT, PT, 0x80, 0x8 ;  /* 0x000000000008d81c */ /* 0x000fda000378f070 */
[----:B0-----:R-:W-:Y:S01]  /*aa90*/  @!P4 FADD R4, R4, R28 ;  /* 0x0000001c0404c221 */ /* 0x001fe20000000000 */
[----:B----4-:R-:W-:-:S05]  /*aaa0*/  @!P5 IADD3 R48, P4, PT, R48, R49, RZ ;  /* 0x000000313030d210 */ /* 0x010fca0007f9e0ff */
[----:B------:R-:W-:Y:S01]  /*aab0*/  @!P5 IMAD.X R51, R51, 0x1, R42, P4 ;  /* 0x000000013333d824 */ /* 0x000fe200020e062a */
[----:B------:R-:W-:Y:S01]  /*aac0*/  ISETP.NE.U32.AND P4, PT, R38, RZ, PT ;  /* 0x000000ff2600720c */ /* 0x000fe20003f85070 */
[----:B------:R-:W-:Y:S02]  /*aad0*/  @!P5 IMAD.MOV.U32 R49, RZ, RZ, R48 ;  /* 0x000000ffff31d224 */ /* 0x000fe400078e0030 */
[----:B------:R-:W-:Y:S01]  /*aae0*/  @!P5 IMAD.MOV.U32 R42, RZ, RZ, R51 ;  /* 0x000000ffff2ad224 */ /* 0x000fe200078e0033 */
[----:B------:R-:W-:Y:S02]  /*aaf0*/  ISETP.NE.AND.EX P4, PT, R41, RZ, PT, P4 ;  /* 0x000000ff2900720c */ /* 0x000fe40003f85340 */
[----:B------:R-:W-:-:S11]  /*ab00*/  ISETP.NE.AND P5, PT, R5, 0x65, PT ;  /* 0x000000650500780c */ /* 0x000fd60003fa5270 */
[----:B------:R-:W-:Y:S01]  /*ab10*/  @!P4 FADD R44, R4, R44 ;  /* 0x0000002c042cc221 */ /* 0x000fe20000000000 */
[----:B------:R-:W-:-:S05]  /*ab20*/  IADD3 R38, P4, PT, R38, R49, RZ ;  /* 0x0000003126267210 */ /* 0x000fca0007f9e0ff */
[----:B------:R-:W-:Y:S01]  /*ab30*/  IMAD.X R41, R41, 0x1, R42, P4 ;  /* 0x0000000129297824 */ /* 0x000fe200020e062a */
[----:B------:R-:W-:Y:S07]  /*ab40*/  BRA.DIV UR5, `(.L_x_1554) ;  /* 0x0000004205507947 */ /* 0x000fee000b800000 */
.L_x_1771:
[----:B------:R-:W-:Y:S01]  /*ab50*/  UMOV UR5, 0xffffffff ;  /* 0xffffffff00057882 */ /* 0x000fe20000000000 */
[----:B------:R-:W-:Y:S02]  /*ab60*/  VIADD R47, R47, 0xffffffe0 ;  /* 0xffffffe02f2f7836 */ /* 0x000fe40000000000 */
[----:B------:R-:W-:Y:S05]  /*ab70*/  BRA.DIV UR5, `(.L_x_1555) ;  /* 0x0000004205647947 */ /* 0x000fea000b800000 */
[----:B------:R-:W-:-:S13]  /*ab80*/  VOTE.ALL P5, P5 ;  /* 0x0000000000ff7806 */ /* 0x000fda00028a0000 */
.L_x_1774:
[----:B------:R-:W-:Y:S05]  /*ab90*/  @P5 BRA `(.L_x_1556) ;  /* 0xfffffff8003c5947 */ /* 0x000fea000383ffff */
.L_x_1542:
[----:B------:R-:W0:Y:S01]  /*aba0*/  S2R R2, SR_TID.X ;  /* 0x0000000000027919 */ /* 0x000e220000002100 */
[----:B------:R-:W-:Y:S01]  /*abb0*/  BSSY.RECONVERGENT B0, `(.L_x_1557) ;  /* 0x0000016000007945 */ /* 0x000fe20003800200 */
[----:B------:R-:W-:Y:S01]  /*abc0*/  IMAD.MOV.U32 R39, RZ, RZ, R41 ;  /* 0x000000ffff277224 */ /* 0x000fe200078e0029 */
[----:B0-----:R-:W-:-:S13]  /*abd0*/  ISETP.NE.AND P4, PT, R2, RZ, PT ;  /* 0x000000ff0200720c */ /* 0x001fda0003f85270 */
[----:B------:R-:W-:Y:S05]  /*abe0*/  @P4 BRA `(.L_x_1558) ;  /* 0x0000000000484947 */ /* 0x000fea0003800000 */
[----:B------:R-:W0:Y:S01]  /*abf0*/  S2UR UR6, SR_CgaCtaId ;  /* 0x00000000000679c3 */ /* 0x000e220000008800 */
[----:B------:R-:W-:Y:S01]  /*ac00*/  ISETP.NE.U32.AND P4, PT, R37, RZ, PT ;  /* 0x000000ff2500720c */ /* 0x000fe20003f85070 */
[----:B------:R-:W-:Y:S01]  /*ac10*/  FADD R2, R35, R44 ;  /* 0x0000002c23027221 */ /* 0x000fe20000000000 */
[----:B------:R-:W-:Y:S01]  /*ac20*/  IADD3 R6, P5, PT, R38, R37, RZ ;  /* 0x0000002526067210 */ /* 0x000fe20007fbe0ff */
[----:B------:R-:W-:Y:S01]  /*ac30*/  UMOV UR5, 0x400 ;  /* 0x0000040000057882 */ /* 0x000fe20000000000 */
[----:B------:R-:W-:-:S03]  /*ac40*/  ISETP.NE.AND.EX P4, PT, R36, RZ, PT, P4 ;  /* 0x000000ff2400720c */ /* 0x000fc60003f85340 */
[----:B------:R-:W4:Y:S01]  /*ac50*/  LDC.64 R4, c[0x0][0x3a8] ;  /* 0x0000ea00ff047b82 */ /* 0x000f220000000a00 */
[----:B------:R-:W-:Y:S01]  /*ac60*/  FSEL R2, R2, R35, !P4 ;  /* 0x0000002302027208 */ /* 0x000fe20006000000 */
[----:B------:R-:W-:Y:S01]  /*ac70*/  IMAD.X R7, R39, 0x1, R36, P5 ;  /* 0x0000000127077824 */ /* 0x000fe200028e0624 */
[----:B0-----:R-:W-:Y:S01]  /*ac80*/  ULEA UR5, UR6, UR5, 0x18 ;  /* 0x0000000506057291 */ /* 0x001fe2000f8ec0ff */
[----:B----4-:R-:W-:-:S04]  /*ac90*/  IMAD.WIDE.U32 R28, R0, 0x10, R4 ;  /* 0x00000010001c7825 */ /* 0x010fc800078e0004 */
[----:B------:R-:W-:Y:S02]  /*aca0*/  IMAD.MOV.U32 R4, RZ, RZ, R2 ;  /* 0x000000ffff047224 */ /* 0x000fe400078e0002 */
[----:B------:R-:W-:-:S05]  /*acb0*/  IMAD.MOV.U32 R5, RZ, RZ, 0x65 ;  /* 0x00000065ff057424 */ /* 0x000fca00078e00ff */
[----:B------:R0:W-:Y:S04]  /*acc0*/  ST.E.128.STRONG.GPU desc[UR8][R28.64+0x200], R4 ;  /* 0x000200041c007985 */ /* 0x0001e8000c10fd08 */
[----:B------:R0:W-:Y:S04]  /*acd0*/  STS.64 [UR5+0xb8], R6 ;  /* 0x0000b806ff007988 */ /* 0x0001e80008000a05 */
[----:B------:R0:W-:Y:S04]  /*ace0*/  STS [UR5+0xc0], R2 ;  /* 0x0000c002ff007988 */ /* 0x0001e80008000805 */
[----:B------:R0:W-:Y:S04]  /*acf0*/  STS.64 [UR5+0xa8], R38 ;  /* 0x0000a826ff007988 */ /* 0x0001e80008000a05 */
[----:B------:R0:W-:Y:S02]  /*ad00*/  STS [UR5+0xb0], R44 ;  /* 0x0000b02cff007988 */ /* 0x0001e40008000805 */
.L_x_1558:
[----:B------:R-:W-:Y:S05]  /*ad10*/  BSYNC.RECONVERGENT B0 ;  /* 0x0000000000007941 */ /* 0x000fea0003800200 */
.L_x_1557:
[----:B------:R-:W-:-:S13]  /*ad20*/  ISETP.NE.AND P4, PT, R34, RZ, PT ;  /* 0x000000ff2200720c */ /* 0x000fda0003f85270 */
[----:B0-----:R-:W0:Y:S01]  /*ad30*/  @!P4 S2R R5, SR_CgaCtaId ;  /* 0x000000000005c919 */ /* 0x001e220000008800 */
[----:B------:R-:W-:Y:S01]  /*ad40*/  @!P4 MOV R0, 0x400 ;  /* 0x000004000000c802 */ /* 0x000fe20000000f00 */
[----:B-1----:R-:W-:Y:S02]  /*ad50*/  @!P4 IMAD.MOV.U32 R32, RZ, RZ, R38 ;  /* 0x000000ffff20c224 */ /* 0x002fe400078e0026 */
[----:B--2---:R-:W-:Y:S02]  /*ad60*/  @!P4 IMAD.MOV.U32 R27, RZ, RZ, R39 ;  /* 0x000000ffff1bc224 */ /* 0x004fe400078e0027 */
[----:B---3--:R-:W-:Y:S01]  /*ad70*/  @!P4 IMAD.MOV.U32 R25, RZ, RZ, R44 ;  /* 0x000000ffff19c224 */ /* 0x008fe200078e002c */
[----:B0-----:R-:W-:-:S05]  /*ad80*/  @!P4 LEA R5, R5, R0, 0x18 ;  /* 0x000000000505c211 */ /* 0x001fca00078ec0ff */
[----:B------:R1:W-:Y:S04]  /*ad90*/  @!P4 STS.64 [R5+0x88], R38 ;  /* 0x000088260500c388 */ /* 0x0003e80000000a00 */
[----:B------:R1:W-:Y:S02]  /*ada0*/  @!P4 STS [R5+0x90], R44 ;  /* 0x0000902c0500c388 */ /* 0x0003e40000000800 */
.L_x_1526:
[----:B------:R-:W2:Y:S01]  /*adb0*/  S2R R31, SR_TID.X ;  /* 0x00000000001f7919 */ /* 0x000ea20000002100 */
[----:B------:R-:W-:Y:S01]  /*adc0*/  ISETP.NE.AND P4, PT, R24, R8, PT ;  /* 0x000000081800720c */ /* 0x000fe20003f85270 */
[----:B------:R-:W-:Y:S05]  /*add0*/  WARPSYNC.ALL ;  /* 0x0000000000007948 */ /* 0x000fea0003800000 */
[----:B------:R-:W-:Y:S01]  /*ade0*/  BAR.SYNC.DEFER_BLOCKING 0x0 ;  /* 0x0000000000007b1d */ /* 0x000fe20000010000 */
[----:B------:R-:W-:-:S04]  /*adf0*/  ISETP.NE.AND P6, PT, R40, RZ, PT ;  /* 0x000000ff2800720c */ /* 0x000fc80003fc5270 */
[----:B------:R-:W-:Y:S01]  /*ae00*/  SEL R47, RZ, 0x1, !P6 ;  /* 0x00000001ff2f7807 */ /* 0x000fe20007000000 */
[----:B------:R-:W-:Y:S01]  /*ae10*/  BSSY.RECONVERGENT B0, `(.L_x_1559) ;  /* 0x0000011000007945 */ /* 0x000fe20003800200 */
[----:B--2---:R-:W-:-:S05]  /*ae20*/  IMAD R28, R31, 0x9, RZ ;  /* 0x000000091f1c7824 */ /* 0x004fca00078e02ff */
[----:B------:R-:W-:-:S04]  /*ae30*/  ISETP.EQ.U32.AND P5, PT, R3, R28, PT ;  /* 0x0000001c0300720c */ /* 0x000fc80003fa2070 */
[----:B------:R-:W-:Y:S02]  /*ae40*/  ISETP.EQ.OR.EX P4, PT, R26, RZ, P4, P5 ;  /* 0x000000ff1a00720c */ /* 0x000fe40002782750 */
[----:B------:R-:W-:Y:S02]  /*ae50*/  ISETP.NE.AND P5, PT, R31, RZ, PT ;  /* 0x000000ff1f00720c */ /* 0x000fe40003fa5270 */
[----:B------:R-:W-:-:S11]  /*ae60*/  SEL R49, RZ, 0x1, !P4 ;  /* 0x00000001ff317807 */ /* 0x000fd60006000000 */
[----:B------:R-:W-:Y:S05]  /*ae70*/  @!P5 BRA `(.L_x_1560) ;  /* 0x000000000028d947 */ /* 0x000fea0003800000 */
[----:B------:R-:W2:Y:S01]  /*ae80*/  S2UR UR6, SR_CgaCtaId ;  /* 0x00000000000679c3 */ /* 0x000ea20000008800 */
[----:B------:R-:W-:Y:S01]  /*ae90*/  UMOV UR5, 0x400 ;  /* 0x0000040000057882 */ /* 0x000fe20000000000 */
[----:B------:R-:W-:-:S04]  /*aea0*/  ISETP.NE.U32.AND P5, PT, R32, RZ, PT ;  /* 0x000000ff2000720c */ /* 0x000fc80003fa5070 */
[----:B------:R-:W-:Y:S01]  /*aeb0*/  ISETP.NE.AND.EX P5, PT, R27, RZ, PT, P5 ;  /* 0x000000ff1b00720c */ /* 0x000fe20003fa5350 */
[----:B--2---:R-:W-:-:S09]  /*aec0*/  ULEA UR5, UR6, UR5, 0x18 ;  /* 0x0000000506057291 */ /* 0x004fd2000f8ec0ff */
[----:B------:R-:W2:Y:S04]  /*aed0*/  LDS R0, [UR5+0x90] ;  /* 0x00009005ff007984 */ /* 0x000ea80008000800 */
[----:B01----:R-:W0:Y:S01]  /*aee0*/  LDS.64 R4, [UR5+0x88] ;  /* 0x00008805ff047984 */ /* 0x003e220008000a00 */
[----:B--2---:R-:W-:Y:S01]  /*aef0*/  @!P5 FADD R25, R25, R0 ;  /* 0x000000001919d221 */ /* 0x004fe20000000000 */
[----:B0-----:R-:W-:-:S05]  /*af00*/  IADD3 R32, P5, PT, R4, R32, RZ ;  /* 0x0000002004207210 */ /* 0x001fca0007fbe0ff */
[----:B------:R-:W-:-:S08]  /*af10*/  IMAD.X R27, R5, 0x1, R27, P5 ;  /* 0x00000001051b7824 */ /* 0x000fd000028e061b */
.L_x_1560:
[----:B------:R-:W-:Y:S05]  /*af20*/  BSYNC.RECONVERGENT B0 ;  /* 0x0000000000007941 */ /* 0x000fea0003800200 */
.L_x_1559:
[----:B------:R-:W2:Y:S01]  /*af30*/  S2UR UR5, SR_CgaCtaId ;  /* 0x00000000000579c3 */ /* 0x000ea20000008800 */
[----:B------:R-:W-:Y:S01]  /*af40*/  IADD3 R47, P5, P6, R32, R47, R49 ;  /* 0x0000002f202f7210 */ /* 0x000fe20007ebe031 */
[C---:B------:R-:W-:Y:S01]  /*af50*/  VIADD R0, R28.reuse, 0x5 ;  /* 0x000000051c007836 */ /* 0x040fe20000000000 */
[----:B------:R-:W-:Y:S01]  /*af60*/  UMOV UR4, 0x400 ;  /* 0x0000040000047882 */ /* 0x000fe20000000000 */
[----:B------:R-:W-:Y:S01]  /*af70*/  @!P4 FADD R9, R9, R25 ;  /* 0x000000190909c221 */ /* 0x000fe20000000000 */
[----:B-1----:R-:W-:Y:S01]  /*af80*/  IADD3.X R44, PT, PT, R27, RZ, RZ, P5, P6 ;  /* 0x000000ff1b2c7210 */ /* 0x002fe20002fec4ff */
[----:B------:R-:W-:Y:S01]  /*af90*/  VIADD R36, R28, 0x7 ;  /* 0x000000071c247836 */ /* 0x000fe20000000000 */
[----:B------:R-:W-:Y:S01]  /*afa0*/  IADD3 R49, P5, PT, R32, R49, RZ ;  /* 0x0000003120317210 */ /* 0x000fe20007fbe0ff */
[----:B------:R-:W-:Y:S01]  /*afb0*/  BSSY.RECONVERGENT B0, `(.L_x_1561) ;  /* 0x0000122000007945 */ /* 0x000fe20003800200 */
[----:B------:R-:W-:Y:S02]  /*afc0*/  ISETP.NE.AND P6, PT, R40, RZ, PT ;  /* 0x000000ff2800720c */ /* 0x000fe40003fc5270 */
[----:B------:R-:W-:Y:S01]  /*afd0*/  ISETP.EQ.U32.AND P4, PT, R3, R0, PT ;  /* 0x000000000300720c */ /* 0x000fe20003f82070 */
[----:B------:R-:W-:Y:S01]  /*afe0*/  IMAD.X R46, RZ, RZ, R27, P5 ;  /* 0x000000ffff2e7224 */ /* 0x000fe200028e061b */
[----:B------:R-:W-:-:S02]  /*aff0*/  ISETP.NE.AND P5, PT, R16, R18, PT ;  /* 0x000000121000720c */ /* 0x000fc40003fa5270 */
[----:B------:R-:W-:Y:S02]  /*b000*/  SEL R0, RZ, 0x1, !P0 ;  /* 0x00000001ff007807 */ /* 0x000fe40004000000 */
[----:B------:R-:W-:Y:S02]  /*b010*/  ISETP.EQ.OR.EX P4, PT, R26, RZ, P5, P4 ;  /* 0x000000ff1a00720c */ /* 0x000fe40002f82740 */
[----:B------:R-:W-:Y:S02]  /*b020*/  IADD3 R45, P5, PT, R47, R0, RZ ;  /* 0x000000002f2d7210 */ /* 0x000fe40007fbe0ff */
[----:B------:R-:W-:Y:S01]  /*b030*/  SEL R0, RZ, 0x1, !P1 ;  /* 0x00000001ff007807 */ /* 0x000fe20004800000 */
[----:B------:R-:W-:Y:S01]  /*b040*/  @!P6 FADD R11, R11, R9 ;  /* 0x000000090b0be221 */ /* 0x000fe20000000000 */
[----:B0-----:R-:W-:Y:S01]  /*b050*/  SEL R4, RZ, 0x1, !P2 ;  /* 0x00000001ff047807 */ /* 0x001fe20005000000 */
[----:B--2---:R-:W-:Y:S01]  /*b060*/  ULEA UR4, UR5, UR4, 0x18 ;  /* 0x0000000405047291 */ /* 0x004fe2000f8ec0ff */
[----:B------:R-:W-:Y:S01]  /*b070*/  IMAD.X R42, RZ, RZ, R44, P5 ;  /* 0x000000ffff2a7224 */ /* 0x000fe200028e062c */
[----:B------:R-:W-:Y:S01]  /*b080*/  IADD3 R35, P5, PT, R45, R0, RZ ;  /* 0x000000002d237210 */ /* 0x000fe20007fbe0ff */
[----:B------:R-:W-:Y:S01]  /*b090*/  @!P0 FADD R13, R13, R11 ;  /* 0x0000000b0d0d8221 */ /* 0x000fe20000000000 */
[----:B------:R-:W-:-:S03]  /*b0a0*/  SEL R34, RZ, 0x1, !P4 ;  /* 0x00000001ff227807 */ /* 0x000fc60006000000 */
[----:B------:R-:W-:Y:S01]  /*b0b0*/  IMAD.X R2, RZ, RZ, R42, P5 ;  /* 0x000000ffff027224 */ /* 0x000fe200028e062a */
[----:B------:R-:W-:Y:S01]  /*b0c0*/  IADD3 R37, P5, PT, R35, R4, RZ ;  /* 0x0000000423257210 */ /* 0x000fe20007fbe0ff */
[----:B------:R-:W0:Y:S01]  /*b0d0*/  LDS.64 R6, [UR4+0xc8] ;  /* 0x0000c804ff067984 */ /* 0x000e220008000a00 */
[----:B------:R-:W-:-:S03]  /*b0e0*/  @!P1 FADD R15, R15, R13 ;  /* 0x0000000d0f0f9221 */ /* 0x000fc60000000000 */
[----:B------:R-:W-:Y:S01]  /*b0f0*/  IMAD.X R30, RZ, RZ, R2, P5 ;  /* 0x000000ffff1e7224 */ /* 0x000fe200028e0602 */
[----:B------:R-:W-:Y:S01]  /*b100*/  IADD3 R39, P5, PT, R37, R34, RZ ;  /* 0x0000002225277210 */ /* 0x000fe20007fbe0ff */
[----:B------:R-:W-:Y:S01]  /*b110*/  @!P2 FADD R17, R17, R15 ;  /* 0x0000000f1111a221 */ /* 0x000fe20000000000 */
[----:B------:R-:W1:Y:S03]  /*b120*/  LDS R0, [UR4+0xc0] ;  /* 0x0000c004ff007984 */ /* 0x000e660008000800 */
[----:B------:R-:W-:Y:S01]  /*b130*/  @!P4 FADD R19, R19, R17 ;  /* 0x000000111313c221 */ /* 0x000fe20000000000 */
[----:B------:R-:W-:Y:S01]  /*b140*/  IMAD.X R34, RZ, RZ, R30, P5 ;  /* 0x000000ffff227224 */ /* 0x000fe200028e061e */
[----:B------:R-:W-:Y:S01]  /*b150*/  ISETP.EQ.U32.AND P4, PT, R3, R36, PT ;  /* 0x000000240300720c */ /* 0x000fe20003f82070 */
[----:B------:R-:W2:Y:S01]  /*b160*/  LDS.64 R4, [UR4+0xb8] ;  /* 0x0000b804ff047984 */ /* 0x000ea20008000a00 */
[----:B------:R-:W-:Y:S01]  /*b170*/  ISETP.NE.AND P5, PT, R20, R22, PT ;  /* 0x000000161400720c */ /* 0x000fe20003fa5270 */
[----:B------:R-:W-:Y:S01]  /*b180*/  @!P3 FADD R21, R21, R19 ;  /* 0x000000131515b221 */ /* 0x000fe20000000000 */
[----:B------:R-:W-:-:S02]  /*b190*/  SEL R36, RZ, 0x1, !P3 ;  /* 0x00000001ff247807 */ /* 0x000fc40005800000 */
[----:B------:R-:W-:Y:S02]  /*b1a0*/  ISETP.EQ.OR.EX P4, PT, R26, RZ, P5, P4 ;  /* 0x000000ff1a00720c */ /* 0x000fe40002f82740 */
[----:B------:R-:W-:Y:S02]  /*b1b0*/  IADD3 R41, P5, PT, R39, R36, RZ ;  /* 0x0000002427297210 */ /* 0x000fe40007fbe0ff */
[----:B------:R-:W-:-:S03]  /*b1c0*/  SEL R38, RZ, 0x1, !P4 ;  /* 0x00000001ff267807 */ /* 0x000fc60006000000 */
[----:B------:R-:W-:Y:S01]  /*b1d0*/  IMAD.X R36, RZ, RZ, R34, P5 ;  /* 0x000000ffff247224 */ /* 0x000fe200028e0622 */
[----:B------:R-:W-:-:S05]  /*b1e0*/  IADD3 R43, P5, PT, R41, R38, RZ ;  /* 0x00000026292b7210 */ /* 0x000fca0007fbe0ff */
[----:B------:R-:W-:Y:S02]  /*b1f0*/  IMAD.X R38, RZ, RZ, R36, P5 ;  /* 0x000000ffff267224 */ /* 0x000fe400028e0624 */
[----:B------:R-:W-:Y:S01]  /*b200*/  @!P4 FADD R23, R23, R21 ;  /* 0x000000151717c221 */ /* 0x000fe20000000000 */
[----:B0-----:R-:W-:-:S04]  /*b210*/  ISETP.GE.U32.AND P5, PT, R6, 0x101, PT ;  /* 0x000001010600780c */ /* 0x001fc80003fa6070 */
[----:B------:R-:W-:-:S13]  /*b220*/  ISETP.GE.AND.EX P5, PT, R7, RZ, PT, P5 ;  /* 0x000000ff0700720c */ /* 0x000fda0003fa6350 */
[----:B-12---:R-:W-:Y:S05]  /*b230*/  @!P5 BRA `(.L_x_1562) ;  /* 0x000000080008d947 */ /* 0x006fea0003800000 */
[----:B------:R-:W-:Y:S01]  /*b240*/  ISETP.NE.U32.AND P5, PT, R3, R28, PT ;  /* 0x0000001c0300720c */ /* 0x000fe20003fa5070 */
[----:B------:R-:W-:Y:S01]  /*b250*/  IMAD.MOV.U32 R2, RZ, RZ, 0x9 ;  /* 0x00000009ff027424 */ /* 0x000fe200078e00ff */
[----:B------:R-:W0:Y:S01]  /*b260*/  LDS.64 R28, [UR4+0xa8] ;  /* 0x0000a804ff1c7984 */ /* 0x000e220008000a00 */
[----:B------:R-:W-:Y:S01]  /*b270*/  ISETP.NE.AND P6, PT, R24, R8, PT ;  /* 0x000000081800720c */ /* 0x000fe20003fc5270 */
[----:B------:R-:W1:Y:S01]  /*b280*/  LDCU.128 UR16, c[0x0][0x390] ;  /* 0x00007200ff1077ac */ /* 0x000e620008000c00 */
[CC--:B------:R-:W-:Y:S01]  /*b290*/  IMAD R30, R31.reuse, R2.reuse, 0x5 ;  /* 0x000000051f1e7424 */ /* 0x0c0fe200078e0202 */
[----:B------:R-:W-:Y:S01]  /*b2a0*/  BSSY.RECONVERGENT B1, `(.L_x_1563) ;  /* 0x000007a000017945 */ /* 0x000fe20003800200 */
[----:B------:R-:W-:Y:S01]  /*b2b0*/  BAR.SYNC.DEFER_BLOCKING 0x0 ;  /* 0x0000000000007b1d */ /* 0x000fe20000010000 */
[----:B------:R-:W-:Y:S01]  /*b2c0*/  ISETP.NE.AND.EX P5, PT, R26, RZ, !P6, P5 ;  /* 0x000000ff1a00720c */ /* 0x000fe200077a5350 */
[----:B------:R-:W-:Y:S01]  /*b2d0*/  IMAD R2, R31, R2, 0x8 ;  /* 0x000000081f027424 */ /* 0x000fe200078e0202 */
[----:B------:R-:W-:-:S11]  /*b2e0*/  ISETP.NE.AND P6, PT, R40, RZ, PT ;  /* 0x000000ff2800720c */ /* 0x000fd60003fc5270 */
        /* <DEDUP_REMOVED lines=10> */
[--C-:B------:R-:W-:Y:S01]  /*b390*/  @P3 IMAD.IADD R39, R39, 0x1, -R28.reuse ;  /* 0x0000000127273824 */ /* 0x100fe200078e0a1c */
[----:B------:R-:W-:Y:S01]  /*b3a0*/  @P1 LEA R45, R45, UR4, 0x3 ;  /* 0x000000042d2d1c11 */ /* 0x000fe2000f8e18ff */
[----:B------:R0:W-:Y:S01]  /*b3b0*/  @P6 STS.64 [R49], R8 ;  /* 0x0000000831006388 */ /* 0x0001e20000000a00 */
[----:B------:R-:W-:Y:S01]  /*b3c0*/  ISETP.NE.AND P6, PT, R16, R18, PT ;  /* 0x000000121000720c */ /* 0x000fe20003fc5270 */
[----:B------:R-:W-:Y:S01]  /*b3d0*/  @P4 IMAD.IADD R41, R41, 0x1, -R28 ;  /* 0x0000000129294824 */ /* 0x000fe200078e0a1c */
[----:B------:R-:W-:Y:S01]  /*b3e0*/  @P2 LEA R35, R35, UR4, 0x3 ;  /* 0x0000000423232c11 */ /* 0x000fe2000f8e18ff */
[----:B------:R0:W-:Y:S01]  /*b3f0*/  @P0 STS.64 [R47], R10 ;  /* 0x0000000a2f000388 */ /* 0x0001e20000000a00 */
[----:B------:R-:W-:-:S02]  /*b400*/  ISETP.NE.AND.EX P5, PT, R26, RZ, !P6, P5 ;  /* 0x000000ff1a00720c */ /* 0x000fc400077a5350 */
[----:B------:R-:W-:Y:S01]  /*b410*/  ISETP.NE.U32.AND P0, PT, R3, R2, PT ;  /* 0x000000020300720c */ /* 0x000fe20003f05070 */
[----:B------:R0:W-:Y:S01]  /*b420*/  @P1 STS.64 [R45], R12 ;  /* 0x0000000c2d001388 */ /* 0x0001e20000000a00 */
[----:B------:R-:W-:Y:S02]  /*b430*/  ISETP.NE.AND P6, PT, R22, R33, PT ;  /* 0x000000211600720c */ /* 0x000fe40003fc5270 */
[----:B------:R-:W-:Y:S01]  /*b440*/  @P3 LEA R39, R39, UR4, 0x3 ;  /* 0x0000000427273c11 */ /* 0x000fe2000f8e18ff */
[----:B------:R0:W-:Y:S01]  /*b450*/  @P2 STS.64 [R35], R14 ;  /* 0x0000000e23002388 */ /* 0x0001e20000000a00 */
[----:B------:R-:W-:Y:S02]  /*b460*/  ISETP.NE.AND.EX P0, PT, R26, RZ, !P6, P0 ;  /* 0x000000ff1a00720c */ /* 0x000fe40007705300 */
[----:B------:R-:W-:-:S03]  /*b470*/  @P4 LEA R41, R41, UR4, 0x3 ;  /* 0x0000000429294c11 */ /* 0x000fc6000f8e18ff */
[----:B------:R-:W-:-:S05]  /*b480*/  @!P5 IMAD.IADD R37, R37, 0x1, -R28 ;  /* 0x000000012525d824 */ /* 0x000fca00078e0a1c */
[----:B------:R-:W-:-:S03]  /*b490*/  @!P5 LEA R37, R37, UR4, 0x3 ;  /* 0x000000042525dc11 */ /* 0x000fc6000f8e18ff */
[----:B------:R-:W-:Y:S02]  /*b4a0*/  @!P0 IMAD.IADD R43, R43, 0x1, -R28 ;  /* 0x000000012b2b8824 */ /* 0x000fe400078e0a1c */
        /* <DEDUP_REMOVED lines=38> */
.L_x_1567:
        /* <DEDUP_REMOVED lines=17> */
.L_x_1566:
[----:B------:R-:W-:Y:S05]  /*b820*/  BSYNC.RECONVERGENT B2 ;  /* 0x0000000000027941 */ /* 0x000fea0003800200 */
.L_x_1565:
[----:B------:R-:W-:Y:S05]  /*b830*/  @!P0 BRA `(.L_x_1564) ;  /* 0x0000000000808947 */ /* 0x000fea0003800000 */
.L_x_1568:
        /* <DEDUP_REMOVED lines=32> */
.L_x_1564:
[----:B------:R-:W-:Y:S05]  /*ba40*/  BSYNC.RECONVERGENT B1 ;  /* 0x0000000000017941 */ /* 0x000fea0003800200 */
.L_x_1563:
[----:B------:R-:W-:Y:S05]  /*ba50*/  BRA `(.L_x_1569) ;  /* 0x0000000400dc7947 */ /* 0x000fea0003800000 */
.L_x_1562:
[----:B------:R-:W-:Y:S01]  /*ba60*/  ISETP.NE.U32.AND P5, PT, R3, R28, PT ;  /* 0x0000001c0300720c */ /* 0x000fe20003fa5070 */
[----:B------:R-:W-:Y:S01]  /*ba70*/  IMAD.MOV.U32 R48, RZ, RZ, 0x9 ;  /* 0x00000009ff307424 */ /* 0x000fe200078e00ff */
[----:B------:R-:W-:Y:S01]  /*ba80*/  ISETP.NE.AND P6, PT, R24, R8, PT ;  /* 0x000000081800720c */ /* 0x000fe20003fc5270 */
[----:B------:R-:W-:Y:S01]  /*ba90*/  BSSY.RECONVERGENT B1, `(.L_x_1570) ;  /* 0x000000d000017945 */ /* 0x000fe20003800200 */
[----:B------:R-:W-:Y:S01]  /*baa0*/  ISETP.NE.AND.EX P5, PT, R26, RZ, PT, P5 ;  /* 0x000000ff1a00720c */ /* 0x000fe20003fa5350 */
[----:B------:R-:W-:-:S12]  /*bab0*/  IMAD R50, R31, R48, 0x5 ;  /* 0x000000051f327424 */ /* 0x000fd800078e0230 */
[----:B------:R-:W-:Y:S05]  /*bac0*/  @!P6 BRA P5, `(.L_x_1571) ;  /* 0x000000000024e947 */ /* 0x000fea0002800000 */
        /* <DEDUP_REMOVED lines=9> */
.L_x_1571:
[----:B------:R-:W-:Y:S05]  /*bb60*/  BSYNC.RECONVERGENT B1 ;  /* 0x0000000000017941 */ /* 0x000fea0003800200 */
.L_x_1570:
[----:B------:R-:W-:Y:S01]  /*bb70*/  ISETP.NE.AND P6, PT, R40, RZ, PT ;  /* 0x000000ff2800720c */ /* 0x000fe20003fc5270 */
[----:B------:R-:W-:Y:S01]  /*bb80*/  BSSY.RECONVERGENT B1, `(.L_x_1572) ;  /* 0x000000d000017945 */ /* 0x000fe20003800200 */
[----:B------:R-:W-:Y:S01]  /*bb90*/  ISETP.NE.U32.AND P5, PT, R3, R50, PT ;  /* 0x000000320300720c */ /* 0x000fe20003fa5070 */
[----:B------:R-:W-:-:S10]  /*bba0*/  IMAD R48, R31, R48, 0x8 ;  /* 0x000000081f307424 */ /* 0x000fd400078e0230 */
[----:B------:R-:W-:Y:S05]  /*bbb0*/  @!P6 BRA `(.L_x_1573) ;  /* 0x000000000024e947 */ /* 0x000fea0003800000 */
        /* <DEDUP_REMOVED lines=9> */
.L_x_1573:
[----:B------:R-:W-:Y:S05]  /*bc50*/  BSYNC.RECONVERGENT B1 ;  /* 0x0000000000017941 */ /* 0x000fea0003800200 */
.L_x_1572:
[----:B------:R-:W-:Y:S01]  /*bc60*/  BSSY.RECONVERGENT B1, `(.L_x_1574) ;  /* 0x000000c000017945 */ /* 0x000fe20003800200 */
[----:B------:R-:W-:-:S03]  /*bc70*/  ISETP.NE.U32.AND P6, PT, R3, R48, PT ;  /* 0x000000300300720c */ /* 0x000fc60003fc5070 */
[----:B------:R-:W-:Y:S10]  /*bc80*/  @!P0 BRA `(.L_x_1575) ;  /* 0x0000000000248947 */ /* 0x000ff40003800000 */
        /* <DEDUP_REMOVED lines=9> */
.L_x_1575:
[----:B------:R-:W-:Y:S05]  /*bd20*/  BSYNC.RECONVERGENT B1 ;  /* 0x0000000000017941 */ /* 0x000fea0003800200 */
.L_x_1574:
[----:B------:R-:W-:Y:S04]  /*bd30*/  BSSY.RECONVERGENT B1, `(.L_x_1576) ;  /* 0x000000b000017945 */ /* 0x000fe80003800200 */
[----:B------:R-:W-:Y:S05]  /*bd40*/  @!P1 BRA `(.L_x_1577) ;  /* 0x0000000000249947 */ /* 0x000fea0003800000 */
[----:B------:R-:W0:Y:S01]  /*bd50*/  LDCU.128 UR12, c[0x0][0x390] ;  /* 0x00007200ff0c77ac */ /* 0x000e220008000c00 */
[C---:B-12---:R-:W-:Y:S01]  /*bd60*/  IMAD.SHL.U32 R8, R45.reuse, 0x4, RZ ;  /* 0x000000042d087824 */ /* 0x046fe200078e00ff */
[----:B------:R-:W-:-:S04]  /*bd70*/  SHF.L.U64.HI R42, R45, 0x2, R42 ;  /* 0x000000022d2a7819 */ /* 0x000fc8000001022a */
[C---:B0-----:R-:W-:Y:S02]  /*bd80*/  IADD3 R6, P0, PT, R8.reuse, UR12, RZ ;  /* 0x0000000c08067c10 */ /* 0x041fe4000ff1e0ff */
[----:B------:R-:W-:Y:S02]  /*bd90*/  IADD3 R8, P1, PT, R8, UR14, RZ ;  /* 0x0000000e08087c10 */ /* 0x000fe4000ff3e0ff */
[C---:B------:R-:W-:Y:S02]  /*bda0*/  IADD3.X R7, PT, PT, R42.reuse, UR13, RZ, P0, !PT ;  /* 0x0000000d2a077c10 */ /* 0x040fe400087fe4ff */
[----:B------:R-:W-:-:S03]  /*bdb0*/  IADD3.X R9, PT, PT, R42, UR15, RZ, P1, !PT ;  /* 0x0000000f2a097c10 */ /* 0x000fc60008ffe4ff */
[----:B------:R3:W-:Y:S04]  /*bdc0*/  STG.E desc[UR8][R6.64], R12 ;  /* 0x0000000c06007986 */ /* 0x0007e8000c101908 */
[----:B------:R3:W-:Y:S02]  /*bdd0*/  STG.E desc[UR8][R8.64], R13 ;  /* 0x0000000d08007986 */ /* 0x0007e4000c101908 */
.L_x_1577:
[----:B------:R-:W-:Y:S05]  /*bde0*/  BSYNC.RECONVERGENT B1 ;  /* 0x0000000000017941 */ /* 0x000fea0003800200 */
.L_x_1576:
[----:B------:R-:W-:Y:S01]  /*bdf0*/  BSSY.RECONVERGENT B1, `(.L_x_1578) ;  /* 0x000000f000017945 */ /* 0x000fe20003800200 */
[----:B------:R-:W-:Y:S02]  /*be00*/  ISETP.NE.AND P1, PT, R16, R18, PT ;  /* 0x000000121000720c */ /* 0x000fe40003f25270 */
[----:B------:R-:W-:Y:S02]  /*be10*/  ISETP.NE.AND P0, PT, R22, R33, PT ;  /* 0x000000211600720c */ /* 0x000fe40003f05270 */
[C---:B------:R-:W-:Y:S02]  /*be20*/  ISETP.NE.AND.EX P5, PT, R26.reuse, RZ, PT, P5 ;  /* 0x000000ff1a00720c */ /* 0x040fe40003fa5350 */
[----:B------:R-:W-:Y:S01]  /*be30*/  ISETP.NE.AND.EX P6, PT, R26, RZ, PT, P6 ;  /* 0x000000ff1a00720c */ /* 0x000fe20003fc5360 */
[----:B------:R-:W-:-:S12]  /*be40*/  @!P2 BRA `(.L_x_1579) ;  /* 0x000000000024a947 */ /* 0x000fd80003800000 */
[----:B------:R-:W0:Y:S01]  /*be50*/  LDCU.128 UR12, c[0x0][0x390] ;  /* 0x00007200ff0c77ac */ /* 0x000e220008000c00 */
[C---:B-123--:R-:W-:Y:S01]  /*be60*/  IMAD.SHL.U32 R8, R35.reuse, 0x4, RZ ;  /* 0x0000000423087824 */ /* 0x04efe200078e00ff */
[----:B------:R-:W-:-:S04]  /*be70*/  SHF.L.U64.HI R2, R35, 0x2, R2 ;  /* 0x0000000223027819 */ /* 0x000fc80000010202 */
[----:B0-----:R-:W-:-:S04]  /*be80*/  IADD3 R6, P2, PT, R8, UR12, RZ ;  /* 0x0000000c08067c10 */ /* 0x001fc8000ff5e0ff */
[----:B------:R-:W-:Y:S02]  /*be90*/  IADD3.X R7, PT, PT, R2, UR13, RZ, P2, !PT ;  /* 0x0000000d02077c10 */ /* 0x000fe400097fe4ff */
[----:B------:R-:W-:-:S03]  /*bea0*/  IADD3 R8, P2, PT, R8, UR14, RZ ;  /* 0x0000000e08087c10 */ /* 0x000fc6000ff5e0ff */
[----:B------:R4:W-:Y:S01]  /*beb0*/  STG.E desc[UR8][R6.64], R14 ;  /* 0x0000000e06007986 */ /* 0x0009e2000c101908 */
[----:B------:R-:W-:-:S05]  /*bec0*/  IADD3.X R9, PT, PT, R2, UR15, RZ, P2, !PT ;  /* 0x0000000f02097c10 */ /* 0x000fca00097fe4ff */
[----:B------:R4:W-:Y:S04]  /*bed0*/  STG.E desc[UR8][R8.64], R15 ;  /* 0x0000000f08007986 */ /* 0x0009e8000c101908 */
.L_x_1579:
[----:B------:R-:W-:Y:S05]  /*bee0*/  BSYNC.RECONVERGENT B1 ;  /* 0x0000000000017941 */ /* 0x000fea0003800200 */
.L_x_1578:
[----:B------:R-:W-:Y:S04]  /*bef0*/  BSSY.RECONVERGENT B1, `(.L_x_1580) ;  /* 0x000000b000017945 */ /* 0x000fe80003800200 */
[----:B------:R-:W-:Y:S05]  /*bf00*/  @!P1 BRA P5, `(.L_x_1581) ;  /* 0x0000000000249947 */ /* 0x000fea0002800000 */
        /* <DEDUP_REMOVED lines=9> */
.L_x_1581:
[----:B------:R-:W-:Y:S05]  /*bfa0*/  BSYNC.RECONVERGENT B1 ;  /* 0x0000000000017941 */ /* 0x000fea0003800200 */
.L_x_1580:
        /* <DEDUP_REMOVED lines=11> */
.L_x_1583:
[----:B------:R-:W-:Y:S05]  /*c060*/  BSYNC.RECONVERGENT B1 ;  /* 0x0000000000017941 */ /* 0x000fea0003800200 */
.L_x_1582:
        /* <DEDUP_REMOVED lines=11> */
.L_x_1585:
[----:B------:R-:W-:Y:S05]  /*c120*/  BSYNC.RECONVERGENT B1 ;  /* 0x0000000000017941 */ /* 0x000fea0003800200 */
.L_x_1584:
        /* <DEDUP_REMOVED lines=10> */
.L_x_1569:
[----:B------:R-:W-:Y:S05]  /*c1d0*/  BSYNC.RECONVERGENT B0 ;  /* 0x0000000000007941 */ /* 0x000fea0003800200 */
.L_x_1561:
        /* <DEDUP_REMOVED lines=17> */
.L_x_1586:
[----:B0-----:R-:W-:Y:S01]  /*c2f0*/  STG.E.64 desc[UR8][R8.64], R4 ;  /* 0x0000000408007986 */ /* 0x001fe2000c101b08 */
[----:B------:R-:W-:Y:S05]  /*c300*/  EXIT ;  /* 0x000000000000794d */ /* 0x000fea0003800000 */
.L_x_1445:
[----:B------:R-:W-:Y:S01]  /*c310*/  BSSY B0, `(.L_x_1587) ;  /* 0x0000006000007945 */ /* 0x000fe20003800000 */
[----:B------:R-:W-:Y:S01]  /*c320*/  PLOP3.LUT P4, PT, P0, PT, PT, 0x8, 0x80 ;  /* 0x000000000080781c */ /* 0x000fe2000078e170 */
[----:B------:R-:W-:-:S12]  /*c330*/  IMAD.MOV.U32 R2, RZ, RZ, -0x1 ;  /* 0xffffffffff027424 */ /* 0x000fd800078e00ff */
[----:B------:R-:W-:Y:S05]  /*c340*/  WARPSYNC.COLLECTIVE R2, `(.L_x_1588) ;  /* 0x0000000002087348 */ /* 0x000fea0003c00000 */
[----:B------:R-:W-:Y:S01]  /*c350*/  VOTE.ANY P4, P4 ;  /* 0x0000000000ff7806 */ /* 0x000fe20002080100 */
[----:B------:R-:W-:-:S12]  /*c360*/  ENDCOLLECTIVE ;  /* 0x000000000000791b */ /* 0x000fd80003800000 */
.L_x_1588:
[----:B------:R-:W-:Y:S05]  /*c370*/  BSYNC B0 ;  /* 0x0000000000007941 */ /* 0x000fea0003800000 */
.L_x_1587:
[----:B------:R-:W-:Y:S01]  /*c380*/  PLOP3.LUT P0, PT, P4, PT, PT, 0x80, 0x8 ;  /* 0x000000000008781c */ /* 0x000fe2000270f070 */
[----:B------:R-:W-:-:S12]  /*c390*/  BRA `(.L_x_1589) ;  /* 0xffffff7000f47947 */ /* 0x000fd8000383ffff */
.L_x_1447:
[----:B------:R-:W0:Y:S01]  /*c3a0*/  S2R R41, SR_GEMASK ;  /* 0x0000000000297919 */ /* 0x000e220000003c00 */
[----:B------:R-:W-:Y:S01]  /*c3b0*/  BSSY B0, `(.L_x_1590) ;  /* 0x0000006000007945 */ /* 0x000fe20003800000 */
[----:B------:R-:W-:Y:S01]  /*c3c0*/  PLOP3.LUT P4, PT, P0, PT, PT, 0x8, 0x80 ;  /* 0x000000000080781c */ /* 0x000fe2000078e170 */
[----:B------:R-:W-:-:S12]  /*c3d0*/  IMAD.MOV.U32 R2, RZ, RZ, -0x1 ;  /* 0xffffffffff027424 */ /* 0x000fd800078e00ff */
[----:B0-----:R-:W-:Y:S05]  /*c3e0*/  WARPSYNC.COLLECTIVE R2, `(.L_x_1591) ;  /* 0x0000000002087348 */ /* 0x001fea0003c00000 */
[----:B------:R-:W-:Y:S01]  /*c3f0*/  VOTE.ANY R2, PT, P4 ;  /* 0x0000000000027806 */ /* 0x000fe200020e0100 */
[----:B0-----:R-:W-:Y:S06]  /*c400*/  ENDCOLLECTIVE ;  /* 0x000000000000791b */ /* 0x001fec0003800000 */
.L_x_1591:
[----:B------:R-:W-:Y:S05]  /*c410*/  BSYNC B0 ;  /* 0x0000000000007941 */ /* 0x000fea0003800000 */
.L_x_1590:
[----:B------:R-:W-:Y:S01]  /*c420*/  LOP3.LUT R2, R2, 0x80000000, R41, 0xec, !PT ;  /* 0x8000000002027812 */ /* 0x000fe200078eec29 */
[----:B------:R-:W-:Y:S02]  /*c430*/  IMAD.MOV.U32 R6, RZ, RZ, 0x1 ;  /* 0x00000001ff067424 */ /* 0x000fe400078e00ff */
[----:B------:R-:W-:Y:S02]  /*c440*/  IMAD.MOV.U32 R48, RZ, RZ, R4 ;  /* 0x000000ffff307224 */ /* 0x000fe400078e0004 */
        /* <DEDUP_REMOVED lines=8> */
.L_x_1592:
[----:B------:R-:W-:Y:S02]  /*c4d0*/  IMAD.MOV.U32 R7, RZ, RZ, R43 ;  /* 0x000000ffff077224 */ /* 0x000fe400078e002b */
[----:B------:R-:W-:-:S07]  /*c4e0*/  IMAD.MOV.U32 R31, RZ, RZ, R28 ;  /* 0x000000ffff1f7224 */ /* 0x000fce00078e001c */
[----:B------:R-:W-:Y:S05]  /*c4f0*/  WARPSYNC.COLLECTIVE R2, `(.L_x_1593) ;  /* 0x0000000002087348 */ /* 0x000fea0003c00000 */
[----:B------:R0:W1:Y:S02]  /*c500*/  SHFL.DOWN P4, R28, R7, R6, R29 ;  /* 0x08000006071c7389 */ /* 0x000064000008001d */
[----:B01----:R-:W-:Y:S05]  /*c510*/  ENDCOLLECTIVE ;  /* 0x000000000000791b */ /* 0x003fea0003800000 */
.L_x_1593:
[----:B------:R-:W-:Y:S02]  /*c520*/  IMAD.MOV.U32 R7, RZ, RZ, R4 ;  /* 0x000000ffff077224 */ /* 0x000fe400078e0004 */
[----:B------:R-:W-:-:S07]  /*c530*/  IMAD.MOV.U32 R30, RZ, RZ, R28 ;  /* 0x000000ffff1e7224 */ /* 0x000fce00078e001c */
[----:B------:R-:W-:Y:S05]  /*c540*/  WARPSYNC.COLLECTIVE R2, `(.L_x_1594) ;  /* 0x0000000002087348 */ /* 0x000fea0003c00000 */
[----:B------:R0:W1:Y:S02]  /*c550*/  SHFL.DOWN P4, R28, R7, R6, R29 ;  /* 0x08000006071c7389 */ /* 0x000064000008001d */
[----:B01----:R-:W-:Y:S05]  /*c560*/  ENDCOLLECTIVE ;  /* 0x000000000000791b */ /* 0x003fea0003800000 */
.L_x_1594:
[----:B------:R-:W-:Y:S05]  /*c570*/  BRA `(.L_x_1595) ;  /* 0xffffff7000bc7947 */ /* 0x000fea000383ffff */
.L_x_1448:
[----:B------:R-:W-:Y:S01]  /*c580*/  BSSY B0, `(.L_x_1596) ;  /* 0x0000006000007945 */ /* 0x000fe20003800000 */
[----:B------:R-:W-:Y:S02]  /*c590*/  IMAD.MOV.U32 R6, RZ, RZ, 0x1 ;  /* 0x00000001ff067424 */ /* 0x000fe400078e00ff */
[----:B------:R-:W-:-:S07]  /*c5a0*/  IMAD.MOV.U32 R2, RZ, RZ, -0x1 ;  /* 0xffffffffff027424 */ /* 0x000fce00078e00ff */
[----:B------:R-:W-:Y:S05]  /*c5b0*/  WARPSYNC.COLLECTIVE R2, `(.L_x_1597) ;  /* 0x0000000002087348 */ /* 0x000fea0003c00000 */
[----:B------:R0:W1:Y:S02]  /*c5c0*/  SHFL.DOWN P4, R28, R7, R6, R29 ;  /* 0x08000006071c7389 */ /* 0x000064000008001d */
[----:B01----:R-:W-:Y:S05]  /*c5d0*/  ENDCOLLECTIVE ;  /* 0x000000000000791b */ /* 0x003fea0003800000 */
.L_x_1597:
[----:B------:R-:W-:Y:S05]  /*c5e0*/  BSYNC B0 ;  /* 0x0000000000007941 */ /* 0x000fea0003800000 */
.L_x_1596:
[----:B------:R-:W-:Y:S05]  /*c5f0*/  BRA `(.L_x_1598) ;  /* 0xffffff7000c87947 */ /* 0x000fea000383ffff */
.L_x_1449:
[----:B------:R-:W-:Y:S01]  /*c600*/  BSSY B0, `(.L_x_1599) ;  /* 0x0000007000007945 */ /* 0x000fe20003800000 */
[----:B------:R-:W-:Y:S02]  /*c610*/  IMAD.MOV.U32 R7, RZ, RZ, R42 ;  /* 0x000000ffff077224 */ /* 0x000fe400078e002a */
[----:B------:R-:W-:Y:S02]  /*c620*/  IMAD.MOV.U32 R6, RZ, RZ, 0x2 ;  /* 0x00000002ff067424 */ /* 0x000fe400078e00ff */
[----:B------:R-:W-:-:S07]  /*c630*/  IMAD.MOV.U32 R2, RZ, RZ, -0x1 ;  /* 0xffffffffff027424 */ /* 0x000fce00078e00ff */
[----:B------:R-:W-:Y:S05]  /*c640*/  WARPSYNC.COLLECTIVE R2, `(.L_x_1600) ;  /* 0x0000000002087348 */ /* 0x000fea0003c00000 */
[----:B------:R0:W1:Y:S02]  /*c650*/  SHFL.DOWN P4, R28, R7, R6, R29 ;  /* 0x08000006071c7389 */ /* 0x000064000008001d */
[----:B01----:R-:W-:Y:S05]  /*c660*/  ENDCOLLECTIVE ;  /* 0x000000000000791b */ /* 0x003fea0003800000 */
.L_x_1600:
[----:B------:R-:W-:Y:S05]  /*c670*/  BSYNC B0 ;  /* 0x0000000000007941 */ /* 0x000fea0003800000 */
.L_x_1599:
[----:B------:R-:W-:Y:S02]  /*c680*/  IMAD.MOV.U32 R7, RZ, RZ, R43 ;  /* 0x000000ffff077224 */ /* 0x000fe400078e002b */
[----:B------:R-:W-:Y:S02]  /*c690*/  IMAD.MOV.U32 R6, RZ, RZ, 0x2 ;  /* 0x00000002ff067424 */ /* 0x000fe400078e00ff */
[----:B------:R-:W-:Y:S02]  /*c6a0*/  IMAD.MOV.U32 R2, RZ, RZ, -0x1 ;  /* 0xffffffffff027424 */ /* 0x000fe400078e00ff */
[----:B------:R-:W-:-:S07]  /*c6b0*/  IMAD.MOV.U32 R31, RZ, RZ, R28 ;  /* 0x000000ffff1f7224 */ /* 0x000fce00078e001c */
[----:B------:R-:W-:Y:S05]  /*c6c0*/  WARPSYNC.COLLECTIVE R2, `(.L_x_1601) ;  /* 0x0000000002087348 */ /* 0x000fea0003c00000 */
[----:B------:R0:W1:Y:S02]  /*c6d0*/  SHFL.DOWN P4, R28, R7, R6, R29 ;  /* 0x08000006071c7389 */ /* 0x000064000008001d */
[----:B01----:R-:W-:Y:S05]  /*c6e0*/  ENDCOLLECTIVE ;  /* 0x000000000000791b */ /* 0x003fea0003800000 */
.L_x_1601:
[----:B------:R-:W-:Y:S02]  /*c6f0*/  IMAD.MOV.U32 R7, RZ, RZ, R48 ;  /* 0x000000ffff077224 */ /* 0x000fe400078e0030 */
[----:B------:R-:W-:-:S07]  /*c700*/  IMAD.MOV.U32 R4, RZ, RZ, R28 ;  /* 0x000000ffff047224 */ /* 0x000fce00078e001c */
[----:B------:R-:W-:Y:S05]  /*c710*/  WARPSYNC.COLLECTIVE R2, `(.L_x_1602) ;  /* 0x0000000002087348 */ /* 0x000fea0003c00000 */
[----:B------:R0:W1:Y:S02]  /*c720*/  SHFL.DOWN P4, R28, R7, R6, R29 ;  /* 0x08000006071c7389 */ /* 0x000064000008001d */
[----:B01----:R-:W-:Y:S05]  /*c730*/  ENDCOLLECTIVE ;  /* 0x000000000000791b */ /* 0x003fea0003800000 */
.L_x_1602:
[----:B------:R-:W-:Y:S05]  /*c740*/  BRA `(.L_x_1603) ;  /* 0xffffff70008c7947 */ /* 0x000fea000383ffff */
.L_x_1450:
[----:B------:R-:W-:Y:S01]  /*c750*/  BSSY B0, `(.L_x_1604) ;  /* 0x0000006000007945 */ /* 0x000fe20003800000 */
[----:B------:R-:W-:Y:S02]  /*c760*/  IMAD.MOV.U32 R6, RZ, RZ, 0x2 ;  /* 0x00000002ff067424 */ /* 0x000fe400078e00ff */
[----:B------:R-:W-:-:S07]  /*c770*/  IMAD.MOV.U32 R2, RZ, RZ, -0x1 ;  /* 0xffffffffff027424 */ /* 0x000fce00078e00ff */
[----:B------:R-:W-:Y:S05]  /*c780*/  WARPSYNC.COLLECTIVE R2, `(.L_x_1605) ;  /* 0x0000000002087348 */ /* 0x000fea0003c00000 */
[----:B------:R0:W1:Y:S02]  /*c790*/  SHFL.DOWN P4, R28, R7, R6, R29 ;  /* 0x08000006071c7389 */ /* 0x000064000008001d */
[----:B01----:R-:W-:Y:S05]  /*c7a0*/  ENDCOLLECTIVE ;  /* 0x000000000000791b */ /* 0x003fea0003800000 */
.L_x_1605:
[----:B------:R-:W-:Y:S05]  /*c7b0*/  BSYNC B0 ;  /* 0x0000000000007941 */ /* 0x000fea0003800000 */
.L_x_1604:
[----:B------:R-:W-:Y:S05]  /*c7c0*/  BRA `(.L_x_1606) ;  /* 0xffffff7000987947 */ /* 0x000fea000383ffff */
.L_x_1451:
[----:B------:R-:W-:Y:S01]  /*c7d0*/  BSSY B0, `(.L_x_1607) ;  /* 0x0000007000007945 */ /* 0x000fe20003800000 */
[----:B------:R-:W-:Y:S02]  /*c7e0*/  IMAD.MOV.U32 R7, RZ, RZ, R42 ;  /* 0x000000ffff077224 */ /* 0x000fe400078e002a */
[----:B------:R-:W-:Y:S02]  /*c7f0*/  IMAD.MOV.U32 R6, RZ, RZ, 0x4 ;  /* 0x00000004ff067424 */ /* 0x000fe400078e00ff */
[----:B------:R-:W-:-:S07]  /*c800*/  IMAD.MOV.U32 R2, RZ, RZ, -0x1 ;  /* 0xffffffffff027424 */ /* 0x000fce00078e00ff */
[----:B------:R-:W-:Y:S05]  /*c810*/  WARPSYNC.COLLECTIVE R2, `(.L_x_1608) ;  /* 0x0000000002087348 */ /* 0x000fea0003c00000 */
[----:B------:R0:W1:Y:S02]  /*c820*/  SHFL.DOWN P4, R28, R7, R6, R29 ;  /* 0x08000006071c7389 */ /* 0x000064000008001d */
[----:B01----:R-:W-:Y:S05]  /*c830*/  ENDCOLLECTIVE ;  /* 0x000000000000791b */ /* 0x003fea0003800000 */
.L_x_1608:
[----:B------:R-:W-:Y:S05]  /*c840*/  BSYNC B0 ;  /* 0x0000000000007941 */ /* 0x000fea0003800000 */
.L_x_1607:
[----:B------:R-:W-:Y:S02]  /*c850*/  IMAD.MOV.U32 R7, RZ, RZ, R43 ;  /* 0x000000ffff077224 */ /* 0x000fe400078e002b */
[----:B------:R-:W-:Y:S02]  /*c860*/  IMAD.MOV.U32 R6, RZ, RZ, 0x4 ;  /* 0x00000004ff067424 */ /* 0x000fe400078e00ff */
[----:B------:R-:W-:Y:S02]  /*c870*/  IMAD.MOV.U32 R2, RZ, RZ, -0x1 ;  /* 0xffffffffff027424 */ /* 0x000fe400078e00ff */
[----:B------:R-:W-:-:S07]  /*c880*/  IMAD.MOV.U32 R31, RZ, RZ, R28 ;  /* 0x000000ffff1f7224 */ /* 0x000fce00078e001c */
[----:B------:R-:W-:Y:S05]  /*c890*/  WARPSYNC.COLLECTIVE R2, `(.L_x_1609) ;  /* 0x0000000002087348 */ /* 0x000fea0003c00000 */
[----:B------:R0:W1:Y:S02]  /*c8a0*/  SHFL.DOWN P4, R28, R7, R6, R29 ;  /* 0x08000006071c7389 */ /* 0x000064000008001d */
[----:B01----:R-:W-:Y:S05]  /*c8b0*/  ENDCOLLECTIVE ;  /* 0x000000000000791b */ /* 0x003fea0003800000 */
.L_x_1609:
[----:B------:R-:W-:Y:S02]  /*c8c0*/  IMAD.MOV.U32 R7, RZ, RZ, R48 ;  /* 0x000000ffff077224 */ /* 0x000fe400078e0030 */
[----:B------:R-:W-:-:S07]  /*c8d0*/  IMAD.MOV.U32 R4, RZ, RZ, R28 ;  /* 0x000000ffff047224 */ /* 0x000fce00078e001c */
[----:B------:R-:W-:Y:S05]  /*c8e0*/  WARPSYNC.COLLECTIVE R2, `(.L_x_1610) ;  /* 0x0000000002087348 */ /* 0x000fea0003c00000 */
[----:B------:R0:W1:Y:S02]  /*c8f0*/  SHFL.DOWN P4, R28, R7, R6, R29 ;  /* 0x08000006071c7389 */ /* 0x000064000008001d */
[----:B01----:R-:W-:Y:S05]  /*c900*/  ENDCOLLECTIVE ;  /* 0x000000000000791b */ /* 0x003fea0003800000 */
.L_x_1610:
[----:B------:R-:W-:Y:S05]  /*c910*/  BRA `(.L_x_1611) ;  /* 0xffffff7000607947 */ /* 0x000fea000383ffff */
.L_x_1452:
[----:B------:R-:W-:Y:S01]  /*c920*/  BSSY B0, `(.L_x_1612) ;  /* 0x0000006000007945 */ /* 0x000fe20003800000 */
[----:B------:R-:W-:Y:S02]  /*c930*/  IMAD.MOV.U32 R6, RZ, RZ, 0x4 ;  /* 0x00000004ff067424 */ /* 0x000fe400078e00ff */
[----:B------:R-:W-:-:S07]  /*c940*/  IMAD.MOV.U32 R2, RZ, RZ, -0x1 ;  /* 0xffffffffff027424 */ /* 0x000fce00078e00ff */
[----:B------:R-:W-:Y:S05]  /*c950*/  WARPSYNC.COLLECTIVE R2, `(.L_x_1613) ;  /* 0x0000000002087348 */ /* 0x000fea0003c00000 */
[----:B------:R0:W1:Y:S02]  /*c960*/  SHFL.DOWN P4, R28, R7, R6, R29 ;  /* 0x08000006071c7389 */ /* 0x000064000008001d */
[----:B01----:R-:W-:Y:S05]  /*c970*/  ENDCOLLECTIVE ;  /* 0x000000000000791b */ /* 0x003fea0003800000 */
.L_x_1613:
[----:B------:R-:W-:Y:S05]  /*c980*/  BSYNC B0 ;  /* 0x0000000000007941 */ /* 0x000fea0003800000 */
.L_x_1612:
[----:B------:R-:W-:Y:S05]  /*c990*/  BRA `(.L_x_1614) ;  /* 0xffffff70006c7947 */ /* 0x000fea000383ffff */
.L_x_1453:
[----:B------:R-:W-:Y:S01]  /*c9a0*/  BSSY B0, `(.L_x_1615) ;  /* 0x0000007000007945 */ /* 0x000fe20003800000 */
[----:B------:R-:W-:Y:S02]  /*c9b0*/  IMAD.MOV.U32 R7, RZ, RZ, R42 ;  /* 0x000000ffff077224 */ /* 0x000fe400078e002a */
[----:B------:R-:W-:Y:S02]  /*c9c0*/  IMAD.MOV.U32 R6, RZ, RZ, 0x8 ;  /* 0x00000008ff067424 */ /* 0x000fe400078e00ff */
[----:B------:R-:W-:-:S07]  /*c9d0*/  IMAD.MOV.U32 R2, RZ, RZ, -0x1 ;  /* 0xffffffffff027424 */ /* 0x000fce00078e00ff */
[----:B------:R-:W-:Y:S05]  /*c9e0*/  WARPSYNC.COLLECTIVE R2, `(.L_x_1616) ;  /* 0x0000000002087348 */ /* 0x000fea0003c00000 */
[----:B------:R0:W1:Y:S02]  /*c9f0*/  SHFL.DOWN P4, R28, R7, R6, R29 ;  /* 0x08000006071c7389 */ /* 0x000064000008001d */
[----:B01----:R-:W-:Y:S05]  /*ca00*/  ENDCOLLECTIVE ;  /* 0x000000000000791b */ /* 0x003fea0003800000 */
.L_x_1616:
[----:B------:R-:W-:Y:S05]  /*ca10*/  BSYNC B0 ;  /* 0x0000000000007941 */ /* 0x000fea0003800000 */
.L_x_1615:
[----:B------:R-:W-:Y:S02]  /*ca20*/  IMAD.MOV.U32 R7, RZ, RZ, R43 ;  /* 0x000000ffff077224 */ /* 0x000fe400078e002b */
[----:B------:R-:W-:Y:S02]  /*ca30*/  IMAD.MOV.U32 R6, RZ, RZ, 0x8 ;  /* 0x00000008ff067424 */ /* 0x000fe400078e00ff */
[----:B------:R-:W-:Y:S02]  /*ca40*/  IMAD.MOV.U32 R2, RZ, RZ, -0x1 ;  /* 0xffffffffff027424 */ /* 0x000fe400078e00ff */
[----:B------:R-:W-:-:S07]  /*ca50*/  IMAD.MOV.U32 R31, RZ, RZ, R28 ;  /* 0x000000ffff1f7224 */ /* 0x000fce00078e001c */
[----:B------:R-:W-:Y:S05]  /*ca60*/  WARPSYNC.COLLECTIVE R2, `(.L_x_1617) ;  /* 0x0000000002087348 */ /* 0x000fea0003c00000 */
[----:B------:R0:W1:Y:S02]  /*ca70*/  SHFL.DOWN P4, R28, R7, R6, R29 ;  /* 0x08000006071c7389 */ /* 0x000064000008001d */
[----:B01----:R-:W-:Y:S05]  /*ca80*/  ENDCOLLECTIVE ;  /* 0x000000000000791b */ /* 0x003fea0003800000 */
.L_x_1617:
[----:B------:R-:W-:Y:S02]  /*ca90*/  IMAD.MOV.U32 R7, RZ, RZ, R48 ;  /* 0x000000ffff077224 */ /* 0x000fe400078e0030 */
[----:B------:R-:W-:-:S07]  /*caa0*/  IMAD.MOV.U32 R4, RZ, RZ, R28 ;  /* 0x000000ffff047224 */ /* 0x000fce00078e001c */
[----:B------:R-:W-:Y:S05]  /*cab0*/  WARPSYNC.COLLECTIVE R2, `(.L_x_1618) ;  /* 0x0000000002087348 */ /* 0x000fea0003c00000 */
[----:B------:R0:W1:Y:S02]  /*cac0*/  SHFL.DOWN P4, R28, R7, R6, R29 ;  /* 0x08000006071c7389 */ /* 0x000064000008001d */
[----:B01----:R-:W-:Y:S05]  /*cad0*/  ENDCOLLECTIVE ;  /* 0x000000000000791b */ /* 0x003fea0003800000 */
.L_x_1618:
[----:B------:R-:W-:Y:S05]  /*cae0*/  BRA `(.L_x_1619) ;  /* 0xffffff7000347947 */ /* 0x000fea000383ffff */
.L_x_1454:
[----:B------:R-:W-:Y:S01]  /*caf0*/  BSSY B0, `(.L_x_1620) ;  /* 0x0000006000007945 */ /* 0x000fe20003800000 */
[----:B------:R-:W-:Y:S02]  /*cb00*/  IMAD.MOV.U32 R6, RZ, RZ, 0x8 ;  /* 0x00000008ff067424 */ /* 0x000fe400078e00ff */
[----:B------:R-:W-:-:S07]  /*cb10*/  IMAD.MOV.U32 R2, RZ, RZ, -0x1 ;  /* 0xffffffffff027424 */ /* 0x000fce00078e00ff */
[----:B------:R-:W-:Y:S05]  /*cb20*/  WARPSYNC.COLLECTIVE R2, `(.L_x_1621) ;  /* 0x0000000002087348 */ /* 0x000fea0003c00000 */
[----:B------:R0:W1:Y:S02]  /*cb30*/  SHFL.DOWN P4, R28, R7, R6, R29 ;  /* 0x08000006071c7389 */ /* 0x000064000008001d */
[----:B01----:R-:W-:Y:S05]  /*cb40*/  ENDCOLLECTIVE ;  /* 0x000000000000791b */ /* 0x003fea0003800000 */
.L_x_1621:
[----:B------:R-:W-:Y:S05]  /*cb50*/  BSYNC B0 ;  /* 0x0000000000007941 */ /* 0x000fea0003800000 */
.L_x_1620:
[----:B------:R-:W-:Y:S05]  /*cb60*/  BRA `(.L_x_1622) ;  /* 0xffffff7000407947 */ /* 0x000fea000383ffff */
.L_x_1455:
[----:B------:R-:W-:Y:S01]  /*cb70*/  BSSY B0, `(.L_x_1623) ;  /* 0x0000007000007945 */ /* 0x000fe20003800000 */
[----:B------:R-:W-:Y:S02]  /*cb80*/  IMAD.MOV.U32 R7, RZ, RZ, R42 ;  /* 0x000000ffff077224 */ /* 0x000fe400078e002a */
[----:B------:R-:W-:Y:S02]  /*cb90*/  IMAD.MOV.U32 R6, RZ, RZ, 0x10 ;  /* 0x00000010ff067424 */ /* 0x000fe400078e00ff */
[----:B------:R-:W-:-:S07]  /*cba0*/  IMAD.MOV.U32 R2, RZ, RZ, -0x1 ;  /* 0xffffffffff027424 */ /* 0x000fce00078e00ff */
[----:B------:R-:W-:Y:S05]  /*cbb0*/  WARPSYNC.COLLECTIVE R2, `(.L_x_1624) ;  /* 0x0000000002087348 */ /* 0x000fea0003c00000 */
[----:B------:R0:W1:Y:S02]  /*cbc0*/  SHFL.DOWN P4, R28, R7, R6, R29 ;  /* 0x08000006071c7389 */ /* 0x000064000008001d */
[----:B01----:R-:W-:Y:S05]  /*cbd0*/  ENDCOLLECTIVE ;  /* 0x000000000000791b */ /* 0x003fea0003800000 */
.L_x_1624:
[----:B------:R-:W-:Y:S05]  /*cbe0*/  BSYNC B0 ;  /* 0x0000000000007941 */ /* 0x000fea0003800000 */
.L_x_1623:
[----:B------:R-:W-:Y:S02]  /*cbf0*/  IMAD.MOV.U32 R7, RZ, RZ, R43 ;  /* 0x000000ffff077224 */ /* 0x000fe400078e002b */
[----:B------:R-:W-:Y:S02]  /*cc00*/  IMAD.MOV.U32 R6, RZ, RZ, 0x10 ;  /* 0x00000010ff067424 */ /* 0x000fe400078e00ff */
[----:B------:R-:W-:Y:S02]  /*cc10*/  IMAD.MOV.U32 R2, RZ, RZ, -0x1 ;  /* 0xffffffffff027424 */ /* 0x000fe400078e00ff */
[----:B------:R-:W-:-:S07]  /*cc20*/  IMAD.MOV.U32 R51, RZ, RZ, R28 ;  /* 0x000000ffff337224 */ /* 0x000fce00078e001c */
[----:B------:R-:W-:Y:S05]  /*cc30*/  WARPSYNC.COLLECTIVE R2, `(.L_x_1625) ;  /* 0x0000000002087348 */ /* 0x000fea0003c00000 */
[----:B------:R0:W1:Y:S02]  /*cc40*/  SHFL.DOWN P4, R28, R7, R6, R29 ;  /* 0x08000006071c7389 */ /* 0x000064000008001d */
[----:B01----:R-:W-:Y:S05]  /*cc50*/  ENDCOLLECTIVE ;  /* 0x000000000000791b */ /* 0x003fea0003800000 */
.L_x_1625:
[----:B------:R-:W-:Y:S02]  /*cc60*/  IMAD.MOV.U32 R7, RZ, RZ, R48 ;  /* 0x000000ffff077224 */ /* 0x000fe400078e0030 */
[----:B------:R-:W-:-:S07]  /*cc70*/  IMAD.MOV.U32 R4, RZ, RZ, R28 ;  /* 0x000000ffff047224 */ /* 0x000fce00078e001c */
[----:B------:R-:W-:Y:S05]  /*cc80*/  WARPSYNC.COLLECTIVE R2, `(.L_x_1626) ;  /* 0x0000000002087348 */ /* 0x000fea0003c00000 */
[----:B------:R0:W1:Y:S02]  /*cc90*/  SHFL.DOWN P4, R28, R7, R6, R29 ;  /* 0x08000006071c7389 */ /* 0x000064000008001d */
[----:B01----:R-:W-:Y:S05]  /*cca0*/  ENDCOLLECTIVE ;  /* 0x000000000000791b */ /* 0x003fea0003800000 */
.L_x_1626:
[----:B------:R-:W-:Y:S05]  /*ccb0*/  BRA `(.L_x_1627) ;  /* 0xffffff7000087947 */ /* 0x000fea000383ffff */
.L_x_1456:
[----:B------:R-:W-:Y:S01]  /*ccc0*/  BSSY B0, `(.L_x_1628) ;  /* 0x0000006000007945 */ /* 0x000fe20003800000 */
[----:B------:R-:W-:Y:S02]  /*ccd0*/  IMAD.MOV.U32 R6, RZ, RZ, 0x10 ;  /* 0x00000010ff067424 */ /* 0x000fe400078e00ff */
[----:B------:R-:W-:-:S07]  /*cce0*/  IMAD.MOV.U32 R2, RZ, RZ, -0x1 ;  /* 0xffffffffff027424 */ /* 0x000fce00078e00ff */
[----:B------:R-:W-:Y:S05]  /*ccf0*/  WARPSYNC.COLLECTIVE R2, `(.L_x_1629) ;  /* 0x0000000002087348 */ /* 0x000fea0003c00000 */
[----:B------:R0:W1:Y:S02]  /*cd00*/  SHFL.DOWN P4, R28, R7, R6, R29 ;  /* 0x08000006071c7389 */ /* 0x000064000008001d */
[----:B01----:R-:W-:Y:S05]  /*cd10*/  ENDCOLLECTIVE ;  /* 0x000000000000791b */ /* 0x003fea0003800000 */
.L_x_1629:
[----:B------:R-:W-:Y:S05]  /*cd20*/  BSYNC B0 ;  /* 0x0000000000007941 */ /* 0x000fea0003800000 */
.L_x_1628:
[----:B------:R-:W-:Y:S05]  /*cd30*/  BRA `(.L_x_1630) ;  /* 0xffffff7000247947 */ /* 0x000fea000383ffff */
.L_x_1457:
[----:B------:R-:W-:Y:S01]  /*cd40*/  BSSY B0, `(.L_x_1631) ;  /* 0x0000006000007945 */ /* 0x000fe20003800000 */
[----:B------:R-:W-:Y:S01]  /*cd50*/  PLOP3.LUT P5, PT, P2, PT, PT, 0x80, 0x8 ;  /* 0x000000000008781c */ /* 0x000fe200017af070 */
[----:B------:R-:W-:-:S12]  /*cd60*/  IMAD.MOV.U32 R2, RZ, RZ, -0x1 ;  /* 0xffffffffff027424 */ /* 0x000fd800078e00ff */
[----:B------:R-:W-:Y:S05]  /*cd70*/  WARPSYNC.COLLECTIVE R2, `(.L_x_1632) ;  /* 0x0000000002087348 */ /* 0x000fea0003c00000 */
[----:B------:R-:W-:Y:S01]  /*cd80*/  VOTE.ALL P5, P5 ;  /* 0x0000000000ff7806 */ /* 0x000fe200028a0000 */
[----:B------:R-:W-:-:S12]  /*cd90*/  ENDCOLLECTIVE ;  /* 0x000000000000791b */ /* 0x000fd80003800000 */
.L_x_1632:
[----:B------:R-:W-:Y:S05]  /*cda0*/  BSYNC B0 ;  /* 0x0000000000007941 */ /* 0x000fea0003800000 */
.L_x_1631:
[----:B------:R-:W-:Y:S01]  /*cdb0*/  PLOP3.LUT P2, PT, P5, PT, PT, 0x80, 0x8 ;  /* 0x000000000008781c */ /* 0x000fe20002f4f070 */
[----:B------:R-:W-:-:S12]  /*cdc0*/  BRA `(.L_x_1633) ;  /* 0xffffff7000187947 */ /* 0x000fd8000383ffff */
.L_x_1459:
[----:B------:R-:W-:Y:S01]  /*cdd0*/  BSSY B0, `(.L_x_1634) ;  /* 0x0000006000007945 */ /* 0x000fe20003800000 */
[----:B------:R-:W-:Y:S01]  /*cde0*/  PLOP3.LUT P4, PT, P0, PT, PT, 0x8, 0x80 ;  /* 0x000000000080781c */ /* 0x000fe2000078e170 */
[----:B------:R-:W-:-:S12]  /*cdf0*/  IMAD.MOV.U32 R2, RZ, RZ, -0x1 ;  /* 0xffffffffff027424 */ /* 0x000fd800078e00ff */
[----:B------:R-:W-:Y:S05]  /*ce00*/  WARPSYNC.COLLECTIVE R2, `(.L_x_1635) ;  /* 0x0000000002087348 */ /* 0x000fea0003c00000 */
[----:B------:R-:W-:Y:S01]  /*ce10*/  VOTE.ANY P4, P4 ;  /* 0x0000000000ff7806 */ /* 0x000fe20002080100 */
[----:B------:R-:W-:-:S12]  /*ce20*/  ENDCOLLECTIVE ;  /* 0x000000000000791b */ /* 0x000fd80003800000 */
.L_x_1635:
[----:B------:R-:W-:Y:S05]  /*ce30*/  BSYNC B0 ;  /* 0x0000000000007941 */ /* 0x000fea0003800000 */
.L_x_1634:
[----:B------:R-:W-:Y:S01]  /*ce40*/  PLOP3.LUT P0, PT, P4, PT, PT, 0x80, 0x8 ;  /* 0x000000000008781c */ /* 0x000fe2000270f070 */
[----:B------:R-:W-:-:S12]  /*ce50*/  BRA `(.L_x_1636) ;  /* 0xffffff7000147947 */ /* 0x000fd8000383ffff */
.L_x_1461:
[----:B------:R-:W-:Y:S01]  /*ce60*/  BSSY B0, `(.L_x_1637) ;  /* 0x0000006000007945 */ /* 0x000fe20003800000 */
[----:B------:R-:W-:Y:S01]  /*ce70*/  PLOP3.LUT P4, PT, P0, PT, PT, 0x8, 0x80 ;  /* 0x000000000080781c */ /* 0x000fe2000078e170 */
[----:B------:R-:W-:-:S12]  /*ce80*/  IMAD.MOV.U32 R2, RZ, RZ, -0x1 ;  /* 0xffffffffff027424 */ /* 0x000fd800078e00ff */
[----:B------:R-:W-:Y:S05]  /*ce90*/  WARPSYNC.COLLECTIVE R2, `(.L_x_1638) ;  /* 0x0000000002087348 */ /* 0x000fea0003c00000 */
[----:B------:R-:W-:Y:S01]  /*cea0*/  VOTE.ANY R2, PT, P4 ;  /* 0x0000000000027806 */ /* 0x000fe200020e0100 */
[----:B------:R-:W-:Y:S06]  /*ceb0*/  ENDCOLLECTIVE ;  /* 0x000000000000791b */ /* 0x000fec0003800000 */
.L_x_1638:
[----:B------:R-:W-:Y:S05]  /*cec0*/  BSYNC B0 ;  /* 0x0000000000007941 */ /* 0x000fea0003800000 */
.L_x_1637:
        /* <DEDUP_REMOVED lines=10> */
.L_x_1639:
[----:B------:R-:W-:Y:S02]  /*cf70*/  IMAD.MOV.U32 R7, RZ, RZ, R0 ;  /* 0x000000ffff077224 */ /* 0x000fe400078e0000 */
[----:B------:R-:W-:-:S07]  /*cf80*/  IMAD.MOV.U32 R50, RZ, RZ, R28 ;  /* 0x000000ffff327224 */ /* 0x000fce00078e001c */
[----:B------:R-:W-:Y:S05]  /*cf90*/  WARPSYNC.COLLECTIVE R2, `(.L_x_1640) ;  /* 0x0000000002087348 */ /* 0x000fea0003c00000 */
[----:B------:R0:W1:Y:S02]  /*cfa0*/  SHFL.DOWN P4, R28, R7, R6, R29 ;  /* 0x08000006071c7389 */ /* 0x000064000008001d */
[----:B01----:R-:W-:Y:S05]  /*cfb0*/  ENDCOLLECTIVE ;  /* 0x000000000000791b */ /* 0x003fea0003800000 */
.L_x_1640:
[----:B------:R-:W-:Y:S02]  /*cfc0*/  IMAD.MOV.U32 R7, RZ, RZ, R4 ;  /* 0x000000ffff077224 */ /* 0x000fe400078e0004 */
[----:B------:R-:W-:-:S07]  /*cfd0*/  IMAD.MOV.U32 R53, RZ, RZ, R28 ;  /* 0x000000ffff357224 */ /* 0x000fce00078e001c */
[----:B------:R-:W-:Y:S05]  /*cfe0*/  WARPSYNC.COLLECTIVE R2, `(.L_x_1641) ;  /* 0x0000000002087348 */ /* 0x000fea0003c00000 */
[----:B------:R0:W1:Y:S02]  /*cff0*/  SHFL.DOWN P4, R28, R7, R6, R29 ;  /* 0x08000006071c7389 */ /* 0x000064000008001d */
[----:B01----:R-:W-:Y:S05]  /*d000*/  ENDCOLLECTIVE ;  /* 0x000000000000791b */ /* 0x003fea0003800000 */
.L_x_1641:
[----:B------:R-:W-:Y:S05]  /*d010*/  BRA `(.L_x_1642) ;  /* 0xffffff6c00dc7947 */ /* 0x000fea000383ffff */
.L_x_1462:
[----:B------:R-:W-:Y:S01]  /*d020*/  BSSY B0, `(.L_x_1643) ;  /* 0x0000006000007945 */ /* 0x000fe20003800000 */
[----:B------:R-:W-:Y:S02]  /*d030*/  IMAD.MOV.U32 R6, RZ, RZ, 0x1 ;  /* 0x00000001ff067424 */ /* 0x000fe400078e00ff */
[----:B------:R-:W-:-:S07]  /*d040*/  IMAD.MOV.U32 R2, RZ, RZ, -0x1 ;  /* 0xffffffffff027424 */ /* 0x000fce00078e00ff */
[----:B------:R-:W-:Y:S05]  /*d050*/  WARPSYNC.COLLECTIVE R2, `(.L_x_1644) ;  /* 0x0000000002087348 */ /* 0x000fea0003c00000 */
[----:B------:R0:W1:Y:S02]  /*d060*/  SHFL.DOWN P4, R28, R7, R6, R29 ;  /* 0x08000006071c7389 */ /* 0x000064000008001d */
[----:B01----:R-:W-:Y:S05]  /*d070*/  ENDCOLLECTIVE ;  /* 0x000000000000791b */ /* 0x003fea0003800000 */
.L_x_1644:
[----:B------:R-:W-:Y:S05]  /*d080*/  BSYNC B0 ;  /* 0x0000000000007941 */ /* 0x000fea0003800000 */
.L_x_1643:
[----:B------:R-:W-:Y:S05]  /*d090*/  BRA `(.L_x_1645) ;  /* 0xffffff6c00e87947 */ /* 0x000fea000383ffff */
.L_x_1463:
[----:B------:R-:W-:Y:S01]  /*d0a0*/  BSSY B0, `(.L_x_1646) ;  /* 0x0000007000007945 */ /* 0x000fe20003800000 */
[----:B------:R-:W-:Y:S02]  /*d0b0*/  IMAD.MOV.U32 R7, RZ, RZ, R51 ;  /* 0x000000ffff077224 */ /* 0x000fe400078e0033 */
[----:B------:R-:W-:Y:S02]  /*d0c0*/  IMAD.MOV.U32 R6, RZ, RZ, 0x2 ;  /* 0x00000002ff067424 */ /* 0x000fe400078e00ff */
[----:B------:R-:W-:-:S07]  /*d0d0*/  IMAD.MOV.U32 R2, RZ, RZ, -0x1 ;  /* 0xffffffffff027424 */ /* 0x000fce00078e00ff */
[----:B------:R-:W-:Y:S05]  /*d0e0*/  WARPSYNC.COLLECTIVE R2, `(.L_x_1647) ;  /* 0x0000000002087348 */ /* 0x000fea0003c00000 */
[----:B------:R0:W1:Y:S02]  /*d0f0*/  SHFL.DOWN P4, R28, R7, R6, R29 ;  /* 0x08000006071c7389 */ /* 0x000064000008001d */
[----:B01----:R-:W-:Y:S05]  /*d100*/  ENDCOLLECTIVE ;  /* 0x000000000000791b */ /* 0x003fea0003800000 */
.L_x_1647:
[----:B------:R-:W-:Y:S05]  /*d110*/  BSYNC B0 ;  /* 0x0000000000007941 */ /* 0x000fea0003800000 */
.L_x_1646:
[----:B------:R-:W-:Y:S02]  /*d120*/  IMAD.MOV.U32 R7, RZ, RZ, R0 ;  /* 0x000000ffff077224 */ /* 0x000fe400078e0000 */
[----:B------:R-:W-:Y:S02]  /*d130*/  IMAD.MOV.U32 R6, RZ, RZ, 0x2 ;  /* 0x00000002ff067424 */ /* 0x000fe400078e00ff */
[----:B------:R-:W-:Y:S02]  /*d140*/  IMAD.MOV.U32 R2, RZ, RZ, -0x1 ;  /* 0xffffffffff027424 */ /* 0x000fe400078e00ff */
[----:B------:R-:W-:-:S07]  /*d150*/  IMAD.MOV.U32 R50, RZ, RZ, R28 ;  /* 0x000000ffff327224 */ /* 0x000fce00078e001c */
[----:B------:R-:W-:Y:S05]  /*d160*/  WARPSYNC.COLLECTIVE R2, `(.L_x_1648) ;  /* 0x0000000002087348 */ /* 0x000fea0003c00000 */
[----:B------:R0:W1:Y:S02]  /*d170*/  SHFL.DOWN P4, R28, R7, R6, R29 ;  /* 0x08000006071c7389 */ /* 0x000064000008001d */
[----:B01----:R-:W-:Y:S05]  /*d180*/  ENDCOLLECTIVE ;  /* 0x000000000000791b */ /* 0x003fea0003800000 */
.L_x_1648:
[----:B------:R-:W-:Y:S02]  /*d190*/  IMAD.MOV.U32 R7, RZ, RZ, R4 ;  /* 0x000000ffff077224 */ /* 0x000fe400078e0004 */
[----:B------:R-:W-:-:S07]  /*d1a0*/  IMAD.MOV.U32 R53, RZ, RZ, R28 ;  /* 0x000000ffff357224 */ /* 0x000fce00078e001c */
[----:B------:R-:W-:Y:S05]  /*d1b0*/  WARPSYNC.COLLECTIVE R2, `(.L_x_1649) ;  /* 0x0000000002087348 */ /* 0x000fea0003c00000 */
[----:B------:R0:W1:Y:S02]  /*d1c0*/  SHFL.DOWN P4, R28, R7, R6, R29 ;  /* 0x08000006071c7389 */ /* 0x000064000008001d */
[----:B01----:R-:W-:Y:S05]  /*d1d0*/  ENDCOLLECTIVE ;  /* 0x000000000000791b */ /* 0x003fea0003800000 */
.L_x_1649:
[----:B------:R-:W-:Y:S05]  /*d1e0*/  BRA `(.L_x_1650) ;  /* 0xffffff6c00ac7947 */ /* 0x000fea000383ffff */
.L_x_1464:
[----:B------:R-:W-:Y:S01]  /*d1f0*/  BSSY B0, `(.L_x_1651) ;  /* 0x0000006000007945 */ /* 0x000fe20003800000 */
[----:B------:R-:W-:Y:S02]  /*d200*/  IMAD.MOV.U32 R6, RZ, RZ, 0x2 ;  /* 0x00000002ff067424 */ /* 0x000fe400078e00ff */
[----:B------:R-:W-:-:S07]  /*d210*/  IMAD.MOV.U32 R2, RZ, RZ, -0x1 ;  /* 0xffffffffff027424 */ /* 0x000fce00078e00ff */
[----:B------:R-:W-:Y:S05]  /*d220*/  WARPSYNC.COLLECTIVE R2, `(.L_x_1652) ;  /* 0x0000000002087348 */ /* 0x000fea0003c00000 */
[----:B------:R0:W1:Y:S02]  /*d230*/  SHFL.DOWN P4, R28, R7, R6, R29 ;  /* 0x08000006071c7389 */ /* 0x000064000008001d */
[----:B01----:R-:W-:Y:S05]  /*d240*/  ENDCOLLECTIVE ;  /* 0x000000000000791b */ /* 0x003fea0003800000 */
.L_x_1652:
[----:B------:R-:W-:Y:S05]  /*d250*/  BSYNC B0 ;  /* 0x0000000000007941 */ /* 0x000fea0003800000 */
.L_x_1651:
[----:B------:R-:W-:Y:S05]  /*d260*/  BRA `(.L_x_1653) ;  /* 0xffffff6c00b87947 */ /* 0x000fea000383ffff */
.L_x_1465:
[----:B------:R-:W-:Y:S01]  /*d270*/  BSSY B0, `(.L_x_1654) ;  /* 0x0000007000007945 */ /* 0x000fe20003800000 */
[----:B------:R-:W-:Y:S02]  /*d280*/  IMAD.MOV.U32 R7, RZ, RZ, R51 ;  /* 0x000000ffff077224 */ /* 0x000fe400078e0033 */
[----:B------:R-:W-:Y:S02]  /*d290*/  IMAD.MOV.U32 R6, RZ, RZ, 0x4 ;  /* 0x00000004ff067424 */ /* 0x000fe400078e00ff */
[----:B------:R-:W-:-:S07]  /*d2a0*/  IMAD.MOV.U32 R2, RZ, RZ, -0x1 ;  /* 0xffffffffff027424 */ /* 0x000fce00078e00ff */
[----:B------:R-:W-:Y:S05]  /*d2b0*/  WARPSYNC.COLLECTIVE R2, `(.L_x_1655) ;  /* 0x0000000002087348 */ /* 0x000fea0003c00000 */
[----:B------:R0:W1:Y:S02]  /*d2c0*/  SHFL.DOWN P4, R28, R7, R6, R29 ;  /* 0x08000006071c7389 */ /* 0x000064000008001d */
[----:B01----:R-:W-:Y:S05]  /*d2d0*/  ENDCOLLECTIVE ;  /* 0x000000000000791b */ /* 0x003fea0003800000 */
.L_x_1655:
[----:B------:R-:W-:Y:S05]  /*d2e0*/  BSYNC B0 ;  /* 0x0000000000007941 */ /* 0x000fea0003800000 */
.L_x_1654:
[----:B------:R-:W-:Y:S02]  /*d2f0*/  IMAD.MOV.U32 R7, RZ, RZ, R0 ;  /* 0x000000ffff077224 */ /* 0x000fe400078e0000 */
[----:B------:R-:W-:Y:S02]  /*d300*/  IMAD.MOV.U32 R6, RZ, RZ, 0x4 ;  /* 0x00000004ff067424 */ /* 0x000fe400078e00ff */
[----:B------:R-:W-:Y:S02]  /*d310*/  IMAD.MOV.U32 R2, RZ, RZ, -0x1 ;  /* 0xffffffffff027424 */ /* 0x000fe400078e00ff */
[----:B------:R-:W-:-:S07]  /*d320*/  IMAD.MOV.U32 R50, RZ, RZ, R28 ;  /* 0x000000ffff327224 */ /* 0x000fce00078e001c */
[----:B------:R-:W-:Y:S05]  /*d330*/  WARPSYNC.COLLECTIVE R2, `(.L_x_1656) ;  /* 0x0000000002087348 */ /* 0x000fea0003c00000 */
[----:B------:R0:W1:Y:S02]  /*d340*/  SHFL.DOWN P4, R28, R7, R6, R29 ;  /* 0x08000006071c7389 */ /* 0x000064000008001d */
[----:B01----:R-:W-:Y:S05]  /*d350*/  ENDCOLLECTIVE ;  /* 0x000000000000791b */ /* 0x003fea0003800000 */
.L_x_1656:
[----:B------:R-:W-:Y:S02]  /*d360*/  IMAD.MOV.U32 R7, RZ, RZ, R4 ;  /* 0x000000ffff077224 */ /* 0x000fe400078e0004 */
[----:B------:R-:W-:-:S07]  /*d370*/  IMAD.MOV.U32 R53, RZ, RZ, R28 ;  /* 0x000000ffff357224 */ /* 0x000fce00078e001c */
[----:B------:R-:W-:Y:S05]  /*d380*/  WARPSYNC.COLLECTIVE R2, `(.L_x_1657) ;  /* 0x0000000002087348 */ /* 0x000fea0003c00000 */
[----:B------:R0:W1:Y:S02]  /*d390*/  SHFL.DOWN P4, R28, R7, R6, R29 ;  /* 0x08000006071c7389 */ /* 0x000064000008001d */
[----:B01----:R-:W-:Y:S05]  /*d3a0*/  ENDCOLLECTIVE ;  /* 0x000000000000791b */ /* 0x003fea0003800000 */
.L_x_1657:
[----:B------:R-:W-:Y:S05]  /*d3b0*/  BRA `(.L_x_1658) ;  /* 0xffffff6c007c7947 */ /* 0x000fea000383ffff */
.L_x_1466:
[----:B------:R-:W-:Y:S01]  /*d3c0*/  BSSY B0, `(.L_x_1659) ;  /* 0x0000006000007945 */ /* 0x000fe20003800000 */
[----:B------:R-:W-:Y:S02]  /*d3d0*/  IMAD.MOV.U32 R6, RZ, RZ, 0x4 ;  /* 0x00000004ff067424 */ /* 0x000fe400078e00ff */
[----:B------:R-:W-:-:S07]  /*d3e0*/  IMAD.MOV.U32 R2, RZ, RZ, -0x1 ;  /* 0xffffffffff027424 */ /* 0x000fce00078e00ff */
[----:B------:R-:W-:Y:S05]  /*d3f0*/  WARPSYNC.COLLECTIVE R2, `(.L_x_1660) ;  /* 0x0000000002087348 */ /* 0x000fea0003c00000 */
[----:B------:R0:W1:Y:S02]  /*d400*/  SHFL.DOWN P4, R28, R7, R6, R29 ;  /* 0x08000006071c7389 */ /* 0x000064000008001d */
[----:B01----:R-:W-:Y:S05]  /*d410*/  ENDCOLLECTIVE ;  /* 0x000000000000791b */ /* 0x003fea0003800000 */
.L_x_1660:
[----:B------:R-:W-:Y:S05]  /*d420*/  BSYNC B0 ;  /* 0x0000000000007941 */ /* 0x000fea0003800000 */
.L_x_1659:
[----:B------:R-:W-:Y:S05]  /*d430*/  BRA `(.L_x_1661) ;  /* 0xffffff6c00887947 */ /* 0x000fea000383ffff */
.L_x_1467:
[----:B------:R-:W-:Y:S01]  /*d440*/  BSSY B0, `(.L_x_1662) ;  /* 0x0000007000007945 */ /* 0x000fe20003800000 */
[----:B------:R-:W-:Y:S02]  /*d450*/  IMAD.MOV.U32 R7, RZ, RZ, R51 ;  /* 0x000000ffff077224 */ /* 0x000fe400078e0033 */
[----:B------:R-:W-:Y:S02]  /*d460*/  IMAD.MOV.U32 R6, RZ, RZ, 0x8 ;  /* 0x00000008ff067424 */ /* 0x000fe400078e00ff */
[----:B------:R-:W-:-:S07]  /*d470*/  IMAD.MOV.U32 R2, RZ, RZ, -0x1 ;  /* 0xffffffffff027424 */ /* 0x000fce00078e00ff */
[----:B------:R-:W-:Y:S05]  /*d480*/  WARPSYNC.COLLECTIVE R2, `(.L_x_1663) ;  /* 0x0000000002087348 */ /* 0x000fea0003c00000 */
[----:B------:R0:W1:Y:S02]  /*d490*/  SHFL.DOWN P4, R28, R7, R6, R29 ;  /* 0x08000006071c7389 */ /* 0x000064000008001d */
[----:B01----:R-:W-:Y:S05]  /*d4a0*/  ENDCOLLECTIVE ;  /* 0x000000000000791b */ /* 0x003fea0003800000 */
.L_x_1663:
[----:B------:R-:W-:Y:S05]  /*d4b0*/  BSYNC B0 ;  /* 0x0000000000007941 */ /* 0x000fea0003800000 */
.L_x_1662:
[----:B------:R-:W-:Y:S02]  /*d4c0*/  IMAD.MOV.U32 R7, RZ, RZ, R0 ;  /* 0x000000ffff077224 */ /* 0x000fe400078e0000 */
[----:B------:R-:W-:Y:S02]  /*d4d0*/  IMAD.MOV.U32 R6, RZ, RZ, 0x8 ;  /* 0x00000008ff067424 */ /* 0x000fe400078e00ff */
[----:B------:R-:W-:Y:S02]  /*d4e0*/  IMAD.MOV.U32 R2, RZ, RZ, -0x1 ;  /* 0xffffffffff027424 */ /* 0x000fe400078e00ff */
[----:B------:R-:W-:-:S07]  /*d4f0*/  IMAD.MOV.U32 R50, RZ, RZ, R28 ;  /* 0x000000ffff327224 */ /* 0x000fce00078e001c */
[----:B------:R-:W-:Y:S05]  /*d500*/  WARPSYNC.COLLECTIVE R2, `(.L_x_1664) ;  /* 0x0000000002087348 */ /* 0x000fea0003c00000 */
[----:B------:R0:W1:Y:S02]  /*d510*/  SHFL.DOWN P4, R28, R7, R6, R29 ;  /* 0x08000006071c7389 */ /* 0x000064000008001d */
[----:B01----:R-:W-:Y:S05]  /*d520*/  ENDCOLLECTIVE ;  /* 0x000000000000791b */ /* 0x003fea0003800000 */
.L_x_1664:
[----:B------:R-:W-:Y:S02]  /*d530*/  IMAD.MOV.U32 R7, RZ, RZ, R4 ;  /* 0x000000ffff077224 */ /* 0x000fe400078e0004 */
[----:B------:R-:W-:-:S07]  /*d540*/  IMAD.MOV.U32 R53, RZ, RZ, R28 ;  /* 0x000000ffff357224 */ /* 0x000fce00078e001c */
[----:B------:R-:W-:Y:S05]  /*d550*/  WARPSYNC.COLLECTIVE R2, `(.L_x_1665) ;  /* 0x0000000002087348 */ /* 0x000fea0003c00000 */
[----:B------:R0:W1:Y:S02]  /*d560*/  SHFL.DOWN P4, R28, R7, R6, R29 ;  /* 0x08000006071c7389 */ /* 0x000064000008001d */
[----:B01----:R-:W-:Y:S05]  /*d570*/  ENDCOLLECTIVE ;  /* 0x000000000000791b */ /* 0x003fea0003800000 */
.L_x_1665:
[----:B------:R-:W-:Y:S05]  /*d580*/  BRA `(.L_x_1666) ;  /* 0xffffff6c004c7947 */ /* 0x000fea000383ffff */
.L_x_1468:
[----:B------:R-:W-:Y:S01]  /*d590*/  BSSY B0, `(.L_x_1667) ;  /* 0x0000006000007945 */ /* 0x000fe20003800000 */
[----:B------:R-:W-:Y:S02]  /*d5a0*/  IMAD.MOV.U32 R6, RZ, RZ, 0x8 ;  /* 0x00000008ff067424 */ /* 0x000fe400078e00ff */
[----:B------:R-:W-:-:S07]  /*d5b0*/  IMAD.MOV.U32 R2, RZ, RZ, -0x1 ;  /* 0xffffffffff027424 */ /* 0x000fce00078e00ff */
[----:B------:R-:W-:Y:S05]  /*d5c0*/  WARPSYNC.COLLECTIVE R2, `(.L_x_1668) ;  /* 0x0000000002087348 */ /* 0x000fea0003c00000 */
[----:B------:R0:W1:Y:S02]  /*d5d0*/  SHFL.DOWN P4, R28, R7, R6, R29 ;  /* 0x08000006071c7389 */ /* 0x000064000008001d */
[----:B01----:R-:W-:Y:S05]  /*d5e0*/  ENDCOLLECTIVE ;  /* 0x000000000000791b */ /* 0x003fea0003800000 */
.L_x_1668:
[----:B------:R-:W-:Y:S05]  /*d5f0*/  BSYNC B0 ;  /* 0x0000000000007941 */ /* 0x000fea0003800000 */
.L_x_1667:
[----:B------:R-:W-:Y:S05]  /*d600*/  BRA `(.L_x_1669) ;  /* 0xffffff6c00587947 */ /* 0x000fea000383ffff */
.L_x_1469:
[----:B------:R-:W-:Y:S01]  /*d610*/  BSSY B0, `(.L_x_1670) ;  /* 0x0000007000007945 */ /* 0x000fe20003800000 */
[----:B------:R-:W-:Y:S02]  /*d620*/  IMAD.MOV.U32 R7, RZ, RZ, R51 ;  /* 0x000000ffff077224 */ /* 0x000fe400078e0033 */
[----:B------:R-:W-:Y:S02]  /*d630*/  IMAD.MOV.U32 R6, RZ, RZ, 0x10 ;  /* 0x00000010ff067424 */ /* 0x000fe400078e00ff */
[----:B------:R-:W-:-:S07]  /*d640*/  IMAD.MOV.U32 R2, RZ, RZ, -0x1 ;  /* 0xffffffffff027424 */ /* 0x000fce00078e00ff */
[----:B------:R-:W-:Y:S05]  /*d650*/  WARPSYNC.COLLECTIVE R2, `(.L_x_1671) ;  /* 0x0000000002087348 */ /* 0x000fea0003c00000 */
[----:B------:R0:W1:Y:S02]  /*d660*/  SHFL.DOWN P4, R28, R7, R6, R29 ;  /* 0x08000006071c7389 */ /* 0x000064000008001d */
[----:B01----:R-:W-:Y:S05]  /*d670*/  ENDCOLLECTIVE ;  /* 0x000000000000791b */ /* 0x003fea0003800000 */
.L_x_1671:
[----:B------:R-:W-:Y:S05]  /*d680*/  BSYNC B0 ;  /* 0x0000000000007941 */ /* 0x000fea0003800000 */
.L_x_1670:
[----:B------:R-:W-:Y:S02]  /*d690*/  IMAD.MOV.U32 R7, RZ, RZ, R0 ;  /* 0x000000ffff077224 */ /* 0x000fe400078e0000 */
[----:B------:R-:W-:Y:S02]  /*d6a0*/  IMAD.MOV.U32 R6, RZ, RZ, 0x10 ;  /* 0x00000010ff067424 */ /* 0x000fe400078e00ff */
[----:B------:R-:W-:Y:S02]  /*d6b0*/  IMAD.MOV.U32 R2, RZ, RZ, -0x1 ;  /* 0xffffffffff027424 */ /* 0x000fe400078e00ff */
[----:B------:R-:W-:-:S07]  /*d6c0*/  IMAD.MOV.U32 R50, RZ, RZ, R28 ;  /* 0x000000ffff327224 */ /* 0x000fce00078e001c */
[----:B------:R-:W-:Y:S05]  /*d6d0*/  WARPSYNC.COLLECTIVE R2, `(.L_x_1672) ;  /* 0x0000000002087348 */ /* 0x000fea0003c00000 */
[----:B------:R0:W1:Y:S02]  /*d6e0*/  SHFL.DOWN P4, R28, R7, R6, R29 ;  /* 0x08000006071c7389 */ /* 0x000064000008001d */
[----:B01----:R-:W-:Y:S05]  /*d6f0*/  ENDCOLLECTIVE ;  /* 0x000000000000791b */ /* 0x003fea0003800000 */
.L_x_1672:
[----:B------:R-:W-:Y:S02]  /*d700*/  IMAD.MOV.U32 R7, RZ, RZ, R4 ;  /* 0x000000ffff077224 */ /* 0x000fe400078e0004 */
[----:B------:R-:W-:-:S07]  /*d710*/  IMAD.MOV.U32 R53, RZ, RZ, R28 ;  /* 0x000000ffff357224 */ /* 0x000fce00078e001c */
[----:B------:R-:W-:Y:S05]  /*d720*/  WARPSYNC.COLLECTIVE R2, `(.L_x_1673) ;  /* 0x0000000002087348 */ /* 0x000fea0003c00000 */
[----:B------:R0:W1:Y:S02]  /*d730*/  SHFL.DOWN P4, R28, R7, R6, R29 ;  /* 0x08000006071c7389 */ /* 0x000064000008001d */
[----:B01----:R-:W-:Y:S05]  /*d740*/  ENDCOLLECTIVE ;  /* 0x000000000000791b */ /* 0x003fea0003800000 */
.L_x_1673:
[----:B------:R-:W-:Y:S05]  /*d750*/  BRA `(.L_x_1674) ;  /* 0xffffff6c001c7947 */ /* 0x000fea000383ffff */
.L_x_1470:
[----:B------:R-:W-:Y:S01]  /*d760*/  BSSY B0, `(.L_x_1675) ;  /* 0x0000006000007945 */ /* 0x000fe20003800000 */
[----:B------:R-:W-:Y:S02]  /*d770*/  IMAD.MOV.U32 R6, RZ, RZ, 0x10 ;  /* 0x00000010ff067424 */ /* 0x000fe400078e00ff */
[----:B------:R-:W-:-:S07]  /*d780*/  IMAD.MOV.U32 R2, RZ, RZ, -0x1 ;  /* 0xffffffffff027424 */ /* 0x000fce00078e00ff */
[----:B------:R-:W-:Y:S05]  /*d790*/  WARPSYNC.COLLECTIVE R2, `(.L_x_1676) ;  /* 0x0000000002087348 */ /* 0x000fea0003c00000 */
[----:B------:R0:W1:Y:S02]  /*d7a0*/  SHFL.DOWN P4, R28, R7, R6, R29 ;  /* 0x08000006071c7389 */ /* 0x000064000008001d */
[----:B01----:R-:W-:Y:S05]  /*d7b0*/  ENDCOLLECTIVE ;  /* 0x000000000000791b */ /* 0x003fea0003800000 */
.L_x_1676:
[----:B------:R-:W-:Y:S05]  /*d7c0*/  BSYNC B0 ;  /* 0x0000000000007941 */ /* 0x000fea0003800000 */
.L_x_1675:
[----:B------:R-:W-:Y:S05]  /*d7d0*/  BRA `(.L_x_1677) ;  /* 0xffffff6c00447947 */ /* 0x000fea000383ffff */
.L_x_1471:
[----:B------:R-:W-:Y:S01]  /*d7e0*/  BSSY B0, `(.L_x_1678) ;  /* 0x0000006000007945 */ /* 0x000fe20003800000 */
[----:B------:R-:W-:Y:S01]  /*d7f0*/  PLOP3.LUT P5, PT, P0, PT, PT, 0x80, 0x8 ;  /* 0x000000000008781c */ /* 0x000fe200007af070 */
[----:B------:R-:W-:-:S12]  /*d800*/  IMAD.MOV.U32 R2, RZ, RZ, -0x1 ;  /* 0xffffffffff027424 */ /* 0x000fd800078e00ff */
[----:B------:R-:W-:Y:S05]  /*d810*/  WARPSYNC.COLLECTIVE R2, `(.L_x_1679) ;  /* 0x0000000002087348 */ /* 0x000fea0003c00000 */
[----:B------:R-:W-:Y:S01]  /*d820*/  VOTE.ALL P5, P5 ;  /* 0x0000000000ff7806 */ /* 0x000fe200028a0000 */
[----:B------:R-:W-:-:S12]  /*d830*/  ENDCOLLECTIVE ;  /* 0x000000000000791b */ /* 0x000fd80003800000 */
.L_x_1679:
[----:B------:R-:W-:Y:S05]  /*d840*/  BSYNC B0 ;  /* 0x0000000000007941 */ /* 0x000fea0003800000 */
.L_x_1678:
[----:B------:R-:W-:Y:S01]  /*d850*/  PLOP3.LUT P0, PT, P5, PT, PT, 0x80, 0x8 ;  /* 0x000000000008781c */ /* 0x000fe20002f0f070 */
[----:B------:R-:W-:-:S12]  /*d860*/  BRA `(.L_x_1680) ;  /* 0xffffff6c00307947 */ /* 0x000fd8000383ffff */
.L_x_1529:
[----:B------:R-:W-:Y:S01]  /*d870*/  BSSY B0, `(.L_x_1681) ;  /* 0x0000006000007945 */ /* 0x000fe20003800000 */
[----:B------:R-:W-:Y:S01]  /*d880*/  PLOP3.LUT P4, PT, P4, PT, PT, 0x8, 0x80 ;  /* 0x000000000080781c */ /* 0x000fe2000278e170 */
[----:B------:R-:W-:-:S12]  /*d890*/  IMAD.MOV.U32 R2, RZ, RZ, -0x1 ;  /* 0xffffffffff027424 */ /* 0x000fd800078e00ff */
[----:B-123--:R-:W-:Y:S05]  /*d8a0*/  WARPSYNC.COLLECTIVE R2, `(.L_x_1682) ;  /* 0x0000000002087348 */ /* 0x00efea0003c00000 */
[----:B------:R-:W-:Y:S01]  /*d8b0*/  VOTE.ANY P4, P4 ;  /* 0x0000000000ff7806 */ /* 0x000fe20002080100 */
[----:B-123--:R-:W-:-:S12]  /*d8c0*/  ENDCOLLECTIVE ;  /* 0x000000000000791b */ /* 0x00efd80003800000 */
.L_x_1682:
[----:B------:R-:W-:Y:S05]  /*d8d0*/  BSYNC B0 ;  /* 0x0000000000007941 */ /* 0x000fea0003800000 */
.L_x_1681:
[----:B------:R-:W-:Y:S05]  /*d8e0*/  BRA `(.L_x_1683) ;  /* 0xffffffc400307947 */ /* 0x000fea000383ffff */
.L_x_1531:
[----:B------:R-:W0:Y:S01]  /*d8f0*/  S2R R39, SR_GEMASK ;  /* 0x0000000000277919 */ /* 0x000e220000003c00 */
[----:B------:R-:W-:Y:S01]  /*d900*/  BSSY B0, `(.L_x_1684) ;  /* 0x0000006000007945 */ /* 0x000fe20003800000 */
[----:B------:R-:W-:Y:S01]  /*d910*/  PLOP3.LUT P4, PT, P4, PT, PT, 0x8, 0x80 ;  /* 0x000000000080781c */ /* 0x000fe2000278e170 */
[----:B------:R-:W-:-:S12]  /*d920*/  IMAD.MOV.U32 R2, RZ, RZ, -0x1 ;  /* 0xffffffffff027424 */ /* 0x000fd800078e00ff */
[----:B0123--:R-:W-:Y:S05]  /*d930*/  WARPSYNC.COLLECTIVE R2, `(.L_x_1685) ;  /* 0x0000000002087348 */ /* 0x00ffea0003c00000 */
[----:B------:R-:W-:Y:S01]  /*d940*/  VOTE.ANY R2, PT, P4 ;  /* 0x0000000000027806 */ /* 0x000fe200020e0100 */
[----:B0123--:R-:W-:Y:S06]  /*d950*/  ENDCOLLECTIVE ;  /* 0x000000000000791b */ /* 0x00ffec0003800000 */
.L_x_1685:
[----:B------:R-:W-:Y:S05]  /*d960*/  BSYNC B0 ;  /* 0x0000000000007941 */ /* 0x000fea0003800000 */
.L_x_1684:
        /* <DEDUP_REMOVED lines=11> */
.L_x_1686:
[----:B------:R-:W-:Y:S02]  /*da20*/  IMAD.MOV.U32 R7, RZ, RZ, R41 ;  /* 0x000000ffff077224 */ /* 0x000fe400078e0029 */
[----:B------:R-:W-:-:S07]  /*da30*/  IMAD.MOV.U32 R31, RZ, RZ, R28 ;  /* 0x000000ffff1f7224 */ /* 0x000fce00078e001c */
[----:B------:R-:W-:Y:S05]  /*da40*/  WARPSYNC.COLLECTIVE R2, `(.L_x_1687) ;  /* 0x0000000002087348 */ /* 0x000fea0003c00000 */
[----:B------:R0:W1:Y:S02]  /*da50*/  SHFL.DOWN P4, R28, R7, R6, R29 ;  /* 0x08000006071c7389 */ /* 0x000064000008001d */
[----:B01----:R-:W-:Y:S05]  /*da60*/  ENDCOLLECTIVE ;  /* 0x000000000000791b */ /* 0x003fea0003800000 */
.L_x_1687:
[----:B------:R-:W-:Y:S02]  /*da70*/  IMAD.MOV.U32 R7, RZ, RZ, R4 ;  /* 0x000000ffff077224 */ /* 0x000fe400078e0004 */
[----:B------:R-:W-:-:S07]  /*da80*/  IMAD.MOV.U32 R30, RZ, RZ, R28 ;  /* 0x000000ffff1e7224 */ /* 0x000fce00078e001c */
[----:B------:R-:W-:Y:S05]  /*da90*/  WARPSYNC.COLLECTIVE R2, `(.L_x_1688) ;  /* 0x0000000002087348 */ /* 0x000fea0003c00000 */
[----:B------:R0:W1:Y:S02]  /*daa0*/  SHFL.DOWN P4, R28, R7, R6, R29 ;  /* 0x08000006071c7389 */ /* 0x000064000008001d */
[----:B01----:R-:W-:Y:S05]  /*dab0*/  ENDCOLLECTIVE ;  /* 0x000000000000791b */ /* 0x003fea0003800000 */
.L_x_1688:
[----:B------:R-:W-:Y:S05]  /*dac0*/  BRA `(.L_x_1689) ;  /* 0xffffffc000f87947 */ /* 0x000fea000383ffff */
.L_x_1532:
[----:B------:R-:W-:Y:S01]  /*dad0*/  BSSY B0, `(.L_x_1690) ;  /* 0x0000006000007945 */ /* 0x000fe20003800000 */
[----:B------:R-:W-:Y:S02]  /*dae0*/  IMAD.MOV.U32 R6, RZ, RZ, 0x1 ;  /* 0x00000001ff067424 */ /* 0x000fe400078e00ff */
[----:B------:R-:W-:-:S07]  /*daf0*/  IMAD.MOV.U32 R2, RZ, RZ, -0x1 ;  /* 0xffffffffff027424 */ /* 0x000fce00078e00ff */
[----:B-123--:R-:W-:Y:S05]  /*db00*/  WARPSYNC.COLLECTIVE R2, `(.L_x_1691) ;  /* 0x0000000002087348 */ /* 0x00efea0003c00000 */
[----:B------:R0:W4:Y:S02]  /*db10*/  SHFL.DOWN P4, R28, R7, R6, R29 ;  /* 0x08000006071c7389 */ /* 0x000124000008001d */
[----:B01234-:R-:W-:Y:S05]  /*db20*/  ENDCOLLECTIVE ;  /* 0x000000000000791b */ /* 0x01ffea0003800000 */
.L_x_1691:
[----:B------:R-:W-:Y:S05]  /*db30*/  BSYNC B0 ;  /* 0x0000000000007941 */ /* 0x000fea0003800000 */
.L_x_1690:
[----:B------:R-:W-:Y:S05]  /*db40*/  BRA `(.L_x_1692) ;  /* 0xffffffc400047947 */ /* 0x000fea000383ffff */
.L_x_1533:
[----:B------:R-:W-:Y:S01]  /*db50*/  BSSY B0, `(.L_x_1693) ;  /* 0x0000007000007945 */ /* 0x000fe20003800000 */
[----:B------:R-:W-:Y:S02]  /*db60*/  IMAD.MOV.U32 R7, RZ, RZ, R38 ;  /* 0x000000ffff077224 */ /* 0x000fe400078e0026 */
[----:B------:R-:W-:Y:S02]  /*db70*/  IMAD.MOV.U32 R6, RZ, RZ, 0x2 ;  /* 0x00000002ff067424 */ /* 0x000fe400078e00ff */
[----:B------:R-:W-:-:S07]  /*db80*/  IMAD.MOV.U32 R2, RZ, RZ, -0x1 ;  /* 0xffffffffff027424 */ /* 0x000fce00078e00ff */
[----:B-123--:R-:W-:Y:S05]  /*db90*/  WARPSYNC.COLLECTIVE R2, `(.L_x_1694) ;  /* 0x0000000002087348 */ /* 0x00efea0003c00000 */
[----:B------:R0:W4:Y:S02]  /*dba0*/  SHFL.DOWN P4, R28, R7, R6, R29 ;  /* 0x08000006071c7389 */ /* 0x000124000008001d */
[----:B01234-:R-:W-:Y:S05]  /*dbb0*/  ENDCOLLECTIVE ;  /* 0x000000000000791b */ /* 0x01ffea0003800000 */
.L_x_1694:
[----:B------:R-:W-:Y:S05]  /*dbc0*/  BSYNC B0 ;  /* 0x0000000000007941 */ /* 0x000fea0003800000 */
.L_x_1693:
[----:B------:R-:W-:Y:S02]  /*dbd0*/  IMAD.MOV.U32 R7, RZ, RZ, R41 ;  /* 0x000000ffff077224 */ /* 0x000fe400078e0029 */
[----:B------:R-:W-:Y:S02]  /*dbe0*/  IMAD.MOV.U32 R6, RZ, RZ, 0x2 ;  /* 0x00000002ff067424 */ /* 0x000fe400078e00ff */
[----:B------:R-:W-:Y:S02]  /*dbf0*/  IMAD.MOV.U32 R2, RZ, RZ, -0x1 ;  /* 0xffffffffff027424 */ /* 0x000fe400078e00ff */
[----:B------:R-:W-:-:S07]  /*dc00*/  IMAD.MOV.U32 R31, RZ, RZ, R28 ;  /* 0x000000ffff1f7224 */ /* 0x000fce00078e001c */
[----:B------:R-:W-:Y:S05]  /*dc10*/  WARPSYNC.COLLECTIVE R2, `(.L_x_1695) ;  /* 0x0000000002087348 */ /* 0x000fea0003c00000 */
[----:B------:R0:W1:Y:S02]  /*dc20*/  SHFL.DOWN P4, R28, R7, R6, R29 ;  /* 0x08000006071c7389 */ /* 0x000064000008001d */
[----:B01----:R-:W-:Y:S05]  /*dc30*/  ENDCOLLECTIVE ;  /* 0x000000000000791b */ /* 0x003fea0003800000 */
.L_x_1695:
[----:B------:R-:W-:Y:S02]  /*dc40*/  IMAD.MOV.U32 R7, RZ, RZ, R44 ;  /* 0x000000ffff077224 */ /* 0x000fe400078e002c */
[----:B------:R-:W-:-:S07]  /*dc50*/  IMAD.MOV.U32 R4, RZ, RZ, R28 ;  /* 0x000000ffff047224 */ /* 0x000fce00078e001c */
[----:B------:R-:W-:Y:S05]  /*dc60*/  WARPSYNC.COLLECTIVE R2, `(.L_x_1696) ;  /* 0x0000000002087348 */ /* 0x000fea0003c00000 */
[----:B------:R0:W1:Y:S02]  /*dc70*/  SHFL.DOWN P4, R28, R7, R6, R29 ;  /* 0x08000006071c7389 */ /* 0x000064000008001d */
[----:B01----:R-:W-:Y:S05]  /*dc80*/  ENDCOLLECTIVE ;  /* 0x000000000000791b */ /* 0x003fea0003800000 */
.L_x_1696:
[----:B------:R-:W-:Y:S05]  /*dc90*/  BRA `(.L_x_1697) ;  /* 0xffffffc000c87947 */ /* 0x000fea000383ffff */
.L_x_1534:
[----:B------:R-:W-:Y:S01]  /*dca0*/  BSSY B0, `(.L_x_1698) ;  /* 0x0000006000007945 */ /* 0x000fe20003800000 */
[----:B------:R-:W-:Y:S02]  /*dcb0*/  IMAD.MOV.U32 R6, RZ, RZ, 0x2 ;  /* 0x00000002ff067424 */ /* 0x000fe400078e00ff */
[----:B------:R-:W-:-:S07]  /*dcc0*/  IMAD.MOV.U32 R2, RZ, RZ, -0x1 ;  /* 0xffffffffff027424 */ /* 0x000fce00078e00ff */
[----:B-123--:R-:W-:Y:S05]  /*dcd0*/  WARPSYNC.COLLECTIVE R2, `(.L_x_1699) ;  /* 0x0000000002087348 */ /* 0x00efea0003c00000 */
[----:B------:R0:W4:Y:S02]  /*dce0*/  SHFL.DOWN P4, R28, R7, R6, R29 ;  /* 0x08000006071c7389 */ /* 0x000124000008001d */
[----:B01234-:R-:W-:Y:S05]  /*dcf0*/  ENDCOLLECTIVE ;  /* 0x000000000000791b */ /* 0x01ffea0003800000 */
.L_x_1699:
[----:B------:R-:W-:Y:S05]  /*dd00*/  BSYNC B0 ;  /* 0x0000000000007941 */ /* 0x000fea0003800000 */
.L_x_1698:
[----:B------:R-:W-:Y:S05]  /*dd10*/  BRA `(.L_x_1700) ;  /* 0xffffffc000d47947 */ /* 0x000fea000383ffff */
.L_x_1535:
[----:B------:R-:W-:Y:S01]  /*dd20*/  BSSY B0, `(.L_x_1701) ;  /* 0x0000007000007945 */ /* 0x000fe20003800000 */
[----:B------:R-:W-:Y:S02]  /*dd30*/  IMAD.MOV.U32 R7, RZ, RZ, R38 ;  /* 0x000000ffff077224 */ /* 0x000fe400078e0026 */
[----:B------:R-:W-:Y:S02]  /*dd40*/  IMAD.MOV.U32 R6, RZ, RZ, 0x4 ;  /* 0x00000004ff067424 */ /* 0x000fe400078e00ff */
[----:B------:R-:W-:-:S07]  /*dd50*/  IMAD.MOV.U32 R2, RZ, RZ, -0x1 ;  /* 0xffffffffff027424 */ /* 0x000fce00078e00ff */
[----:B-123--:R-:W-:Y:S05]  /*dd60*/  WARPSYNC.COLLECTIVE R2, `(.L_x_1702) ;  /* 0x0000000002087348 */ /* 0x00efea0003c00000 */
[----:B------:R0:W4:Y:S02]  /*dd70*/  SHFL.DOWN P4, R28, R7, R6, R29 ;  /* 0x08000006071c7389 */ /* 0x000124000008001d */
[----:B01234-:R-:W-:Y:S05]  /*dd80*/  ENDCOLLECTIVE ;  /* 0x000000000000791b */ /* 0x01ffea0003800000 */
.L_x_1702:
[----:B------:R-:W-:Y:S05]  /*dd90*/  BSYNC B0 ;  /* 0x0000000000007941 */ /* 0x000fea0003800000 */
.L_x_1701:
[----:B------:R-:W-:Y:S02]  /*dda0*/  IMAD.MOV.U32 R7, RZ, RZ, R41 ;  /* 0x000000ffff077224 */ /* 0x000fe400078e0029 */
[----:B------:R-:W-:Y:S02]  /*ddb0*/  IMAD.MOV.U32 R6, RZ, RZ, 0x4 ;  /* 0x00000004ff067424 */ /* 0x000fe400078e00ff */
[----:B------:R-:W-:Y:S02]  /*ddc0*/  IMAD.MOV.U32 R2, RZ, RZ, -0x1 ;  /* 0xffffffffff027424 */ /* 0x000fe400078e00ff */
[----:B------:R-:W-:-:S07]  /*ddd0*/  IMAD.MOV.U32 R31, RZ, RZ, R28 ;  /* 0x000000ffff1f7224 */ /* 0x000fce00078e001c */
[----:B------:R-:W-:Y:S05]  /*dde0*/  WARPSYNC.COLLECTIVE R2, `(.L_x_1703) ;  /* 0x0000000002087348 */ /* 0x000fea0003c00000 */
[----:B------:R0:W1:Y:S02]  /*ddf0*/  SHFL.DOWN P4, R28, R7, R6, R29 ;  /* 0x08000006071c7389 */ /* 0x000064000008001d */
[----:B01----:R-:W-:Y:S05]  /*de00*/  ENDCOLLECTIVE ;  /* 0x000000000000791b */ /* 0x003fea0003800000 */
.L_x_1703:
[----:B------:R-:W-:Y:S02]  /*de10*/  IMAD.MOV.U32 R7, RZ, RZ, R44 ;  /* 0x000000ffff077224 */ /* 0x000fe400078e002c */
[----:B------:R-:W-:-:S07]  /*de20*/  IMAD.MOV.U32 R4, RZ, RZ, R28 ;  /* 0x000000ffff047224 */ /* 0x000fce00078e001c */
[----:B------:R-:W-:Y:S05]  /*de30*/  WARPSYNC.COLLECTIVE R2, `(.L_x_1704) ;  /* 0x0000000002087348 */ /* 0x000fea0003c00000 */
[----:B------:R0:W1:Y:S02]  /*de40*/  SHFL.DOWN P4, R28, R7, R6, R29 ;  /* 0x08000006071c7389 */ /* 0x000064000008001d */
[----:B01----:R-:W-:Y:S05]  /*de50*/  ENDCOLLECTIVE ;  /* 0x000000000000791b */ /* 0x003fea0003800000 */
.L_x_1704:
[----:B------:R-:W-:Y:S05]  /*de60*/  BRA `(.L_x_1705) ;  /* 0xffffffc0009c7947 */ /* 0x000fea000383ffff */
.L_x_1536:
[----:B------:R-:W-:Y:S01]  /*de70*/  BSSY B0, `(.L_x_1706) ;  /* 0x0000006000007945 */ /* 0x000fe20003800000 */
[----:B------:R-:W-:Y:S02]  /*de80*/  IMAD.MOV.U32 R6, RZ, RZ, 0x4 ;  /* 0x00000004ff067424 */ /* 0x000fe400078e00ff */
[----:B------:R-:W-:-:S07]  /*de90*/  IMAD.MOV.U32 R2, RZ, RZ, -0x1 ;  /* 0xffffffffff027424 */ /* 0x000fce00078e00ff */
[----:B-123--:R-:W-:Y:S05]  /*dea0*/  WARPSYNC.COLLECTIVE R2, `(.L_x_1707) ;  /* 0x0000000002087348 */ /* 0x00efea0003c00000 */
[----:B------:R0:W4:Y:S02]  /*deb0*/  SHFL.DOWN P4, R28, R7, R6, R29 ;  /* 0x08000006071c7389 */ /* 0x000124000008001d */
[----:B01234-:R-:W-:Y:S05]  /*dec0*/  ENDCOLLECTIVE ;  /* 0x000000000000791b */ /* 0x01ffea0003800000 */
.L_x_1707:
[----:B------:R-:W-:Y:S05]  /*ded0*/  BSYNC B0 ;  /* 0x0000000000007941 */ /* 0x000fea0003800000 */
.L_x_1706:
[----:B------:R-:W-:Y:S05]  /*dee0*/  BRA `(.L_x_1708) ;  /* 0xffffffc000a87947 */ /* 0x000fea000383ffff */
.L_x_1537:
[----:B------:R-:W-:Y:S01]  /*def0*/  BSSY B0, `(.L_x_1709) ;  /* 0x0000007000007945 */ /* 0x000fe20003800000 */
[----:B------:R-:W-:Y:S02]  /*df00*/  IMAD.MOV.U32 R7, RZ, RZ, R38 ;  /* 0x000000ffff077224 */ /* 0x000fe400078e0026 */
[----:B------:R-:W-:Y:S02]  /*df10*/  IMAD.MOV.U32 R6, RZ, RZ, 0x8 ;  /* 0x00000008ff067424 */ /* 0x000fe400078e00ff */
[----:B------:R-:W-:-:S07]  /*df20*/  IMAD.MOV.U32 R2, RZ, RZ, -0x1 ;  /* 0xffffffffff027424 */ /* 0x000fce00078e00ff */
[----:B-123--:R-:W-:Y:S05]  /*df30*/  WARPSYNC.COLLECTIVE R2, `(.L_x_1710) ;  /* 0x0000000002087348 */ /* 0x00efea0003c00000 */
[----:B------:R0:W4:Y:S02]  /*df40*/  SHFL.DOWN P4, R28, R7, R6, R29 ;  /* 0x08000006071c7389 */ /* 0x000124000008001d */
[----:B01234-:R-:W-:Y:S05]  /*df50*/  ENDCOLLECTIVE ;  /* 0x000000000000791b */ /* 0x01ffea0003800000 */
.L_x_1710:
[----:B------:R-:W-:Y:S05]  /*df60*/  BSYNC B0 ;  /* 0x0000000000007941 */ /* 0x000fea0003800000 */
.L_x_1709:
[----:B------:R-:W-:Y:S02]  /*df70*/  IMAD.MOV.U32 R7, RZ, RZ, R41 ;  /* 0x000000ffff077224 */ /* 0x000fe400078e0029 */
[----:B------:R-:W-:Y:S02]  /*df80*/  IMAD.MOV.U32 R6, RZ, RZ, 0x8 ;  /* 0x00000008ff067424 */ /* 0x000fe400078e00ff */
[----:B------:R-:W-:Y:S02]  /*df90*/  IMAD.MOV.U32 R2, RZ, RZ, -0x1 ;  /* 0xffffffffff027424 */ /* 0x000fe400078e00ff */
[----:B------:R-:W-:-:S07]  /*dfa0*/  IMAD.MOV.U32 R31, RZ, RZ, R28 ;  /* 0x000000ffff1f7224 */ /* 0x000fce00078e001c */
[----:B------:R-:W-:Y:S05]  /*dfb0*/  WARPSYNC.COLLECTIVE R2, `(.L_x_1711) ;  /* 0x0000000002087348 */ /* 0x000fea0003c00000 */
[----:B------:R0:W1:Y:S02]  /*dfc0*/  SHFL.DOWN P4, R28, R7, R6, R29 ;  /* 0x08000006071c7389 */ /* 0x000064000008001d */
[----:B01----:R-:W-:Y:S05]  /*dfd0*/  ENDCOLLECTIVE ;  /* 0x000000000000791b */ /* 0x003fea0003800000 */
.L_x_1711:
[----:B------:R-:W-:Y:S02]  /*dfe0*/  IMAD.MOV.U32 R7, RZ, RZ, R44 ;  /* 0x000000ffff077224 */ /* 0x000fe400078e002c */
[----:B------:R-:W-:-:S07]  /*dff0*/  IMAD.MOV.U32 R4, RZ, RZ, R28 ;  /* 0x000000ffff047224 */ /* 0x000fce00078e001c */
[----:B------:R-:W-:Y:S05]  /*e000*/  WARPSYNC.COLLECTIVE R2, `(.L_x_1712) ;  /* 0x0000000002087348 */ /* 0x000fea0003c00000 */
[----:B------:R0:W1:Y:S02]  /*e010*/  SHFL.DOWN P4, R28, R7, R6, R29 ;  /* 0x08000006071c7389 */ /* 0x000064000008001d */
[----:B01----:R-:W-:Y:S05]  /*e020*/  ENDCOLLECTIVE ;  /* 0x000000000000791b */ /* 0x003fea0003800000 */
.L_x_1712:
[----:B------:R-:W-:Y:S05]  /*e030*/  BRA `(.L_x_1713) ;  /* 0xffffffc000707947 */ /* 0x000fea000383ffff */
.L_x_1538:
[----:B------:R-:W-:Y:S01]  /*e040*/  BSSY B0, `(.L_x_1714) ;  /* 0x0000006000007945 */ /* 0x000fe20003800000 */
[----:B------:R-:W-:Y:S02]  /*e050*/  IMAD.MOV.U32 R6, RZ, RZ, 0x8 ;  /* 0x00000008ff067424 */ /* 0x000fe400078e00ff */
[----:B------:R-:W-:-:S07]  /*e060*/  IMAD.MOV.U32 R2, RZ, RZ, -0x1 ;  /* 0xffffffffff027424 */ /* 0x000fce00078e00ff */
[----:B-123--:R-:W-:Y:S05]  /*e070*/  WARPSYNC.COLLECTIVE R2, `(.L_x_1715) ;  /* 0x0000000002087348 */ /* 0x00efea0003c00000 */
[----:B------:R0:W4:Y:S02]  /*e080*/  SHFL.DOWN P4, R28, R7, R6, R29 ;  /* 0x08000006071c7389 */ /* 0x000124000008001d */
[----:B01234-:R-:W-:Y:S05]  /*e090*/  ENDCOLLECTIVE ;  /* 0x000000000000791b */ /* 0x01ffea0003800000 */
.L_x_1715:
[----:B------:R-:W-:Y:S05]  /*e0a0*/  BSYNC B0 ;  /* 0x0000000000007941 */ /* 0x000fea0003800000 */
.L_x_1714:
[----:B------:R-:W-:Y:S05]  /*e0b0*/  BRA `(.L_x_1716) ;  /* 0xffffffc0007c7947 */ /* 0x000fea000383ffff */
.L_x_1539:
[----:B------:R-:W-:Y:S01]  /*e0c0*/  BSSY B0, `(.L_x_1717) ;  /* 0x0000007000007945 */ /* 0x000fe20003800000 */
[----:B------:R-:W-:Y:S02]  /*e0d0*/  IMAD.MOV.U32 R7, RZ, RZ, R38 ;  /* 0x000000ffff077224 */ /* 0x000fe400078e0026 */
[----:B------:R-:W-:Y:S02]  /*e0e0*/  IMAD.MOV.U32 R6, RZ, RZ, 0x10 ;  /* 0x00000010ff067424 */ /* 0x000fe400078e00ff */
[----:B------:R-:W-:-:S07]  /*e0f0*/  IMAD.MOV.U32 R2, RZ, RZ, -0x1 ;  /* 0xffffffffff027424 */ /* 0x000fce00078e00ff */
[----:B-123--:R-:W-:Y:S05]  /*e100*/  WARPSYNC.COLLECTIVE R2, `(.L_x_1718) ;  /* 0x0000000002087348 */ /* 0x00efea0003c00000 */
[----:B------:R0:W4:Y:S02]  /*e110*/  SHFL.DOWN P4, R28, R7, R6, R29 ;  /* 0x08000006071c7389 */ /* 0x000124000008001d */
[----:B01234-:R-:W-:Y:S05]  /*e120*/  ENDCOLLECTIVE ;  /* 0x000000000000791b */ /* 0x01ffea0003800000 */
.L_x_1718:
[----:B------:R-:W-:Y:S05]  /*e130*/  BSYNC B0 ;  /* 0x0000000000007941 */ /* 0x000fea0003800000 */
.L_x_1717:
[----:B------:R-:W-:Y:S02]  /*e140*/  IMAD.MOV.U32 R7, RZ, RZ, R41 ;  /* 0x000000ffff077224 */ /* 0x000fe400078e0029 */
[----:B------:R-:W-:Y:S02]  /*e150*/  IMAD.MOV.U32 R6, RZ, RZ, 0x10 ;  /* 0x00000010ff067424 */ /* 0x000fe400078e00ff */
[----:B------:R-:W-:Y:S02]  /*e160*/  IMAD.MOV.U32 R2, RZ, RZ, -0x1 ;  /* 0xffffffffff027424 */ /* 0x000fe400078e00ff */
[----:B------:R-:W-:-:S07]  /*e170*/  IMAD.MOV.U32 R47, RZ, RZ, R28 ;  /* 0x000000ffff2f7224 */ /* 0x000fce00078e001c */
[----:B------:R-:W-:Y:S05]  /*e180*/  WARPSYNC.COLLECTIVE R2, `(.L_x_1719) ;  /* 0x0000000002087348 */ /* 0x000fea0003c00000 */
[----:B------:R0:W1:Y:S02]  /*e190*/  SHFL.DOWN P4, R28, R7, R6, R29 ;  /* 0x08000006071c7389 */ /* 0x000064000008001d */
[----:B01----:R-:W-:Y:S05]  /*e1a0*/  ENDCOLLECTIVE ;  /* 0x000000000000791b */ /* 0x003fea0003800000 */
.L_x_1719:
[----:B------:R-:W-:Y:S02]  /*e1b0*/  IMAD.MOV.U32 R7, RZ, RZ, R44 ;  /* 0x000000ffff077224 */ /* 0x000fe400078e002c */
[----:B------:R-:W-:-:S07]  /*e1c0*/  IMAD.MOV.U32 R4, RZ, RZ, R28 ;  /* 0x000000ffff047224 */ /* 0x000fce00078e001c */
[----:B------:R-:W-:Y:S05]  /*e1d0*/  WARPSYNC.COLLECTIVE R2, `(.L_x_1720) ;  /* 0x0000000002087348 */ /* 0x000fea0003c00000 */
[----:B------:R0:W1:Y:S02]  /*e1e0*/  SHFL.DOWN P4, R28, R7, R6, R29 ;  /* 0x08000006071c7389 */ /* 0x000064000008001d */
[----:B01----:R-:W-:Y:S05]  /*e1f0*/  ENDCOLLECTIVE ;  /* 0x000000000000791b */ /* 0x003fea0003800000 */
.L_x_1720:
[----:B------:R-:W-:Y:S05]  /*e200*/  BRA `(.L_x_1721) ;  /* 0xffffffc000447947 */ /* 0x000fea000383ffff */
.L_x_1540:
[----:B------:R-:W-:Y:S01]  /*e210*/  BSSY B0, `(.L_x_1722) ;  /* 0x0000006000007945 */ /* 0x000fe20003800000 */
[----:B------:R-:W-:Y:S02]  /*e220*/  IMAD.MOV.U32 R6, RZ, RZ, 0x10 ;  /* 0x00000010ff067424 */ /* 0x000fe400078e00ff */
[----:B------:R-:W-:-:S07]  /*e230*/  IMAD.MOV.U32 R2, RZ, RZ, -0x1 ;  /* 0xffffffffff027424 */ /* 0x000fce00078e00ff */
[----:B-123--:R-:W-:Y:S05]  /*e240*/  WARPSYNC.COLLECTIVE R2, `(.L_x_1723) ;  /* 0x0000000002087348 */ /* 0x00efea0003c00000 */
[----:B------:R0:W4:Y:S02]  /*e250*/  SHFL.DOWN P4, R28, R7, R6, R29 ;  /* 0x08000006071c7389 */ /* 0x000124000008001d */
[----:B01234-:R-:W-:Y:S05]  /*e260*/  ENDCOLLECTIVE ;  /* 0x000000000000791b */ /* 0x01ffea0003800000 */
.L_x_1723:
[----:B------:R-:W-:Y:S05]  /*e270*/  BSYNC B0 ;  /* 0x0000000000007941 */ /* 0x000fea0003800000 */
.L_x_1722:
[----:B------:R-:W-:Y:S05]  /*e280*/  BRA `(.L_x_1724) ;  /* 0xffffffc000687947 */ /* 0x000fea000383ffff */
.L_x_1541:
[----:B------:R-:W-:Y:S01]  /*e290*/  BSSY B0, `(.L_x_1725) ;  /* 0x0000005000007945 */ /* 0x000fe20003800000 */
[----:B------:R-:W-:-:S07]  /*e2a0*/  IMAD.MOV.U32 R2, RZ, RZ, -0x1 ;  /* 0xffffffffff027424 */ /* 0x000fce00078e00ff */
[----:B-123--:R-:W-:Y:S05]  /*e2b0*/  WARPSYNC.COLLECTIVE R2, `(.L_x_1726) ;  /* 0x0000000002087348 */ /* 0x00efea0003c00000 */
[----:B------:R-:W-:Y:S01]  /*e2c0*/  VOTE.ALL P5, P5 ;  /* 0x0000000000ff7806 */ /* 0x000fe200028a0000 */
[----:B-123--:R-:W-:-:S12]  /*e2d0*/  ENDCOLLECTIVE ;  /* 0x000000000000791b */ /* 0x00efd80003800000 */
.L_x_1726:
[----:B------:R-:W-:Y:S05]  /*e2e0*/  BSYNC B0 ;  /* 0x0000000000007941 */ /* 0x000fea0003800000 */
.L_x_1725:
[----:B------:R-:W-:Y:S05]  /*e2f0*/  BRA `(.L_x_1727) ;  /* 0xffffffc000607947 */ /* 0x000fea000383ffff */
.L_x_1543:
[----:B------:R-:W-:Y:S01]  /*e300*/  BSSY B0, `(.L_x_1728) ;  /* 0x0000006000007945 */ /* 0x000fe20003800000 */
[----:B------:R-:W-:Y:S01]  /*e310*/  PLOP3.LUT P4, PT, P4, PT, PT, 0x8, 0x80 ;  /* 0x000000000080781c */ /* 0x000fe2000278e170 */
[----:B------:R-:W-:-:S12]  /*e320*/  IMAD.MOV.U32 R2, RZ, RZ, -0x1 ;  /* 0xffffffffff027424 */ /* 0x000fd800078e00ff */
[----:B-123--:R-:W-:Y:S05]  /*e330*/  WARPSYNC.COLLECTIVE R2, `(.L_x_1729) ;  /* 0x0000000002087348 */ /* 0x00efea0003c00000 */
[----:B------:R-:W-:Y:S01]  /*e340*/  VOTE.ANY P4, P4 ;  /* 0x0000000000ff7806 */ /* 0x000fe20002080100 */
[----:B-123--:R-:W-:-:S12]  /*e350*/  ENDCOLLECTIVE ;  /* 0x000000000000791b */ /* 0x00efd80003800000 */
.L_x_1729:
[----:B------:R-:W-:Y:S05]  /*e360*/  BSYNC B0 ;  /* 0x0000000000007941 */ /* 0x000fea0003800000 */
.L_x_1728:
[----:B------:R-:W-:Y:S05]  /*e370*/  BRA `(.L_x_1730) ;  /* 0xffffffc000607947 */ /* 0x000fea000383ffff */
.L_x_1545:
[----:B------:R-:W-:Y:S01]  /*e380*/  BSSY B0, `(.L_x_1731) ;  /* 0x0000006000007945 */ /* 0x000fe20003800000 */
[----:B------:R-:W-:Y:S01]  /*e390*/  PLOP3.LUT P4, PT, P4, PT, PT, 0x8, 0x80 ;  /* 0x000000000080781c */ /* 0x000fe2000278e170 */
[----:B------:R-:W-:-:S12]  /*e3a0*/  IMAD.MOV.U32 R2, RZ, RZ, -0x1 ;  /* 0xffffffffff027424 */ /* 0x000fd800078e00ff */
[----:B-123--:R-:W-:Y:S05]  /*e3b0*/  WARPSYNC.COLLECTIVE R2, `(.L_x_1732) ;  /* 0x0000000002087348 */ /* 0x00efea0003c00000 */
[----:B------:R-:W-:Y:S01]  /*e3c0*/  VOTE.ANY R2, PT, P4 ;  /* 0x0000000000027806 */ /* 0x000fe200020e0100 */
[----:B-123--:R-:W-:Y:S06]  /*e3d0*/  ENDCOLLECTIVE ;  /* 0x000000000000791b */ /* 0x00efec0003800000 */
.L_x_1732:
[----:B------:R-:W-:Y:S05]  /*e3e0*/  BSYNC B0 ;  /* 0x0000000000007941 */ /* 0x000fea0003800000 */
.L_x_1731:
        /* <DEDUP_REMOVED lines=10> */
.L_x_1733:
[----:B------:R-:W-:Y:S02]  /*e490*/  IMAD.MOV.U32 R7, RZ, RZ, R42 ;  /* 0x000000ffff077224 */ /* 0x000fe400078e002a */
[----:B------:R-:W-:-:S07]  /*e4a0*/  IMAD.MOV.U32 R48, RZ, RZ, R28 ;  /* 0x000000ffff307224 */ /* 0x000fce00078e001c */
[----:B------:R-:W-:Y:S05]  /*e4b0*/  WARPSYNC.COLLECTIVE R2, `(.L_x_1734) ;  /* 0x0000000002087348 */ /* 0x000fea0003c00000 */
[----:B------:R0:W1:Y:S02]  /*e4c0*/  SHFL.DOWN P4, R28, R7, R6, R29 ;  /* 0x08000006071c7389 */ /* 0x000064000008001d */
[----:B01----:R-:W-:Y:S05]  /*e4d0*/  ENDCOLLECTIVE ;  /* 0x000000000000791b */ /* 0x003fea0003800000 */
.L_x_1734:
[----:B------:R-:W-:Y:S02]  /*e4e0*/  IMAD.MOV.U32 R7, RZ, RZ, R4 ;  /* 0x000000ffff077224 */ /* 0x000fe400078e0004 */
[----:B------:R-:W-:-:S07]  /*e4f0*/  IMAD.MOV.U32 R51, RZ, RZ, R28 ;  /* 0x000000ffff337224 */ /* 0x000fce00078e001c */
[----:B------:R-:W-:Y:S05]  /*e500*/  WARPSYNC.COLLECTIVE R2, `(.L_x_1735) ;  /* 0x0000000002087348 */ /* 0x000fea0003c00000 */
[----:B------:R0:W1:Y:S02]  /*e510*/  SHFL.DOWN P4, R28, R7, R6, R29 ;  /* 0x08000006071c7389 */ /* 0x000064000008001d */
[----:B01----:R-:W-:Y:S05]  /*e520*/  ENDCOLLECTIVE ;  /* 0x000000000000791b */ /* 0x003fea0003800000 */
.L_x_1735:
[----:B------:R-:W-:Y:S05]  /*e530*/  BRA `(.L_x_1736) ;  /* 0xffffffc000287947 */ /* 0x000fea000383ffff */
.L_x_1546:
[----:B------:R-:W-:Y:S01]  /*e540*/  BSSY B0, `(.L_x_1737) ;  /* 0x0000006000007945 */ /* 0x000fe20003800000 */
[----:B------:R-:W-:Y:S02]  /*e550*/  IMAD.MOV.U32 R6, RZ, RZ, 0x1 ;  /* 0x00000001ff067424 */ /* 0x000fe400078e00ff */
[----:B------:R-:W-:-:S07]  /*e560*/  IMAD.MOV.U32 R2, RZ, RZ, -0x1 ;  /* 0xffffffffff027424 */ /* 0x000fce00078e00ff */
[----:B-123--:R-:W-:Y:S05]  /*e570*/  WARPSYNC.COLLECTIVE R2, `(.L_x_1738) ;  /* 0x0000000002087348 */ /* 0x00efea0003c00000 */
[----:B------:R0:W4:Y:S02]  /*e580*/  SHFL.DOWN P4, R28, R7, R6, R29 ;  /* 0x08000006071c7389 */ /* 0x000124000008001d */
[----:B01234-:R-:W-:Y:S05]  /*e590*/  ENDCOLLECTIVE ;  /* 0x000000000000791b */ /* 0x01ffea0003800000 */
.L_x_1738:
[----:B------:R-:W-:Y:S05]  /*e5a0*/  BSYNC B0 ;  /* 0x0000000000007941 */ /* 0x000fea0003800000 */
.L_x_1737:
[----:B------:R-:W-:Y:S05]  /*e5b0*/  BRA `(.L_x_1739) ;  /* 0xffffffc000347947 */ /* 0x000fea000383ffff */
.L_x_1547:
[----:B------:R-:W-:Y:S01]  /*e5c0*/  BSSY B0, `(.L_x_1740) ;  /* 0x0000007000007945 */ /* 0x000fe20003800000 */
[----:B------:R-:W-:Y:S02]  /*e5d0*/  IMAD.MOV.U32 R7, RZ, RZ, R49 ;  /* 0x000000ffff077224 */ /* 0x000fe400078e0031 */
[----:B------:R-:W-:Y:S02]  /*e5e0*/  IMAD.MOV.U32 R6, RZ, RZ, 0x2 ;  /* 0x00000002ff067424 */ /* 0x000fe400078e00ff */
[----:B------:R-:W-:-:S07]  /*e5f0*/  IMAD.MOV.U32 R2, RZ, RZ, -0x1 ;  /* 0xffffffffff027424 */ /* 0x000fce00078e00ff */
[----:B-123--:R-:W-:Y:S05]  /*e600*/  WARPSYNC.COLLECTIVE R2, `(.L_x_1741) ;  /* 0x0000000002087348 */ /* 0x00efea0003c00000 */
[----:B------:R0:W4:Y:S02]  /*e610*/  SHFL.DOWN P4, R28, R7, R6, R29 ;  /* 0x08000006071c7389 */ /* 0x000124000008001d */
[----:B01234-:R-:W-:Y:S05]  /*e620*/  ENDCOLLECTIVE ;  /* 0x000000000000791b */ /* 0x01ffea0003800000 */
.L_x_1741:
[----:B------:R-:W-:Y:S05]  /*e630*/  BSYNC B0 ;  /* 0x0000000000007941 */ /* 0x000fea0003800000 */
.L_x_1740:
[----:B------:R-:W-:Y:S02]  /*e640*/  IMAD.MOV.U32 R7, RZ, RZ, R42 ;  /* 0x000000ffff077224 */ /* 0x000fe400078e002a */
[----:B------:R-:W-:Y:S02]  /*e650*/  IMAD.MOV.U32 R6, RZ, RZ, 0x2 ;  /* 0x00000002ff067424 */ /* 0x000fe400078e00ff */
[----:B------:R-:W-:Y:S02]  /*e660*/  IMAD.MOV.U32 R2, RZ, RZ, -0x1 ;  /* 0xffffffffff027424 */ /* 0x000fe400078e00ff */
[----:B------:R-:W-:-:S07]  /*e670*/  IMAD.MOV.U32 R48, RZ, RZ, R28 ;  /* 0x000000ffff307224 */ /* 0x000fce00078e001c */
[----:B------:R-:W-:Y:S05]  /*e680*/  WARPSYNC.COLLECTIVE R2, `(.L_x_1742) ;  /* 0x0000000002087348 */ /* 0x000fea0003c00000 */
[----:B------:R0:W1:Y:S02]  /*e690*/  SHFL.DOWN P4, R28, R7, R6, R29 ;  /* 0x08000006071c7389 */ /* 0x000064000008001d */
[----:B01----:R-:W-:Y:S05]  /*e6a0*/  ENDCOLLECTIVE ;  /* 0x000000000000791b */ /* 0x003fea0003800000 */
.L_x_1742:
[----:B------:R-:W-:Y:S02]  /*e6b0*/  IMAD.MOV.U32 R7, RZ, RZ, R4 ;  /* 0x000000ffff077224 */ /* 0x000fe400078e0004 */
[----:B------:R-:W-:-:S07]  /*e6c0*/  IMAD.MOV.U32 R51, RZ, RZ, R28 ;  /* 0x000000ffff337224 */ /* 0x000fce00078e001c */
[----:B------:R-:W-:Y:S05]  /*e6d0*/  WARPSYNC.COLLECTIVE R2, `(.L_x_1743) ;  /* 0x0000000002087348 */ /* 0x000fea0003c00000 */
[----:B------:R0:W1:Y:S02]  /*e6e0*/  SHFL.DOWN P4, R28, R7, R6, R29 ;  /* 0x08000006071c7389 */ /* 0x000064000008001d */
[----:B01----:R-:W-:Y:S05]  /*e6f0*/  ENDCOLLECTIVE ;  /* 0x000000000000791b */ /* 0x003fea0003800000 */
.L_x_1743:
[----:B------:R-:W-:Y:S05]  /*e700*/  BRA `(.L_x_1744) ;  /* 0xffffffbc00f87947 */ /* 0x000fea000383ffff */
.L_x_1548:
[----:B------:R-:W-:Y:S01]  /*e710*/  BSSY B0, `(.L_x_1745) ;  /* 0x0000006000007945 */ /* 0x000fe20003800000 */
[----:B------:R-:W-:Y:S02]  /*e720*/  IMAD.MOV.U32 R6, RZ, RZ, 0x2 ;  /* 0x00000002ff067424 */ /* 0x000fe400078e00ff */
[----:B------:R-:W-:-:S07]  /*e730*/  IMAD.MOV.U32 R2, RZ, RZ, -0x1 ;  /* 0xffffffffff027424 */ /* 0x000fce00078e00ff */
[----:B-123--:R-:W-:Y:S05]  /*e740*/  WARPSYNC.COLLECTIVE R2, `(.L_x_1746) ;  /* 0x0000000002087348 */ /* 0x00efea0003c00000 */
[----:B------:R0:W4:Y:S02]  /*e750*/  SHFL.DOWN P4, R28, R7, R6, R29 ;  /* 0x08000006071c7389 */ /* 0x000124000008001d */
[----:B01234-:R-:W-:Y:S05]  /*e760*/  ENDCOLLECTIVE ;  /* 0x000000000000791b */ /* 0x01ffea0003800000 */
.L_x_1746:
[----:B------:R-:W-:Y:S05]  /*e770*/  BSYNC B0 ;  /* 0x0000000000007941 */ /* 0x000fea0003800000 */
.L_x_1745:
[----:B------:R-:W-:Y:S05]  /*e780*/  BRA `(.L_x_1747) ;  /* 0xffffffc000047947 */ /* 0x000fea000383ffff */
.L_x_1549:
[----:B------:R-:W-:Y:S01]  /*e790*/  BSSY B0, `(.L_x_1748) ;  /* 0x0000007000007945 */ /* 0x000fe20003800000 */
[----:B------:R-:W-:Y:S02]  /*e7a0*/  IMAD.MOV.U32 R7, RZ, RZ, R49 ;  /* 0x000000ffff077224 */ /* 0x000fe400078e0031 */
[----:B------:R-:W-:Y:S02]  /*e7b0*/  IMAD.MOV.U32 R6, RZ, RZ, 0x4 ;  /* 0x00000004ff067424 */ /* 0x000fe400078e00ff */
[----:B------:R-:W-:-:S07]  /*e7c0*/  IMAD.MOV.U32 R2, RZ, RZ, -0x1 ;  /* 0xffffffffff027424 */ /* 0x000fce00078e00ff */
[----:B-123--:R-:W-:Y:S05]  /*e7d0*/  WARPSYNC.COLLECTIVE R2, `(.L_x_1749) ;  /* 0x0000000002087348 */ /* 0x00efea0003c00000 */
[----:B------:R0:W4:Y:S02]  /*e7e0*/  SHFL.DOWN P4, R28, R7, R6, R29 ;  /* 0x08000006071c7389 */ /* 0x000124000008001d */
[----:B01234-:R-:W-:Y:S05]  /*e7f0*/  ENDCOLLECTIVE ;  /* 0x000000000000791b */ /* 0x01ffea0003800000 */
.L_x_1749:
[----:B------:R-:W-:Y:S05]  /*e800*/  BSYNC B0 ;  /* 0x0000000000007941 */ /* 0x000fea0003800000 */
.L_x_1748:
[----:B------:R-:W-:Y:S02]  /*e810*/  IMAD.MOV.U32 R7, RZ, RZ, R42 ;  /* 0x000000ffff077224 */ /* 0x000fe400078e002a */
[----:B------:R-:W-:Y:S02]  /*e820*/  IMAD.MOV.U32 R6, RZ, RZ, 0x4 ;  /* 0x00000004ff067424 */ /* 0x000fe400078e00ff */
[----:B------:R-:W-:Y:S02]  /*e830*/  IMAD.MOV.U32 R2, RZ, RZ, -0x1 ;  /* 0xffffffffff027424 */ /* 0x000fe400078e00ff */
[----:B------:R-:W-:-:S07]  /*e840*/  IMAD.MOV.U32 R48, RZ, RZ, R28 ;  /* 0x000000ffff307224 */ /* 0x000fce00078e001c */
[----:B------:R-:W-:Y:S05]  /*e850*/  WARPSYNC.COLLECTIVE R2, `(.L_x_1750) ;  /* 0x0000000002087348 */ /* 0x000fea0003c00000 */
[----:B------:R0:W1:Y:S02]  /*e860*/  SHFL.DOWN P4, R28, R7, R6, R29 ;  /* 0x08000006071c7389 */ /* 0x000064000008001d */
[----:B01----:R-:W-:Y:S05]  /*e870*/  ENDCOLLECTIVE ;  /* 0x000000000000791b */ /* 0x003fea0003800000 */
.L_x_1750:
[----:B------:R-:W-:Y:S02]  /*e880*/  IMAD.MOV.U32 R7, RZ, RZ, R4 ;  /* 0x000000ffff077224 */ /* 0x000fe400078e0004 */
[----:B------:R-:W-:-:S07]  /*e890*/  IMAD.MOV.U32 R51, RZ, RZ, R28 ;  /* 0x000000ffff337224 */ /* 0x000fce00078e001c */
[----:B------:R-:W-:Y:S05]  /*e8a0*/  WARPSYNC.COLLECTIVE R2, `(.L_x_1751) ;  /* 0x0000000002087348 */ /* 0x000fea0003c00000 */
[----:B------:R0:W1:Y:S02]  /*e8b0*/  SHFL.DOWN P4, R28, R7, R6, R29 ;  /* 0x08000006071c7389 */ /* 0x000064000008001d */
[----:B01----:R-:W-:Y:S05]  /*e8c0*/  ENDCOLLECTIVE ;  /* 0x000000000000791b */ /* 0x003fea0003800000 */
.L_x_1751:
[----:B------:R-:W-:Y:S05]  /*e8d0*/  BRA `(.L_x_1752) ;  /* 0xffffffbc00c87947 */ /* 0x000fea000383ffff */
.L_x_1550:
[----:B------:R-:W-:Y:S01]  /*e8e0*/  BSSY B0, `(.L_x_1753) ;  /* 0x0000006000007945 */ /* 0x000fe20003800000 */
[----:B------:R-:W-:Y:S02]  /*e8f0*/  IMAD.MOV.U32 R6, RZ, RZ, 0x4 ;  /* 0x00000004ff067424 */ /* 0x000fe400078e00ff */
[----:B------:R-:W-:-:S07]  /*e900*/  IMAD.MOV.U32 R2, RZ, RZ, -0x1 ;  /* 0xffffffffff027424 */ /* 0x000fce00078e00ff */
[----:B-123--:R-:W-:Y:S05]  /*e910*/  WARPSYNC.COLLECTIVE R2, `(.L_x_1754) ;  /* 0x0000000002087348 */ /* 0x00efea0003c00000 */
[----:B------:R0:W4:Y:S02]  /*e920*/  SHFL.DOWN P4, R28, R7, R6, R29 ;  /* 0x08000006071c7389 */ /* 0x000124000008001d */
[----:B01234-:R-:W-:Y:S05]  /*e930*/  ENDCOLLECTIVE ;  /* 0x000000000000791b */ /* 0x01ffea0003800000 */
.L_x_1754:
[----:B------:R-:W-:Y:S05]  /*e940*/  BSYNC B0 ;  /* 0x0000000000007941 */ /* 0x000fea0003800000 */
.L_x_1753:
[----:B------:R-:W-:Y:S05]  /*e950*/  BRA `(.L_x_1755) ;  /* 0xffffffbc00d47947 */ /* 0x000fea000383ffff */
.L_x_1551:
[----:B------:R-:W-:Y:S01]  /*e960*/  BSSY B0, `(.L_x_1756) ;  /* 0x0000007000007945 */ /* 0x000fe20003800000 */
[----:B------:R-:W-:Y:S02]  /*e970*/  IMAD.MOV.U32 R7, RZ, RZ, R49 ;  /* 0x000000ffff077224 */ /* 0x000fe400078e0031 */
[----:B------:R-:W-:Y:S02]  /*e980*/  IMAD.MOV.U32 R6, RZ, RZ, 0x8 ;  /* 0x00000008ff067424 */ /* 0x000fe400078e00ff */
[----:B------:R-:W-:-:S07]  /*e990*/  IMAD.MOV.U32 R2, RZ, RZ, -0x1 ;  /* 0xffffffffff027424 */ /* 0x000fce00078e00ff */
[----:B-123--:R-:W-:Y:S05]  /*e9a0*/  WARPSYNC.COLLECTIVE R2, `(.L_x_1757) ;  /* 0x0000000002087348 */ /* 0x00efea0003c00000 */
[----:B------:R0:W4:Y:S02]  /*e9b0*/  SHFL.DOWN P4, R28, R7, R6, R29 ;  /* 0x08000006071c7389 */ /* 0x000124000008001d */
[----:B01234-:R-:W-:Y:S05]  /*e9c0*/  ENDCOLLECTIVE ;  /* 0x000000000000791b */ /* 0x01ffea0003800000 */
.L_x_1757:
[----:B------:R-:W-:Y:S05]  /*e9d0*/  BSYNC B0 ;  /* 0x0000000000007941 */ /* 0x000fea0003800000 */
.L_x_1756:
[----:B------:R-:W-:Y:S02]  /*e9e0*/  IMAD.MOV.U32 R7, RZ, RZ, R42 ;  /* 0x000000ffff077224 */ /* 0x000fe400078e002a */
[----:B------:R-:W-:Y:S02]  /*e9f0*/  IMAD.MOV.U32 R6, RZ, RZ, 0x8 ;  /* 0x00000008ff067424 */ /* 0x000fe400078e00ff */
[----:B------:R-:W-:Y:S02]  /*ea00*/  IMAD.MOV.U32 R2, RZ, RZ, -0x1 ;  /* 0xffffffffff027424 */ /* 0x000fe400078e00ff */
[----:B------:R-:W-:-:S07]  /*ea10*/  IMAD.MOV.U32 R48, RZ, RZ, R28 ;  /* 0x000000ffff307224 */ /* 0x000fce00078e001c */
[----:B------:R-:W-:Y:S05]  /*ea20*/  WARPSYNC.COLLECTIVE R2, `(.L_x_1758) ;  /* 0x0000000002087348 */ /* 0x000fea0003c00000 */
[----:B------:R0:W1:Y:S02]  /*ea30*/  SHFL.DOWN P4, R28, R7, R6, R29 ;  /* 0x08000006071c7389 */ /* 0x000064000008001d */
[----:B01----:R-:W-:Y:S05]  /*ea40*/  ENDCOLLECTIVE ;  /* 0x000000000000791b */ /* 0x003fea0003800000 */
.L_x_1758:
[----:B------:R-:W-:Y:S02]  /*ea50*/  IMAD.MOV.U32 R7, RZ, RZ, R4 ;  /* 0x000000ffff077224 */ /* 0x000fe400078e0004 */
[----:B------:R-:W-:-:S07]  /*ea60*/  IMAD.MOV.U32 R51, RZ, RZ, R28 ;  /* 0x000000ffff337224 */ /* 0x000fce00078e001c */
[----:B------:R-:W-:Y:S05]  /*ea70*/  WARPSYNC.COLLECTIVE R2, `(.L_x_1759) ;  /* 0x0000000002087348 */ /* 0x000fea0003c00000 */
[----:B------:R0:W1:Y:S02]  /*ea80*/  SHFL.DOWN P4, R28, R7, R6, R29 ;  /* 0x08000006071c7389 */ /* 0x000064000008001d */
[----:B01----:R-:W-:Y:S05]  /*ea90*/  ENDCOLLECTIVE ;  /* 0x000000000000791b */ /* 0x003fea0003800000 */
.L_x_1759:
[----:B------:R-:W-:Y:S05]  /*eaa0*/  BRA `(.L_x_1760) ;  /* 0xffffffbc00987947 */ /* 0x000fea000383ffff */
.L_x_1552:
[----:B------:R-:W-:Y:S01]  /*eab0*/  BSSY B0, `(.L_x_1761) ;  /* 0x0000006000007945 */ /* 0x000fe20003800000 */
[----:B------:R-:W-:Y:S02]  /*eac0*/  IMAD.MOV.U32 R6, RZ, RZ, 0x8 ;  /* 0x00000008ff067424 */ /* 0x000fe400078e00ff */
[----:B------:R-:W-:-:S07]  /*ead0*/  IMAD.MOV.U32 R2, RZ, RZ, -0x1 ;  /* 0xffffffffff027424 */ /* 0x000fce00078e00ff */
[----:B-123--:R-:W-:Y:S05]  /*eae0*/  WARPSYNC.COLLECTIVE R2, `(.L_x_1762) ;  /* 0x0000000002087348 */ /* 0x00efea0003c00000 */
[----:B------:R0:W4:Y:S02]  /*eaf0*/  SHFL.DOWN P4, R28, R7, R6, R29 ;  /* 0x08000006071c7389 */ /* 0x000124000008001d */
[----:B01234-:R-:W-:Y:S05]  /*eb00*/  ENDCOLLECTIVE ;  /* 0x000000000000791b */ /* 0x01ffea0003800000 */
.L_x_1762:
[----:B------:R-:W-:Y:S05]  /*eb10*/  BSYNC B0 ;  /* 0x0000000000007941 */ /* 0x000fea0003800000 */
.L_x_1761:
[----:B------:R-:W-:Y:S05]  /*eb20*/  BRA `(.L_x_1763) ;  /* 0xffffffbc00a47947 */ /* 0x000fea000383ffff */
.L_x_1553:
[----:B------:R-:W-:Y:S01]  /*eb30*/  BSSY B0, `(.L_x_1764) ;  /* 0x0000007000007945 */ /* 0x000fe20003800000 */
[----:B------:R-:W-:Y:S02]  /*eb40*/  IMAD.MOV.U32 R7, RZ, RZ, R49 ;  /* 0x000000ffff077224 */ /* 0x000fe400078e0031 */
[----:B------:R-:W-:Y:S02]  /*eb50*/  IMAD.MOV.U32 R6, RZ, RZ, 0x10 ;  /* 0x00000010ff067424 */ /* 0x000fe400078e00ff */
[----:B------:R-:W-:-:S07]  /*eb60*/  IMAD.MOV.U32 R2, RZ, RZ, -0x1 ;  /* 0xffffffffff027424 */ /* 0x000fce00078e00ff */
[----:B-123--:R-:W-:Y:S05]  /*eb70*/  WARPSYNC.COLLECTIVE R2, `(.L_x_1765) ;  /* 0x0000000002087348 */ /* 0x00efea0003c00000 */
[----:B------:R0:W4:Y:S02]  /*eb80*/  SHFL.DOWN P4, R28, R7, R6, R29 ;  /* 0x08000006071c7389 */ /* 0x000124000008001d */
[----:B01234-:R-:W-:Y:S05]  /*eb90*/  ENDCOLLECTIVE ;  /* 0x000000000000791b */ /* 0x01ffea0003800000 */
.L_x_1765:
[----:B------:R-:W-:Y:S05]  /*eba0*/  BSYNC B0 ;  /* 0x0000000000007941 */ /* 0x000fea0003800000 */
.L_x_1764:
        /* <DEDUP_REMOVED lines=8> */
.L_x_1766:
[----:B------:R-:W-:Y:S02]  /*ec30*/  IMAD.MOV.U32 R7, RZ, RZ, R4 ;  /* 0x000000ffff077224 */ /* 0x000fe400078e0004 */
[----:B------:R-:W-:-:S07]  /*ec40*/  IMAD.MOV.U32 R51, RZ, RZ, R28 ;  /* 0x000000ffff337224 */ /* 0x000fce00078e001c */
[----:B------:R-:W-:Y:S05]  /*ec50*/  WARPSYNC.COLLECTIVE R2, `(.L_x_1767) ;  /* 0x0000000002087348 */ /* 0x000fea0003c00000 */
[----:B------:R0:W1:Y:S02]  /*ec60*/  SHFL.DOWN P4, R28, R7, R6, R29 ;  /* 0x08000006071c7389 */ /* 0x000064000008001d */
[----:B01----:R-:W-:Y:S05]  /*ec70*/  ENDCOLLECTIVE ;  /* 0x000000000000791b */ /* 0x003fea0003800000 */
.L_x_1767:
[----:B------:R-:W-:Y:S05]  /*ec80*/  BRA `(.L_x_1768) ;  /* 0xffffffbc00687947 */ /* 0x000fea000383ffff */
.L_x_1554:
[----:B------:R-:W-:Y:S01]  /*ec90*/  BSSY B0, `(.L_x_1769) ;  /* 0x0000006000007945 */ /* 0x000fe20003800000 */
[----:B------:R-:W-:Y:S02]  /*eca0*/  IMAD.MOV.U32 R6, RZ, RZ, 0x10 ;  /* 0x00000010ff067424 */ /* 0x000fe400078e00ff */
[----:B------:R-:W-:-:S07]  /*ecb0*/  IMAD.MOV.U32 R2, RZ, RZ, -0x1 ;  /* 0xffffffffff027424 */ /* 0x000fce00078e00ff */
[----:B-123--:R-:W-:Y:S05]  /*ecc0*/  WARPSYNC.COLLECTIVE R2, `(.L_x_1770) ;  /* 0x0000000002087348 */ /* 0x00efea0003c00000 */
[----:B------:R0:W4:Y:S02]  /*ecd0*/  SHFL.DOWN P4, R28, R7, R6, R29 ;  /* 0x08000006071c7389 */ /* 0x000124000008001d */
[----:B01234-:R-:W-:Y:S05]  /*ece0*/  ENDCOLLECTIVE ;  /* 0x000000000000791b */ /* 0x01ffea0003800000 */
.L_x_1770:
[----:B------:R-:W-:Y:S05]  /*ecf0*/  BSYNC B0 ;  /* 0x0000000000007941 */ /* 0x000fea0003800000 */
.L_x_1769:
[----:B------:R-:W-:Y:S05]  /*ed00*/  BRA `(.L_x_1771) ;  /* 0xffffffbc00907947 */ /* 0x000fea000383ffff */
.L_x_1555:
[----:B------:R-:W-:Y:S01]  /*ed10*/  BSSY B0, `(.L_x_1772) ;  /* 0x0000005000007945 */ /* 0x000fe20003800000 */
[----:B------:R-:W-:-:S07]  /*ed20*/  IMAD.MOV.U32 R2, RZ, RZ, -0x1 ;  /* 0xffffffffff027424 */ /* 0x000fce00078e00ff */
[----:B-123--:R-:W-:Y:S05]  /*ed30*/  WARPSYNC.COLLECTIVE R2, `(.L_x_1773) ;  /* 0x0000000002087348 */ /* 0x00efea0003c00000 */
[----:B------:R-:W-:Y:S01]  /*ed40*/  VOTE.ALL P5, P5 ;  /* 0x0000000000ff7806 */ /* 0x000fe200028a0000 */
[----:B-123--:R-:W-:-:S12]  /*ed50*/  ENDCOLLECTIVE ;  /* 0x000000000000791b */ /* 0x00efd80003800000 */
.L_x_1773:
[----:B------:R-:W-:Y:S05]  /*ed60*/  BSYNC B0 ;  /* 0x0000000000007941 */ /* 0x000fea0003800000 */
.L_x_1772:
[----:B------:R-:W-:Y:S05]  /*ed70*/  BRA `(.L_x_1774) ;  /* 0xffffffbc00847947 */ /* 0x000fea000383ffff */
.L_x_1775:
        /* <DEDUP_REMOVED lines=16> */
.L_x_1967:


//--------------------- .text._ZN6thrust24THRUST_300001_SM_1000_NS8cuda_cub4core6detail13_kernel_agentINS1_15__reduce_by_key9InitAgentIN3cub18CUB_300001_SM_100024ReduceByKeyScanTileStateIflLb1EEElPlEEJSA_lSB_EEEvDpT0_ --------------------------
	.section	.text._ZN6thrust24THRUST_300001_SM_1000_NS8cuda_cub4core6detail13_kernel_agentINS1_15__reduce_by_key9InitAgentIN3cub18CUB_300001_SM_100024ReduceByKeyScanTileStateIflLb1EEElPlEEJSA_lSB_EEEvDpT0_,"ax",@progbits
	.align	128
        .global         _ZN6thrust24THRUST_300001_SM_1000_NS8cuda_cub4core6detail13_kernel_agentINS1_15__reduce_by_key9InitAgentIN3cub18CUB_300001_SM_100024ReduceByKeyScanTileStateIflLb1EEElPlEEJSA_lSB_EEEvDpT0_
        .type           _ZN6thrust24THRUST_300001_SM_1000_NS8cuda_cub4core6detail13_kernel_agentINS1_15__reduce_by_key9InitAgentIN3cub18CUB_300001_SM_100024ReduceByKeyScanTileStateIflLb1EEElPlEEJSA_lSB_EEEvDpT0_,@function
        .size           _ZN6thrust24THRUST_300001_SM_1000_NS8cuda_cub4core6detail13_kernel_agentINS1_15__reduce_by_key9InitAgentIN3cub18CUB_300001_SM_100024ReduceByKeyScanTileStateIflLb1EEElPlEEJSA_lSB_EEEvDpT0_,(.L_x_1968 - _ZN6thrust24THRUST_300001_SM_1000_NS8cuda_cub4core6detail13_kernel_agentINS1_15__reduce_by_key9InitAgentIN3cub18CUB_300001_SM_100024ReduceByKeyScanTileStateIflLb1EEElPlEEJSA_lSB_EEEvDpT0_)
        .other          _ZN6thrust24THRUST_300001_SM_1000_NS8cuda_cub4core6detail13_kernel_agentINS1_15__reduce_by_key9InitAgentIN3cub18CUB_300001_SM_100024ReduceByKeyScanTileStateIflLb1EEElPlEEJSA_lSB_EEEvDpT0_,@"STO_CUDA_ENTRY STV_DEFAULT"
_ZN6thrust24THRUST_300001_SM_1000_NS8cuda_cub4core6detail13_kernel_agentINS1_15__reduce_by_key9InitAgentIN3cub18CUB_300001_SM_100024ReduceByKeyScanTileStateIflLb1EEElPlEEJSA_lSB_EEEvDpT0_:
.text._ZN6thrust24THRUST_300001_SM_1000_NS8cuda_cub4core6detail13_kernel_agentINS1_15__reduce_by_key9InitAgentIN3cub18CUB_300001_SM_100024ReduceByKeyScanTileStateIflLb1EEElPlEEJSA_lSB_EEEvDpT0_:
        /* <DEDUP_REMOVED lines=24> */
.L_x_1776:
        /* <DEDUP_REMOVED lines=16> */
.L_x_1968:


//--------------------- .text._ZN6thrust24THRUST_300001_SM_1000_NS8cuda_cub4core6detail13_kernel_agentINS1_15__reduce_by_key16ReduceByKeyAgentINS0_6detail15normal_iteratorINS0_10device_ptrIiEEEENS8_INS9_IfEEEESB_SD_N4cuda3std3__48equal_toIiEENSG_4plusIfEEPiiEEJSB_SD_SB_SD_SL_N3cub18CUB_300001_SM_100024ReduceByKeyScanTileStateIfiLb1EEESI_SK_iiEEEvDpT0_ --------------------------
	.section	.text._ZN6thrust24THRUST_300001_SM_1000_NS8cuda_cub4core6detail13_kernel_agentINS1_15__reduce_by_key16ReduceByKeyAgentINS0_6detail15normal_iteratorINS0_10device_ptrIiEEEENS8_INS9_IfEEEESB_SD_N4cuda3std3__48equal_toIiEENSG_4plusIfEEPiiEEJSB_SD_SB_SD_SL_N3cub18CUB_300001_SM_100024ReduceByKeyScanTileStateIfiLb1EEESI_SK_iiEEEvDpT0_,"ax",@progbits
	.align	128
        .global         _ZN6thrust24THRUST_300001_SM_1000_NS8cuda_cub4core6detail13_kernel_agentINS1_15__reduce_by_key16ReduceByKeyAgentINS0_6detail15normal_iteratorINS0_10device_ptrIiEEEENS8_INS9_IfEEEESB_SD_N4cuda3std3__48equal_toIiEENSG_4plusIfEEPiiEEJSB_SD_SB_SD_SL_N3cub18CUB_300001_SM_100024ReduceByKeyScanTileStateIfiLb1EEESI_SK_iiEEEvDpT0_
        .type           _ZN6thrust24THRUST_300001_SM_1000_NS8cuda_cub4core6detail13_kernel_agentINS1_15__reduce_by_key16ReduceByKeyAgentINS0_6detail15normal_iteratorINS0_10device_ptrIiEEEENS8_INS9_IfEEEESB_SD_N4cuda3std3__48equal_toIiEENSG_4plusIfEEPiiEEJSB_SD_SB_SD_SL_N3cub18CUB_300001_SM_100024ReduceByKeyScanTileStateIfiLb1EEESI_SK_iiEEEvDpT0_,@function
        .size           _ZN6thrust24THRUST_300001_SM_1000_NS8cuda_cub4core6detail13_kernel_agentINS1_15__reduce_by_key16ReduceByKeyAgentINS0_6detail15normal_iteratorINS0_10device_ptrIiEEEENS8_INS9_IfEEEESB_SD_N4cuda3std3__48equal_toIiEENSG_4plusIfEEPiiEEJSB_SD_SB_SD_SL_N3cub18CUB_300001_SM_100024ReduceByKeyScanTileStateIfiLb1EEESI_SK_iiEEEvDpT0_,(.L_x_1969 - _ZN6thrust24THRUST_300001_SM_1000_NS8cuda_cub4core6detail13_kernel_agentINS1_15__reduce_by_key16ReduceByKeyAgentINS0_6detail15normal_iteratorINS0_10device_ptrIiEEEENS8_INS9_IfEEEESB_SD_N4cuda3std3__48equal_toIiEENSG_4plusIfEEPiiEEJSB_SD_SB_SD_SL_N3cub18CUB_300001_SM_100024ReduceByKeyScanTileStateIfiLb1EEESI_SK_iiEEEvDpT0_)
        .other          _ZN6thrust24THRUST_300001_SM_1000_NS8cuda_cub4core6detail13_kernel_agentINS1_15__reduce_by_key16ReduceByKeyAgentINS0_6detail15normal_iteratorINS0_10device_ptrIiEEEENS8_INS9_IfEEEESB_SD_N4cuda3std3__48equal_toIiEENSG_4plusIfEEPiiEEJSB_SD_SB_SD_SL_N3cub18CUB_300001_SM_100024ReduceByKeyScanTileStateIfiLb1EEESI_SK_iiEEEvDpT0_,@"STO_CUDA_ENTRY STV_DEFAULT"
_ZN6thrust24THRUST_300001_SM_1000_NS8cuda_cub4core6detail13_kernel_agentINS1_15__reduce_by_key16ReduceByKeyAgentINS0_6detail15normal_iteratorINS0_10device_ptrIiEEEENS8_INS9_IfEEEESB_SD_N4cuda3std3__48equal_toIiEENSG_4plusIfEEPiiEEJSB_SD_SB_SD_SL_N3cub18CUB_300001_SM_100024ReduceByKeyScanTileStateIfiLb1EEESI_SK_iiEEEvDpT0_:
.text._ZN6thrust24THRUST_300001_SM_1000_NS8cuda_cub4core6detail13_kernel_agentINS1_15__reduce_by_key16ReduceByKeyAgentINS0_6detail15normal_iteratorINS0_10device_ptrIiEEEENS8_INS9_IfEEEESB_SD_N4cuda3std3__48equal_toIiEENSG_4plusIfEEPiiEEJSB_SD_SB_SD_SL_N3cub18CUB_300001_SM_100024ReduceByKeyScanTileStateIfiLb1EEESI_SK_iiEEEvDpT0_:
[----:B------:R-:W-:Y:S01]  /*0000*/  LDC R1, c[0x0][0x37c] ;  /* 0x0000df00ff017b82 */ /* 0x000fe20000000800 */
[----:B------:R-:W0:Y:S01]  /*0010*/  S2R R0, SR_CTAID.X ;  /* 0x0000000000007919 */ /* 0x000e220000002500 */
[----:B------:R-:W1:Y:S01]  /*0020*/  LDCU UR4, c[0x0][0x3b4] ;  /* 0x00007680ff0477ac */ /* 0x000e620008000800 */
[----:B------:R-:W2:Y:S01]  /*0030*/  LDCU.64 UR12, c[0x0][0x358] ;  /* 0x00006b00ff0c77ac */ /* 0x000ea20008000a00 */
[----:B0-----:R-:W-:-:S05]  /*0040*/  IMAD R6, R0, 0x900, RZ ;  /* 0x0000090000067824 */ /* 0x001fca00078e02ff */
[----:B-1----:R-:W-:-:S04]  /*0050*/  IADD3 R38, PT, PT, -R6, UR4, RZ ;  /* 0x0000000406267c10 */ /* 0x002fc8000fffe1ff */
[----:B------:R-:W-:-:S13]  /*0060*/  ISETP.GE.AND P0, PT, R38, 0x901, PT ;  /* 0x000009012600780c */ /* 0x000fda0003f06270 */
[----:B--2---:R-:W-:Y:S05]  /*0070*/  @!P0 BRA `(.L_x_1777) ;  /* 0x0000004c00d48947 */ /* 0x004fea0003800000 */
[----:B------:R-:W-:-:S13]  /*0080*/  ISETP.NE.AND P0, PT, R0, RZ, PT ;  /* 0x000000ff0000720c */ /* 0x000fda0003f05270 */
[----:B------:R-:W-:Y:S05]  /*0090*/  @P0 BRA `(.L_x_1778) ;  /* 0x0000002000400947 */ /* 0x000fea0003800000 */
[----:B------:R-:W0:Y:S01]  /*00a0*/  S2R R43, SR_TID.X ;  /* 0x00000000002b7919 */ /* 0x000e220000002100 */
[----:B------:R-:W1:Y:S01]  /*00b0*/  LDC.64 R2, c[0x0][0x380] ;  /* 0x0000e000ff027b82 */ /* 0x000e620000000a00 */
[C---:B0-----:R-:W-:Y:S02]  /*00c0*/  LOP3.LUT R5, R43.reuse, 0x1f, RZ, 0xc0, !PT ;  /* 0x0000001f2b057812 */ /* 0x041fe400078ec0ff */
[----:B------:R-:W-:-:S03]  /*00d0*/  LOP3.LUT R0, R43, 0x3e0, RZ, 0xc0, !PT ;  /* 0x000003e02b007812 */ /* 0x000fc600078ec0ff */
[----:B------:R-:W-:-:S04]  /*00e0*/  IMAD.IADD R5, R6, 0x1, R5 ;  /* 0x0000000106057824 */ /* 0x000fc800078e0205 */
[----:B------:R-:W-:Y:S02]  /*00f0*/  IMAD R7, R0, 0x9, R5 ;  /* 0x0000000900077824 */ /* 0x000fe400078e0205 */
[----:B------:R-:W0:Y:S02]  /*0100*/  LDC.64 R4, c[0x0][0x388] ;  /* 0x0000e200ff047b82 */ /* 0x000e240000000a00 */
[----:B-1----:R-:W-:-:S05]  /*0110*/  IMAD.WIDE.U32 R2, R7, 0x4, R2 ;  /* 0x0000000407027825 */ /* 0x002fca00078e0002 */
        /* <DEDUP_REMOVED lines=9> */
[----:B0-----:R-:W-:-:S05]  /*01b0*/  IMAD.WIDE.U32 R4, R7, 0x4, R4 ;  /* 0x0000000407047825 */ /* 0x001fca00078e0004 */
        /* <DEDUP_REMOVED lines=9> */
[----:B------:R-:W0:Y:S01]  /*0250*/  S2UR UR5, SR_CgaCtaId ;  /* 0x00000000000579c3 */ /* 0x000e220000008800 */
[----:B-1----:R-:W-:Y:S01]  /*0260*/  SHF.R.U32.HI R2, RZ, 0x5, R43 ;  /* 0x00000005ff027819 */ /* 0x002fe2000001162b */
[----:B------:R-:W-:Y:S01]  /*0270*/  UMOV UR4, 0x400 ;  /* 0x0000040000047882 */ /* 0x000fe20000000000 */
[----:B------:R-:W1:Y:S01]  /*0280*/  S2R R41, SR_LANEID ;  /* 0x0000000000297919 */ /* 0x000e620000000000 */
[----:B------:R-:W-:Y:S01]  /*0290*/  ISETP.NE.AND P1, PT, R43, RZ, PT ;  /* 0x000000ff2b00720c */ /* 0x000fe20003f25270 */
[----:B------:R-:W-:Y:S01]  /*02a0*/  IMAD.MOV.U32 R44, RZ, RZ, RZ ;  /* 0x000000ffff2c7224 */ /* 0x000fe200078e00ff */
[----:B------:R-:W1:Y:S01]  /*02b0*/  S2R R45, SR_TID.X ;  /* 0x00000000002d7919 */ /* 0x000e620000002100 */
[----:B0-----:R-:W-:Y:S01]  /*02c0*/  ULEA UR4, UR5, UR4, 0x18 ;  /* 0x0000000405047291 */ /* 0x001fe2000f8ec0ff */
[----:B-1----:R-:W-:Y:S01]  /*02d0*/  IMAD R2, R2, 0x120, R41 ;  /* 0x0000012002027824 */ /* 0x002fe200078e0229 */
[----:B------:R-:W-:-:S04]  /*02e0*/  SHF.R.U32.HI R45, RZ, 0x5, R45 ;  /* 0x00000005ff2d7819 */ /* 0x000fc8000001162d */
[----:B------:R-:W-:-:S05]  /*02f0*/  LEA R15, R2, UR4, 0x2 ;  /* 0x00000004020f7c11 */ /* 0x000fca000f8e10ff */
[----:B------:R-:W-:Y:S01]  /*0300*/  IMAD R2, R41, 0x20, R15 ;  /* 0x0000002029027824 */ /* 0x000fe200078e020f */
[----:B--2---:R0:W-:Y:S04]  /*0310*/  STS [R15], R0 ;  /* 0x000000000f007388 */ /* 0x0041e80000000800 */
[----:B---3--:R-:W-:Y:S04]  /*0320*/  STS [R15+0x80], R6 ;  /* 0x000080060f007388 */ /* 0x008fe80000000800 */
[----:B----4-:R-:W-:Y:S01]  /*0330*/  STS [R15+0x100], R8 ;  /* 0x000100080f007388 */ /* 0x010fe20000000800 */
[----:B0-----:R-:W-:-:S03]  /*0340*/  LEA R0, R43, UR4, 0x2 ;  /* 0x000000042b007c11 */ /* 0x001fc6000f8e10ff */
        /* <DEDUP_REMOVED lines=43> */
[----:B0-----:R-:W-:-:S05]  /*0600*/  FADD R14, R5, R7 ;  /* 0x00000007050e7221 */ /* 0x001fca0000000000 */
[----:B------:R-:W-:-:S05]  /*0610*/  FSEL R14, R7, R14, P4 ;  /* 0x0000000e070e7208 */ /* 0x000fca0002000000 */
[C---:B-1----:R-:W-:Y:S01]  /*0620*/  FADD R14, R9.reuse, R14 ;  /* 0x0000000e090e7221 */ /* 0x042fe20000000000 */
[----:B------:R-:W-:Y:S04]  /*0630*/  STS [R0+0x47c], R3 ;  /* 0x00047c0300007388 */ /* 0x000fe80000000800 */
[----:B------:R-:W-:Y:S01]  /*0640*/  FSEL R14, R9, R14, P2 ;  /* 0x0000000e090e7208 */ /* 0x000fe20001000000 */
[----:B------:R-:W-:Y:S04]  /*0650*/  BAR.SYNC.DEFER_BLOCKING 0x0 ;  /* 0x0000000000007b1d */ /* 0x000fe80000010000 */
[----:B--2---:R-:W-:-:S05]  /*0660*/  FADD R14, R11, R14 ;  /* 0x0000000e0b0e7221 */ /* 0x004fca0000000000 */
[----:B------:R-:W-:-:S05]  /*0670*/  FSEL R14, R11, R14, P5 ;  /* 0x0000000e0b0e7208 */ /* 0x000fca0002800000 */
[----:B---3--:R-:W-:Y:S01]  /*0680*/  FADD R14, R33, R14 ;  /* 0x0000000e210e7221 */ /* 0x008fe20000000000 */
[----:B------:R-:W0:Y:S02]  /*0690*/  @P1 LDS R40, [R0+0x478] ;  /* 0x0004780000281984 */ /* 0x000e240000000800 */
[----:B0-----:R-:W-:-:S04]  /*06a0*/  @P1 ISETP.NE.AND P0, PT, R40, R4, PT ;  /* 0x000000042800120c */ /* 0x001fc80003f05270 */
[----:B------:R-:W-:Y:S02]  /*06b0*/  @P1 SEL R44, RZ, 0x1, !P0 ;  /* 0x00000001ff2c1807 */ /* 0x000fe40004000000 */
[----:B------:R-:W-:Y:S02]  /*06c0*/  ISETP.NE.AND P0, PT, R10, R32, PT ;  /* 0x000000200a00720c */ /* 0x000fe40003f05270 */
[----:B------:R-:W-:Y:S01]  /*06d0*/  ISETP.NE.AND P1, PT, R36, R38, PT ;  /* 0x000000262400720c */ /* 0x000fe20003f25270 */
[----:B------:R-:W-:Y:S01]  /*06e0*/  VIADD R2, R44, 0x1 ;  /* 0x000000012c027836 */ /* 0x000fe20000000000 */
[----:B------:R-:W-:Y:S01]  /*06f0*/  FSEL R14, R33, R14, P0 ;  /* 0x0000000e210e7208 */ /* 0x000fe20000000000 */
[----:B------:R-:W-:-:S04]  /*0700*/  @!P4 IMAD.MOV R2, RZ, RZ, R44 ;  /* 0x000000ffff02c224 */ /* 0x000fc800078e022c */
[----:B------:R-:W-:Y:S02]  /*0710*/  VIADD R30, R2, 0x1 ;  /* 0x00000001021e7836 */ /* 0x000fe40000000000 */
[----:B------:R-:W-:Y:S01]  /*0720*/  FADD R14, R35, R14 ;  /* 0x0000000e230e7221 */ /* 0x000fe20000000000 */
[----:B------:R-:W-:Y:S01]  /*0730*/  @!P2 IMAD.MOV R30, RZ, RZ, R2 ;  /* 0x000000ffff1ea224 */ /* 0x000fe200078e0202 */
[----:B------:R-:W-:-:S03]  /*0740*/  ISETP.NE.AND P2, PT, R32, R34, PT ;  /* 0x000000222000720c */ /* 0x000fc60003f45270 */
[----:B------:R-:W-:Y:S01]  /*0750*/  VIADD R0, R30, 0x1 ;  /* 0x000000011e007836 */ /* 0x000fe20000000000 */
[----:B------:R-:W-:Y:S01]  /*0760*/  FSEL R14, R35, R14, P2 ;  /* 0x0000000e230e7208 */ /* 0x000fe20001000000 */
[----:B------:R-:W-:Y:S01]  /*0770*/  @!P5 IMAD.MOV R0, RZ, RZ, R30 ;  /* 0x000000ffff00d224 */ /* 0x000fe200078e021e */
[----:B------:R-:W-:-:S03]  /*0780*/  ISETP.GE.AND P5, PT, R41, 0x1, PT ;  /* 0x000000012900780c */ /* 0x000fc60003fa6270 */
[C---:B------:R-:W-:Y:S01]  /*0790*/  FADD R14, R37.reuse, R14 ;  /* 0x0000000e250e7221 */ /* 0x040fe20000000000 */
[----:B------:R-:W-:Y:S02]  /*07a0*/  VIADD R2, R0, 0x1 ;  /* 0x0000000100027836 */ /* 0x000fe40000000000 */
[----:B------:R-:W-:Y:S02]  /*07b0*/  @!P0 IMAD.MOV R2, RZ, RZ, R0 ;  /* 0x000000ffff028224 */ /* 0x000fe400078e0200 */
[----:B------:R-:W-:Y:S02]  /*07c0*/  FSEL R14, R37, R14, P3 ;  /* 0x0000000e250e7208 */ /* 0x000fe40001800000 */
[----:B------:R-:W-:Y:S02]  /*07d0*/  VIADD R13, R2, 0x1 ;  /* 0x00000001020d7836 */ /* 0x000fe40000000000 */
[----:B------:R-:W-:Y:S02]  /*07e0*/  @!P2 IMAD.MOV R13, RZ, RZ, R2 ;  /* 0x000000ffff0da224 */ /* 0x000fe400078e0202 */
[----:B------:R-:W-:-:S02]  /*07f0*/  FADD R14, R39, R14 ;  /* 0x0000000e270e7221 */ /* 0x000fc40000000000 */
[----:B------:R-:W-:Y:S02]  /*0800*/  VIADD R0, R13, 0x1 ;  /* 0x000000010d007836 */ /* 0x000fe40000000000 */
[----:B------:R-:W-:Y:S01]  /*0810*/  @!P3 IMAD.MOV R0, RZ, RZ, R13 ;  /* 0x000000ffff00b224 */ /* 0x000fe200078e020d */
[----:B------:R-:W-:-:S04]  /*0820*/  FSEL R13, R39, R14, P1 ;  /* 0x0000000e270d7208 */ /* 0x000fc80000800000 */
[----:B------:R-:W-:Y:S01]  /*0830*/  IADD3 R2, PT, PT, R0, 0x1, RZ ;  /* 0x0000000100027810 */ /* 0x000fe20007ffe0ff */
[----:B------:R-:W-:Y:S01]  /*0840*/  @!P6 FADD R12, R12, R13 ;  /* 0x0000000d0c0ce221 */ /* 0x000fe20000000000 */
[----:B------:R-:W-:-:S04]  /*0850*/  @!P1 IMAD.MOV R2, RZ, RZ, R0 ;  /* 0x000000ffff029224 */ /* 0x000fc800078e0200 */
[----:B------:R-:W0:Y:S01]  /*0860*/  SHFL.UP PT, R15, R12, 0x1, RZ ;  /* 0x042000000c0f7989 */ /* 0x000e2200000e00ff */
[----:B------:R-:W-:Y:S02]  /*0870*/  VIADD R13, R2, 0x1 ;  /* 0x00000001020d7836 */ /* 0x000fe40000000000 */
[----:B------:R-:W-:-:S05]  /*0880*/  @!P6 IMAD.MOV R13, RZ, RZ, R2 ;  /* 0x000000ffff0de224 */ /* 0x000fca00078e0202 */
[----:B------:R-:W-:Y:S01]  /*0890*/  ISETP.NE.AND P6, PT, R13, RZ, PT ;  /* 0x000000ff0d00720c */ /* 0x000fe20003fc5270 */
[----:B------:R-:W1:Y:S01]  /*08a0*/  SHFL.UP PT, R14, R13, 0x1, RZ ;  /* 0x042000000d0e7989 */ /* 0x000e6200000e00ff */
[----:B0-----:R-:W-:-:S05]  /*08b0*/  FADD R15, R12, R15 ;  /* 0x0000000f0c0f7221 */ /* 0x001fca0000000000 */
[----:B------:R-:W-:Y:S02]  /*08c0*/  @P5 FSEL R12, R15, R12, !P6 ;  /* 0x0000000c0f0c5208 */ /* 0x000fe40007000000 */
[----:B-1----:R-:W-:-:S03]  /*08d0*/  SEL R14, R14, RZ, P5 ;  /* 0x000000ff0e0e7207 */ /* 0x002fc60002800000 */
[----:B------:R-:W0:Y:S01]  /*08e0*/  SHFL.UP PT, R15, R12, 0x2, RZ ;  /* 0x044000000c0f7989 */ /* 0x000e2200000e00ff */
[----:B------:R-:W-:Y:S01]  /*08f0*/  ISETP.GE.AND P5, PT, R41, 0x2, PT ;  /* 0x000000022900780c */ /* 0x000fe20003fa6270 */
[----:B------:R-:W-:-:S05]  /*0900*/  IMAD.IADD R14, R14, 0x1, R13 ;  /* 0x000000010e0e7824 */ /* 0x000fca00078e020d */
[----:B------:R-:W-:Y:S01]  /*0910*/  ISETP.NE.AND P6, PT, R14, RZ, PT ;  /* 0x000000ff0e00720c */ /* 0x000fe20003fc5270 */
[----:B0-----:R-:W-:-:S06]  /*0920*/  FADD R15, R12, R15 ;  /* 0x0000000f0c0f7221 */ /* 0x001fcc0000000000 */
[----:B------:R-:W-:Y:S02]  /*0930*/  @P5 FSEL R12, R15, R12, !P6 ;  /* 0x0000000c0f0c5208 */ /* 0x000fe40007000000 */
[----:B------:R-:W0:Y:S04]  /*0940*/  SHFL.UP PT, R15, R14, 0x2, RZ ;  /* 0x044000000e0f7989 */ /* 0x000e2800000e00ff */
[----:B------:R-:W1:Y:S01]  /*0950*/  SHFL.UP PT, R17, R12, 0x4, RZ ;  /* 0x048000000c117989 */ /* 0x000e6200000e00ff */
[----:B0-----:R-:W-:Y:S02]  /*0960*/  SEL R15, R15, RZ, P5 ;  /* 0x000000ff0f0f7207 */ /* 0x001fe40002800000 */
[----:B------:R-:W-:Y:S01]  /*0970*/  ISETP.GE.AND P5, PT, R41, 0x4, PT ;  /* 0x000000042900780c */ /* 0x000fe20003fa6270 */
[----:B-1----:R-:W-:-:S02]  /*0980*/  FADD R17, R12, R17 ;  /* 0x000000110c117221 */ /* 0x002fc40000000000 */
[----:B------:R-:W-:-:S05]  /*0990*/  IMAD.IADD R15, R14, 0x1, R15 ;  /* 0x000000010e0f7824 */ /* 0x000fca00078e020f */
[----:B------:R-:W0:Y:S01]  /*09a0*/  SHFL.UP PT, R13, R15, 0x4, RZ ;  /* 0x048000000f0d7989 */ /* 0x000e2200000e00ff */
[----:B------:R-:W-:-:S04]  /*09b0*/  ISETP.NE.AND P6, PT, R15, RZ, PT ;  /* 0x000000ff0f00720c */ /* 0x000fc80003fc5270 */
[----:B------:R-:W-:Y:S02]  /*09c0*/  @P5 FSEL R12, R17, R12, !P6 ;  /* 0x0000000c110c5208 */ /* 0x000fe40007000000 */
[----:B0-----:R-:W-:-:S03]  /*09d0*/  SEL R16, R13, RZ, P5 ;  /* 0x000000ff0d107207 */ /* 0x001fc60002800000 */
        /* <DEDUP_REMOVED lines=9> */
[----:B------:R-:W-:Y:S01]  /*0a70*/  ISETP.NE.AND P5, PT, R6, R8, PT ;  /* 0x000000080600720c */ /* 0x000fe20003fa5270 */
[----:B-1----:R-:W-:-:S02]  /*0a80*/  FADD R17, R12, R17 ;  /* 0x000000110c117221 */ /* 0x002fc40000000000 */
[----:B------:R-:W-:-:S05]  /*0a90*/  IMAD.IADD R13, R16, 0x1, R13 ;  /* 0x00000001100d7824 */ /* 0x000fca00078e020d */
[----:B------:R-:W0:Y:S01]  /*0aa0*/  SHFL.UP PT, R14, R13, 0x10, RZ ;  /* 0x060000000d0e7989 */ /* 0x000e2200000e00ff */
[----:B------:R-:W-:-:S04]  /*0ab0*/  ISETP.NE.AND P6, PT, R13, RZ, PT ;  /* 0x000000ff0d00720c */ /* 0x000fc80003fc5270 */
[----:B------:R-:W-:Y:S02]  /*0ac0*/  FSEL R29, R17, R12, !P6 ;  /* 0x0000000c111d7208 */ /* 0x000fe40007000000 */
[----:B------:R-:W-:-:S04]  /*0ad0*/  ISETP.GE.AND P6, PT, R41, 0x10, PT ;  /* 0x000000102900780c */ /* 0x000fc80003fc6270 */
[----:B------:R-:W-:Y:S02]  /*0ae0*/  FSEL R42, R12, R29, !P6 ;  /* 0x0000001d0c2a7208 */ /* 0x000fe40007000000 */
[----:B0-----:R-:W-:Y:S02]  /*0af0*/  SEL R14, R14, RZ, P6 ;  /* 0x000000ff0e0e7207 */ /* 0x001fe40003000000 */
[----:B------:R-:W-:-:S03]  /*0b00*/  ISETP.NE.AND P6, PT, R41, 0x1f, PT ;  /* 0x0000001f2900780c */ /* 0x000fc60003fc5270 */
[----:B------:R-:W-:-:S10]  /*0b10*/  IMAD.IADD R28, R13, 0x1, R14 ;  /* 0x000000010d1c7824 */ /* 0x000fd400078e020e */
[----:B------:R-:W-:-:S05]  /*0b20*/  @!P6 LEA R20, R45, UR4, 0x3 ;  /* 0x000000042d14ec11 */ /* 0x000fca000f8e18ff */
[----:B------:R-:W-:Y:S01]  /*0b30*/  @!P6 STS.64 [R20], R28 ;  /* 0x0000001c1400e388 */ /* 0x000fe20000000a00 */
[----:B------:R-:W-:Y:S06]  /*0b40*/  BAR.SYNC.DEFER_BLOCKING 0x0 ;  /* 0x0000000000007b1d */ /* 0x000fec0000010000 */
[----:B------:R-:W0:Y:S04]  /*0b50*/  LDS.128 R12, [UR4] ;  /* 0x00000004ff0c7984 */ /* 0x000e280008000c00 */
[----:B------:R-:W1:Y:S01]  /*0b60*/  LDS.128 R16, [UR4+0x10] ;  /* 0x00001004ff107984 */ /* 0x000e620008000c00 */
[----:B0-----:R-:W-:Y:S01]  /*0b70*/  ISETP.NE.AND P6, PT, R14, RZ, PT ;  /* 0x000000ff0e00720c */ /* 0x001fe20003fc5270 */
[----:B------:R-:W-:-:S12]  /*0b80*/  IMAD.IADD R21, R12, 0x1, R14 ;  /* 0x000000010c157824 */ /* 0x000fd800078e020e */
[----:B------:R-:W-:Y:S01]  /*0b90*/  @!P6 FADD R15, R13, R15 ;  /* 0x0000000f0d0fe221 */ /* 0x000fe20000000000 */
[----:B-1----:R-:W-:-:S13]  /*0ba0*/  ISETP.NE.AND P6, PT, R16, RZ, PT ;  /* 0x000000ff1000720c */ /* 0x002fda0003fc5270 */
[----:B------:R-:W-:Y:S01]  /*0bb0*/  @!P6 FADD R17, R15, R17 ;  /* 0x000000110f11e221 */ /* 0x000fe20000000000 */
[----:B------:R-:W-:-:S04]  /*0bc0*/  ISETP.NE.AND P6, PT, R45, 0x2, PT ;  /* 0x000000022d00780c */ /* 0x000fc80003fc5270 */
[----:B------:R-:W-:Y:S01]  /*0bd0*/  FSEL R22, R15, R13, !P6 ;  /* 0x0000000d0f167208 */ /* 0x000fe20007000000 */
[C---:B------:R-:W-:Y:S01]  /*0be0*/  IMAD.IADD R15, R21.reuse, 0x1, R16 ;  /* 0x00000001150f7824 */ /* 0x040fe200078e0210 */
[----:B------:R-:W-:Y:S02]  /*0bf0*/  SEL R13, R21, R12, !P6 ;  /* 0x0000000c150d7207 */ /* 0x000fe40007000000 */
[----:B------:R-:W-:-:S13]  /*0c00*/  ISETP.NE.AND P6, PT, R18, RZ, PT ;  /* 0x000000ff1200720c */ /* 0x000fda0003fc5270 */
[----:B------:R-:W-:Y:S01]  /*0c10*/  @!P6 FADD R19, R19, R17 ;  /* 0x000000111313e221 */ /* 0x000fe20000000000 */
[----:B------:R-:W-:-:S04]  /*0c20*/  ISETP.NE.AND P6, PT, R45, 0x3, PT ;  /* 0x000000032d00780c */ /* 0x000fc80003fc5270 */
[----:B------:R-:W-:Y:S02]  /*0c30*/  FSEL R24, R17, R22, !P6 ;  /* 0x0000001611187208 */ /* 0x000fe40007000000 */
[----:B------:R-:W0:Y:S01]  /*0c40*/  LDS.128 R20, [UR4+0x20] ;  /* 0x00002004ff147984 */ /* 0x000e220008000c00 */
[----:B------:R-:W-:Y:S01]  /*0c50*/  SEL R13, R15, R13, !P6 ;  /* 0x0000000d0f0d7207 */ /* 0x000fe20007000000 */
[----:B------:R-:W-:Y:S02]  /*0c60*/  IMAD.IADD R15, R18, 0x1, R15 ;  /* 0x00000001120f7824 */ /* 0x000fe400078e020f */
[----:B------:R-:W-:Y:S01]  /*0c70*/  SHFL.UP PT, R17, R42, 0x1, RZ ;  /* 0x042000002a117989 */ /* 0x000fe200000e00ff */
[----:B0-----:R-:W-:-:S13]  /*0c80*/  ISETP.NE.AND P6, PT, R20, RZ, PT ;  /* 0x000000ff1400720c */ /* 0x001fda0003fc5270 */
[----:B------:R-:W-:Y:S01]  /*0c90*/  @!P6 FADD R21, R19, R21 ;  /* 0x000000151315e221 */ /* 0x000fe20000000000 */
[----:B------:R-:W-:-:S04]  /*0ca0*/  ISETP.NE.AND P6, PT, R45, 0x4, PT ;  /* 0x000000042d00780c */ /* 0x000fc80003fc5270 */
[----:B------:R-:W-:Y:S02]  /*0cb0*/  FSEL R24, R19, R24, !P6 ;  /* 0x0000001813187208 */ /* 0x000fe40007000000 */
[C---:B------:R-:W-:Y:S01]  /*0cc0*/  SEL R13, R15.reuse, R13, !P6 ;  /* 0x0000000d0f0d7207 */ /* 0x040fe20007000000 */
[----:B------:R-:W-:Y:S01]  /*0cd0*/  IMAD.IADD R15, R15, 0x1, R20 ;  /* 0x000000010f0f7824 */ /* 0x000fe200078e0214 */
[----:B------:R-:W-:Y:S01]  /*0ce0*/  ISETP.NE.AND P6, PT, R22, RZ, PT ;  /* 0x000000ff1600720c */ /* 0x000fe20003fc5270 */
[----:B------:R-:W-:-:S12]  /*0cf0*/  SHFL.UP PT, R19, R28, 0x1, RZ ;  /* 0x042000001c137989 */ /* 0x000fd800000e00ff */
[----:B------:R-:W-:Y:S01]  /*0d00*/  @!P6 FADD R23, R23, R21 ;  /* 0x000000151717e221 */ /* 0x000fe20000000000 */
[----:B------:R-:W-:-:S04]  /*0d10*/  ISETP.NE.AND P6, PT, R45, 0x5, PT ;  /* 0x000000052d00780c */ /* 0x000fc80003fc5270 */
[----:B------:R-:W-:Y:S02]  /*0d20*/  FSEL R46, R21, R24, !P6 ;  /* 0x00000018152e7208 */ /* 0x000fe40007000000 */
[----:B------:R-:W0:Y:S01]  /*0d30*/  LDS.128 R24, [UR4+0x30] ;  /* 0x00003004ff187984 */ /* 0x000e220008000c00 */
[----:B------:R-:W-:Y:S01]  /*0d40*/  SEL R13, R15, R13, !P6 ;  /* 0x0000000d0f0d7207 */ /* 0x000fe20007000000 */
[----:B------:R-:W-:Y:S01]  /*0d50*/  IMAD.IADD R15, R22, 0x1, R15 ;  /* 0x00000001160f7824 */ /* 0x000fe200078e020f */
[----:B0-----:R-:W-:-:S13]  /*0d60*/  ISETP.NE.AND P6, PT, R24, RZ, PT ;  /* 0x000000ff1800720c */ /* 0x001fda0003fc5270 */
[----:B------:R-:W-:Y:S01]  /*0d70*/  @!P6 FADD R25, R23, R25 ;  /* 0x000000191719e221 */ /* 0x000fe20000000000 */
[----:B------:R-:W-:-:S04]  /*0d80*/  ISETP.NE.AND P6, PT, R45, 0x6, PT ;  /* 0x000000062d00780c */ /* 0x000fc80003fc5270 */
[C---:B------:R-:W-:Y:S01]  /*0d90*/  SEL R48, R15.reuse, R13, !P6 ;  /* 0x0000000d0f307207 */ /* 0x040fe20007000000 */
[----:B------:R-:W-:Y:S01]  /*0da0*/  IMAD.IADD R15, R15, 0x1, R24 ;  /* 0x000000010f0f7824 */ /* 0x000fe200078e0218 */
[----:B------:R-:W-:Y:S01]  /*0db0*/  FSEL R46, R23, R46, !P6 ;  /* 0x0000002e172e7208 */ /* 0x000fe20007000000 */
[----:B------:R-:W-:Y:S01]  /*0dc0*/  IMAD.MOV.U32 R13, RZ, RZ, R43 ;  /* 0x000000ffff0d7224 */ /* 0x000fe200078e002b */
[----:B------:R-:W-:Y:S01]  /*0dd0*/  ISETP.NE.AND P6, PT, R45, 0x7, PT ;  /* 0x000000072d00780c */ /* 0x000fe20003fc5270 */
[----:B------:R-:W-:-:S03]  /*0de0*/  IMAD.IADD R28, R26, 0x1, R15 ;  /* 0x000000011a1c7824 */ /* 0x000fc600078e020f */
[----:B------:R-:W-:Y:S02]  /*0df0*/  SEL R48, R15, R48, !P6 ;  /* 0x000000300f307207 */ /* 0x000fe40007000000 */
[----:B------:R-:W-:Y:S02]  /*0e00*/  FSEL R46, R25, R46, !P6 ;  /* 0x0000002e192e7208 */ /* 0x000fe40007000000 */
[----:B------:R-:W-:-:S13]  /*0e10*/  ISETP.NE.AND P6, PT, R48, RZ, PT ;  /* 0x000000ff3000720c */ /* 0x000fda0003fc5270 */
[----:B------:R-:W-:Y:S01]  /*0e20*/  @!P6 FADD R46, RZ, R46 ;  /* 0x0000002eff2ee221 */ /* 0x000fe20000000000 */
[----:B------:R-:W-:-:S04]  /*0e30*/  ISETP.GE.U32.AND P6, PT, R13, 0x20, PT ;  /* 0x000000200d00780c */ /* 0x000fc80003fc6070 */
[----:B------:R-:W-:Y:S02]  /*0e40*/  SEL R48, R48, RZ, P6 ;  /* 0x000000ff30307207 */ /* 0x000fe40003000000 */
[----:B------:R-:W-:Y:S02]  /*0e50*/  FSEL R46, R46, RZ, P6 ;  /* 0x000000ff2e2e7208 */ /* 0x000fe40003000000 */
[----:B------:R-:W-:-:S13]  /*0e60*/  ISETP.NE.AND P6, PT, R19, RZ, PT ;  /* 0x000000ff1300720c */ /* 0x000fda0003fc5270 */
[----:B------:R-:W-:Y:S01]  /*0e70*/  @!P6 FADD R17, R17, R46 ;  /* 0x0000002e1111e221 */ /* 0x000fe20000000000 */
[----:B------:R-:W-:-:S04]  /*0e80*/  ISETP.NE.AND P6, PT, R41, RZ, PT ;  /* 0x000000ff2900720c */ /* 0x000fc80003fc5270 */
[----:B------:R-:W-:Y:S02]  /*0e90*/  SEL R19, R19, RZ, P6 ;  /* 0x000000ff13137207 */ /* 0x000fe40003000000 */
[----:B------:R-:W-:Y:S01]  /*0ea0*/  FSEL R41, R46, R17, !P6 ;  /* 0x000000112e297208 */ /* 0x000fe20007000000 */
[C---:B------:R-:W-:Y:S01]  /*0eb0*/  VIADD R46, R44.reuse, 0x1 ;  /* 0x000000012c2e7836 */ /* 0x040fe20000000000 */
[----:B------:R-:W-:Y:S01]  /*0ec0*/  ISETP.NE.AND P6, PT, R44, RZ, PT ;  /* 0x000000ff2c00720c */ /* 0x000fe20003fc5270 */
[----:B------:R-:W-:Y:S01]  /*0ed0*/  @!P4 IMAD.MOV R46, RZ, RZ, R44 ;  /* 0x000000ffff2ec224 */ /* 0x000fe200078e022c */
[----:B------:R-:W-:-:S04]  /*0ee0*/  IADD3 R17, PT, PT, R48, R19, RZ ;  /* 0x0000001330117210 */ /* 0x000fc80007ffe0ff */
[----:B------:R-:W-:Y:S01]  /*0ef0*/  IADD3 R2, PT, PT, R2, R17, RZ ;  /* 0x0000001102027210 */ /* 0x000fe20007ffe0ff */
[----:B------:R-:W-:Y:S02]  /*0f00*/  IMAD.IADD R21, R30, 0x1, R17 ;  /* 0x000000011e157824 */ /* 0x000fe400078e0211 */
[----:B------:R-:W-:Y:S02]  /*0f10*/  IMAD.IADD R44, R17, 0x1, R44 ;  /* 0x00000001112c7824 */ /* 0x000fe400078e022c */
[----:B------:R-:W-:Y:S02]  /*0f20*/  VIADD R19, R21, 0x1 ;  /* 0x0000000115137836 */ /* 0x000fe40000000000 */
[----:B------:R-:W-:Y:S01]  /*0f30*/  @!P6 FADD R5, R5, R41 ;  /* 0x000000290505e221 */ /* 0x000fe20000000000 */
[----:B------:R-:W-:-:S03]  /*0f40*/  IMAD.IADD R0, R0, 0x1, R17 ;  /* 0x0000000100007824 */ /* 0x000fc600078e0211 */
[----:B------:R-:W-:Y:S01]  /*0f50*/  @!P4 FADD R7, R7, R5 ;  /* 0x000000050707c221 */ /* 0x000fe20000000000 */
[----:B------:R-:W-:-:S03]  /*0f60*/  ISETP.GE.AND P4, PT, R28, 0x101, PT ;  /* 0x000001011c00780c */ /* 0x000fc60003f86270 */
[----:B------:R-:W-:Y:S01]  /*0f70*/  @!P5 FADD R9, R9, R7 ;  /* 0x000000070909d221 */ /* 0x000fe20000000000 */
[----:B------:R-:W-:-:S13]  /*0f80*/  ISETP.NE.AND P5, PT, R31, RZ, PT ;  /* 0x000000ff1f00720c */ /* 0x000fda0003fa5270 */
[----:B------:R-:W-:Y:S02]  /*0f90*/  @!P5 IMAD.MOV R19, RZ, RZ, R21 ;  /* 0x000000ffff13d224 */ /* 0x000fe400078e0215 */
[----:B------:R-:W-:Y:S01]  /*0fa0*/  @!P5 FADD R11, R11, R9 ;  /* 0x000000090b0bd221 */ /* 0x000fe20000000000 */
[----:B------:R-:W-:Y:S01]  /*0fb0*/  ISETP.NE.AND P5, PT, R26, RZ, PT ;  /* 0x000000ff1a00720c */ /* 0x000fe20003fa5270 */
[----:B------:R-:W-:Y:S02]  /*0fc0*/  VIADD R15, R19, 0x1 ;  /* 0x00000001130f7836 */ /* 0x000fe40000000000 */
[----:B------:R-:W-:Y:S01]  /*0fd0*/  @!P0 FADD R33, R33, R11 ;  /* 0x0000000b21218221 */ /* 0x000fe20000000000 */
[----:B------:R-:W-:-:S03]  /*0fe0*/  @!P0 IMAD.MOV R15, RZ, RZ, R19 ;  /* 0x000000ffff0f8224 */ /* 0x000fc600078e0213 */
[----:B------:R-:W-:Y:S01]  /*0ff0*/  @!P2 FADD R35, R35, R33 ;  /* 0x000000212323a221 */ /* 0x000fe20000000000 */
[----:B------:R-:W-:Y:S02]  /*1000*/  VIADD R23, R15, 0x1 ;  /* 0x000000010f177836 */ /* 0x000fe40000000000 */
[----:B------:R-:W-:Y:S02]  /*1010*/  @!P2 IMAD.MOV R23, RZ, RZ, R15 ;  /* 0x000000ffff17a224 */ /* 0x000fe400078e020f */
[----:B------:R-:W-:Y:S01]  /*1020*/  @!P3 FADD R37, R37, R35 ;  /* 0x000000232525b221 */ /* 0x000fe20000000000 */
[----:B------:R-:W-:Y:S01]  /*1030*/  @!P5 FADD R27, R27, R25 ;  /* 0x000000191b1bd221 */ /* 0x000fe20000000000 */
[----:B------:R-:W-:Y:S01]  /*1040*/  ISETP.NE.AND P5, PT, R13, RZ, PT ;  /* 0x000000ff0d00720c */ /* 0x000fe20003fa5270 */
[----:B------:R-:W-:Y:S02]  /*1050*/  IMAD.IADD R25, R17, 0x1, R46 ;  /* 0x0000000111197824 */ /* 0x000fe400078e022e */
[----:B------:R-:W-:-:S10]  /*1060*/  @!P1 FADD R39, R39, R37 ;  /* 0x0000002527279221 */ /* 0x000fd40000000000 */
[----:B------:R-:W0:Y:S01]  /*1070*/  @!P5 LDC.64 R42, c[0x0][0x3a8] ;  /* 0x0000ea00ff2adb82 */ /* 0x000e220000000a00 */
[----:B------:R-:W-:Y:S02]  /*1080*/  @!P5 IMAD.MOV.U32 R30, RZ, RZ, 0x65 ;  /* 0x00000065ff1ed424 */ /* 0x000fe400078e00ff */
[----:B------:R-:W-:Y:S02]  /*1090*/  @!P5 IMAD.MOV.U32 R31, RZ, RZ, 0x0 ;  /* 0x00000000ff1fd424 */ /* 0x000fe400078e00ff */
[----:B------:R-:W-:-:S05]  /*10a0*/  @!P5 IMAD.MOV.U32 R29, RZ, RZ, R27 ;  /* 0x000000ffff1dd224 */ /* 0x000fca00078e001b */
        /* <DEDUP_REMOVED lines=57> */
.L_x_1782:
[----:B-1----:R1:W2:Y:S01]  /*1440*/  LDS.64 R8, [R7] ;  /* 0x0000000007087984 */ /* 0x0022a20000000a00 */
[----:B------:R-:W-:Y:S01]  /*1450*/  IMAD.MOV.U32 R2, RZ, RZ, R10 ;  /* 0x000000ffff027224 */ /* 0x000fe200078e000a */
[----:B------:R-:W-:Y:S01]  /*1460*/  IADD3 R10, P3, PT, R10, 0x400, RZ ;  /* 0x000004000a0a7810 */ /* 0x000fe20007f7e0ff */
[----:B------:R-:W-:Y:S02]  /*1470*/  IMAD.MOV.U32 R3, RZ, RZ, R11 ;  /* 0x000000ffff037224 */ /* 0x000fe400078e000b */
[----:B------:R-:W-:Y:S01]  /*1480*/  IMAD.MOV.U32 R4, RZ, RZ, R12 ;  /* 0x000000ffff047224 */ /* 0x000fe200078e000c */
[----:B------:R-:W-:Y:S01]  /*1490*/  IADD3 R12, P2, PT, R12, 0x400, RZ ;  /* 0x000004000c0c7810 */ /* 0x000fe20007f5e0ff */
[----:B------:R-:W-:Y:S01]  /*14a0*/  IMAD.MOV.U32 R5, RZ, RZ, R15 ;  /* 0x000000ffff057224 */ /* 0x000fe200078e000f */
[----:B------:R-:W-:Y:S01]  /*14b0*/  IADD3.X R11, PT, PT, RZ, R11, RZ, P3, !PT ;  /* 0x0000000bff0b7210 */ /* 0x000fe20001ffe4ff */
[----:B------:R-:W-:Y:S02]  /*14c0*/  VIADD R0, R0, 0x1 ;  /* 0x0000000100007836 */ /* 0x000fe40000000000 */
[----:B-1----:R-:W-:-:S02]  /*14d0*/  VIADD R7, R7, 0x800 ;  /* 0x0000080007077836 */ /* 0x002fc40000000000 */
[----:B------:R-:W-:Y:S01]  /*14e0*/  IMAD.X R15, RZ, RZ, R15, P2 ;  /* 0x000000ffff0f7224 */ /* 0x000fe200010e060f */
[----:B------:R-:W-:Y:S01]  /*14f0*/  ISETP.NE.AND P0, PT, R0, RZ, PT ;  /* 0x000000ff0000720c */ /* 0x000fe20003f05270 */
[----:B--2---:R1:W-:Y:S04]  /*1500*/  STG.E desc[UR12][R2.64], R8 ;  /* 0x0000000802007986 */ /* 0x0043e8000c10190c */
[----:B------:R1:W-:Y:S08]  /*1510*/  STG.E desc[UR12][R4.64], R9 ;  /* 0x0000000904007986 */ /* 0x0003f0000c10190c */
[----:B------:R-:W-:Y:S05]  /*1520*/  @P0 BRA `(.L_x_1782) ;  /* 0xfffffffc00c40947 */ /* 0x000fea000383ffff */
.L_x_1781:
[----:B------:R-:W-:Y:S05]  /*1530*/  BSYNC.RECONVERGENT B0 ;  /* 0x0000000000007941 */ /* 0x000fea0003800200 */
.L_x_1780:
[----:B------:R-:W-:Y:S05]  /*1540*/  @!P1 EXIT ;  /* 0x000000000000994d */ /* 0x000fea0003800000 */
[----:B------:R-:W2:Y:S01]  /*1550*/  LDCU.128 UR8, c[0x0][0x390] ;  /* 0x00007200ff0877ac */ /* 0x000ea20008000c00 */
[----:B------:R-:W-:Y:S01]  /*1560*/  IMAD.IADD R0, R28, 0x1, -R13 ;  /* 0x000000011c007824 */ /* 0x000fe200078e0a0d */
[----:B------:R-:W-:Y:S01]  /*1570*/  BSSY.RECONVERGENT B0, `(.L_x_1783) ;  /* 0x000004b000007945 */ /* 0x000fe20003800200 */
[----:B-1----:R-:W-:Y:S02]  /*1580*/  IMAD.MOV.U32 R4, RZ, RZ, 0x800 ;  /* 0x00000800ff047424 */ /* 0x002fe400078e00ff */
[----:B------:R-:W-:Y:S01]  /*1590*/  IMAD.MOV.U32 R5, RZ, RZ, 0x0 ;  /* 0x00000000ff057424 */ /* 0x000fe200078e00ff */
[----:B------:R-:W-:Y:S02]  /*15a0*/  ISETP.GT.AND P1, PT, R0, 0xc00, PT ;  /* 0x00000c000000780c */ /* 0x000fe40003f24270 */
[C---:B------:R-:W-:Y:S01]  /*15b0*/  LEA R0, R13.reuse, UR4, 0x3 ;  /* 0x000000040d007c11 */ /* 0x040fe2000f8e18ff */
[----:B------:R-:W-:-:S04]  /*15c0*/  IMAD.WIDE.U32 R4, R13, 0x4, R4 ;  /* 0x000000040d047825 */ /* 0x000fc800078e0004 */
[----:B------:R-:W-:Y:S01]  /*15d0*/  VIADD R0, R0, 0x1000 ;  /* 0x0000100000007836 */ /* 0x000fe20000000000 */
[C---:B--2---:R-:W-:Y:S02]  /*15e0*/  IADD3 R2, P0, PT, R4.reuse, UR8, RZ ;  /* 0x0000000804027c10 */ /* 0x044fe4000ff1e0ff */
[----:B------:R-:W-:Y:S02]  /*15f0*/  IADD3 R4, P2, PT, R4, UR10, RZ ;  /* 0x0000000a04047c10 */ /* 0x000fe4000ff5e0ff */
[C---:B------:R-:W-:Y:S02]  /*1600*/  IADD3.X R3, PT, PT, R5.reuse, UR9, RZ, P0, !PT ;  /* 0x0000000905037c10 */ /* 0x040fe400087fe4ff */
[----:B------:R-:W-:Y:S02]  /*1610*/  IADD3.X R5, PT, PT, R5, UR11, RZ, P2, !PT ;  /* 0x0000000b05057c10 */ /* 0x000fe400097fe4ff */
[----:B------:R-:W-:Y:S01]  /*1620*/  PLOP3.LUT P0, PT, PT, PT, PT, 0x80, 0x8 ;  /* 0x000000000008781c */ /* 0x000fe20003f0f070 */
[----:B------:R-:W-:-:S12]  /*1630*/  @!P1 BRA `(.L_x_1784) ;  /* 0x0000000000f89947 */ /* 0x000fd80003800000 */
[----:B------:R-:W-:Y:S01]  /*1640*/  PLOP3.LUT P0, PT, PT, PT, PT, 0x8, 0x80 ;  /* 0x000000000080781c */ /* 0x000fe20003f0e170 */
[----:B------:R-:W-:-:S12]  /*1650*/  VIADD R12, R28, 0xfffff400 ;  /* 0xfffff4001c0c7836 */ /* 0x000fd80000000000 */
.L_x_1785:
        /* <DEDUP_REMOVED lines=60> */
.L_x_1784:
[----:B------:R-:W-:Y:S05]  /*1a20*/  BSYNC.RECONVERGENT B0 ;  /* 0x0000000000007941 */ /* 0x000fea0003800200 */
.L_x_1783:
        /* <DEDUP_REMOVED lines=20> */
[----:B---3--:R-:W-:Y:S01]  /*1b70*/  STG.E desc[UR12][R2.64], R10 ;  /* 0x0000000a02007986 */ /* 0x008fe2000c10190c */
[----:B----4-:R-:W-:-:S03]  /*1b80*/  IADD3.X R7, PT, PT, RZ, R5, RZ, P2, !PT ;  /* 0x00000005ff077210 */ /* 0x010fc600017fe4ff */
        /* <DEDUP_REMOVED lines=17> */
.L_x_1787:
[----:B------:R-:W-:Y:S05]  /*1ca0*/  BSYNC.RECONVERGENT B0 ;  /* 0x0000000000007941 */ /* 0x000fea0003800200 */
.L_x_1786:
        /* <DEDUP_REMOVED lines=15> */
.L_x_1779:
[----:B------:R-:W1:Y:S01]  /*1da0*/  LDC.64 R46, c[0x0][0x390] ;  /* 0x0000e400ff2e7b82 */ /* 0x000e620000000a00 */
[----:B------:R-:W-:Y:S02]  /*1db0*/  ISETP.NE.AND P0, PT, R4, R6, PT ;  /* 0x000000060400720c */ /* 0x000fe40003f05270 */
[----:B------:R-:W-:Y:S02]  /*1dc0*/  ISETP.NE.AND P1, PT, R6, R8, PT ;  /* 0x000000080600720c */ /* 0x000fe40003f25270 */
[----:B------:R-:W-:Y:S02]  /*1dd0*/  ISETP.NE.AND P2, PT, R32, R34, PT ;  /* 0x000000222000720c */ /* 0x000fe40003f45270 */
[----:B------:R-:W-:Y:S01]  /*1de0*/  ISETP.NE.AND P3, PT, R34, R36, PT ;  /* 0x000000242200720c */ /* 0x000fe20003f65270 */
[----:B0-----:R-:W0:Y:S01]  /*1df0*/  LDC.64 R42, c[0x0][0x398] ;  /* 0x0000e600ff2a7b82 */ /* 0x001e220000000a00 */
[----:B------:R-:W-:Y:S02]  /*1e00*/  ISETP.NE.AND P4, PT, R36, R38, PT ;  /* 0x000000262400720c */ /* 0x000fe40003f85270 */
[----:B------:R-:W-:-:S05]  /*1e10*/  ISETP.NE.AND P5, PT, R38, R3, PT ;  /* 0x000000032600720c */ /* 0x000fca0003fa5270 */
[----:B------:R-:W2:Y:S08]  /*1e20*/  LDC.64 R30, c[0x0][0x390] ;  /* 0x0000e400ff1e7b82 */ /* 0x000eb00000000a00 */
[----:B------:R-:W3:Y:S01]  /*1e30*/  LDC.64 R26, c[0x0][0x390] ;  /* 0x0000e400ff1a7b82 */ /* 0x000ee20000000a00 */
[----:B-1----:R-:W-:-:S05]  /*1e40*/  @P6 IMAD.WIDE R46, R17, 0x4, R46 ;  /* 0x00000004112e6825 */ /* 0x002fca00078e022e */
[----:B------:R-:W-:Y:S02]  /*1e50*/  @P6 STG.E desc[UR12][R46.64], R40 ;  /* 0x000000282e006986 */ /* 0x000fe4000c10190c */
[----:B------:R-:W1:Y:S01]  /*1e60*/  LDC.64 R28, c[0x0][0x398] ;  /* 0x0000e600ff1c7b82 */ /* 0x000e620000000a00 */
[----:B0-----:R-:W-:-:S05]  /*1e70*/  @P6 IMAD.WIDE R42, R17, 0x4, R42 ;  /* 0x00000004112a6825 */ /* 0x001fca00078e022a */
[----:B------:R-:W-:Y:S02]  /*1e80*/  @P6 STG.E desc[UR12][R42.64], R41 ;  /* 0x000000292a006986 */ /* 0x000fe4000c10190c */
[----:B------:R-:W0:Y:S01]  /*1e90*/  LDC.64 R12, c[0x0][0x398] ;  /* 0x0000e600ff0c7b82 */ /* 0x000e220000000a00 */
[----:B--2---:R-:W-:-:S05]  /*1ea0*/  @P0 IMAD.WIDE R30, R44, 0x4, R30 ;  /* 0x000000042c1e0825 */ /* 0x004fca00078e021e */
[----:B------:R2:W-:Y:S01]  /*1eb0*/  @P0 STG.E desc[UR12][R30.64], R4 ;  /* 0x000000041e000986 */ /* 0x0005e2000c10190c */
[C---:B---3--:R-:W-:Y:S01]  /*1ec0*/  @P1 IMAD.WIDE R26, R25.reuse, 0x4, R26 ;  /* 0x00000004191a1825 */ /* 0x048fe200078e021a */
[----:B------:R-:W3:Y:S03]  /*1ed0*/  LDC.64 R16, c[0x0][0x390] ;  /* 0x0000e400ff107b82 */ /* 0x000ee60000000a00 */
[----:B-1----:R-:W-:-:S05]  /*1ee0*/  @P1 IMAD.WIDE R52, R25, 0x4, R28 ;  /* 0x0000000419341825 */ /* 0x002fca00078e021c */
[----:B------:R-:W1:Y:S01]  /*1ef0*/  LDC.64 R48, c[0x0][0x390] ;  /* 0x0000e400ff307b82 */ /* 0x000e620000000a00 */
[----:B0-----:R-:W-:-:S07]  /*1f00*/  @P0 IMAD.WIDE R12, R44, 0x4, R12 ;  /* 0x000000042c0c0825 */ /* 0x001fce00078e020c */
[----:B------:R-:W0:Y:S01]  /*1f10*/  LDC.64 R24, c[0x0][0x398] ;  /* 0x0000e600ff187b82 */ /* 0x000e220000000a00 */
[----:B------:R4:W-:Y:S01]  /*1f20*/  @P0 STG.E desc[UR12][R12.64], R5 ;  /* 0x000000050c000986 */ /* 0x0009e2000c10190c */
[----:B------:R-:W-:-:S06]  /*1f30*/  ISETP.NE.AND P0, PT, R8, R10, PT ;  /* 0x0000000a0800720c */ /* 0x000fcc0003f05270 */
[----:B------:R-:W5:Y:S01]  /*1f40*/  LDC.64 R44, c[0x0][0x398] ;  /* 0x0000e600ff2c7b82 */ /* 0x000f620000000a00 */
[----:B------:R4:W-:Y:S04]  /*1f50*/  @P1 STG.E desc[UR12][R26.64], R6 ;  /* 0x000000061a001986 */ /* 0x0009e8000c10190c */
[----:B------:R4:W-:Y:S01]  /*1f60*/  @P1 STG.E desc[UR12][R52.64], R7 ;  /* 0x0000000734001986 */ /* 0x0009e2000c10190c */
[----:B------:R-:W-:Y:S02]  /*1f70*/  ISETP.NE.AND P1, PT, R10, R32, PT ;  /* 0x000000200a00720c */ /* 0x000fe40003f25270 */
[----:B------:R-:W4:Y:S01]  /*1f80*/  LDC.64 R28, c[0x0][0x390] ;  /* 0x0000e400ff1c7b82 */ /* 0x000f220000000a00 */
[----:B---3--:R-:W-:-:S05]  /*1f90*/  @P0 IMAD.WIDE R16, R21, 0x4, R16 ;  /* 0x0000000415100825 */ /* 0x008fca00078e0210 */
[----:B------:R3:W-:Y:S02]  /*1fa0*/  @P0 STG.E desc[UR12][R16.64], R8 ;  /* 0x0000000810000986 */ /* 0x0007e4000c10190c */
[----:B------:R-:W3:Y:S01]  /*1fb0*/  LDC.64 R50, c[0x0][0x398] ;  /* 0x0000e600ff327b82 */ /* 0x000ee20000000a00 */
[----:B0-----:R-:W-:-:S04]  /*1fc0*/  @P0 IMAD.WIDE R24, R21, 0x4, R24 ;  /* 0x0000000415180825 */ /* 0x001fc800078e0218 */
[C---:B-1----:R-:W-:Y:S01]  /*1fd0*/  @P1 IMAD.WIDE R48, R19.reuse, 0x4, R48 ;  /* 0x0000000413301825 */ /* 0x042fe200078e0230 */
[----:B------:R0:W-:Y:S02]  /*1fe0*/  @P0 STG.E desc[UR12][R24.64], R9 ;  /* 0x0000000918000986 */ /* 0x0001e4000c10190c */
[----:B--2---:R-:W1:Y:S01]  /*1ff0*/  LDC.64 R30, c[0x0][0x390] ;  /* 0x0000e400ff1e7b82 */ /* 0x004e620000000a00 */
[----:B-----5:R-:W-:Y:S01]  /*2000*/  @P1 IMAD.WIDE R44, R19, 0x4, R44 ;  /* 0x00000004132c1825 */ /* 0x020fe200078e022c */
[----:B------:R0:W-:Y:S04]  /*2010*/  @P1 STG.E desc[UR12][R48.64], R10 ;  /* 0x0000000a30001986 */ /* 0x0001e8000c10190c */
[----:B------:R0:W-:Y:S02]  /*2020*/  @P1 STG.E desc[UR12][R44.64], R11 ;  /* 0x0000000b2c001986 */ /* 0x0001e4000c10190c */
[----:B------:R-:W2:Y:S01]  /*2030*/  LDC.64 R40, c[0x0][0x398] ;  /* 0x0000e600ff287b82 */ /* 0x000ea20000000a00 */
[----:B----4-:R-:W-:-:S05]  /*2040*/  @P2 IMAD.WIDE R28, R15, 0x4, R28 ;  /* 0x000000040f1c2825 */ /* 0x010fca00078e021c */
[----:B------:R0:W-:Y:S02]  /*2050*/  @P2 STG.E desc[UR12][R28.64], R32 ;  /* 0x000000201c002986 */ /* 0x0001e4000c10190c */
[----:B------:R-:W4:Y:S01]  /*2060*/  LDC.64 R42, c[0x0][0x390] ;  /* 0x0000e400ff2a7b82 */ /* 0x000f220000000a00 */
[----:B---3--:R-:W-:-:S05]  /*2070*/  @P2 IMAD.WIDE R50, R15, 0x4, R50 ;  /* 0x000000040f322825 */ /* 0x008fca00078e0232 */
[----:B------:R0:W-:Y:S02]  /*2080*/  @P2 STG.E desc[UR12][R50.64], R33 ;  /* 0x0000002132002986 */ /* 0x0001e4000c10190c */
[----:B------:R-:W3:Y:S01]  /*2090*/  LDC.64 R46, c[0x0][0x398] ;  /* 0x0000e600ff2e7b82 */ /* 0x000ee20000000a00 */
[----:B-1----:R-:W-:-:S05]  /*20a0*/  @P3 IMAD.WIDE R30, R23, 0x4, R30 ;  /* 0x00000004171e3825 */ /* 0x002fca00078e021e */
[----:B------:R0:W-:Y:S01]  /*20b0*/  @P3 STG.E desc[UR12][R30.64], R34 ;  /* 0x000000221e003986 */ /* 0x0001e2000c10190c */
[----:B--2---:R-:W-:-:S05]  /*20c0*/  @P3 IMAD.WIDE R40, R23, 0x4, R40 ;  /* 0x0000000417283825 */ /* 0x004fca00078e0228 */
[----:B------:R0:W-:Y:S01]  /*20d0*/  @P3 STG.E desc[UR12][R40.64], R35 ;  /* 0x0000002328003986 */ /* 0x0001e2000c10190c */
[----:B----4-:R-:W-:-:S05]  /*20e0*/  @P4 IMAD.WIDE R42, R0, 0x4, R42 ;  /* 0x00000004002a4825 */ /* 0x010fca00078e022a */
[----:B------:R0:W-:Y:S01]  /*20f0*/  @P4 STG.E desc[UR12][R42.64], R36 ;  /* 0x000000242a004986 */ /* 0x0001e2000c10190c */
[----:B---3--:R-:W-:-:S05]  /*2100*/  @P4 IMAD.WIDE R46, R0, 0x4, R46 ;  /* 0x00000004002e4825 */ /* 0x008fca00078e022e */
[----:B------:R0:W-:Y:S01]  /*2110*/  @P4 STG.E desc[UR12][R46.64], R37 ;  /* 0x000000252e004986 */ /* 0x0001e2000c10190c */
[----:B------:R-:W-:Y:S05]  /*2120*/  @!P5 EXIT ;  /* 0x000000000000d94d */ /* 0x000fea0003800000 */
[----:B------:R-:W1:Y:S08]  /*2130*/  LDC.64 R4, c[0x0][0x390] ;  /* 0x0000e400ff047b82 */ /* 0x000e700000000a00 */
[----:B------:R-:W2:Y:S01]  /*2140*/  LDC.64 R6, c[0x0][0x398] ;  /* 0x0000e600ff067b82 */ /* 0x000ea20000000a00 */
[----:B-1----:R-:W-:-:S05]  /*2150*/  IMAD.WIDE R4, R2, 0x4, R4 ;  /* 0x0000000402047825 */ /* 0x002fca00078e0204 */
[----:B------:R-:W-:Y:S01]  /*2160*/  STG.E desc[UR12][R4.64], R38 ;  /* 0x0000002604007986 */ /* 0x000fe2000c10190c */
[----:B--2---:R-:W-:-:S05]  /*2170*/  IMAD.WIDE R2, R2, 0x4, R6 ;  /* 0x0000000402027825 */ /* 0x004fca00078e0206 */
[----:B------:R-:W-:Y:S01]  /*2180*/  STG.E desc[UR12][R2.64], R39 ;  /* 0x0000002702007986 */ /* 0x000fe2000c10190c */
[----:B------:R-:W-:Y:S05]  /*2190*/  EXIT ;  /* 0x000000000000794d */ /* 0x000fea0003800000 */
.L_x_1778:
[----:B------:R-:W0:Y:S01]  /*21a0*/  S2R R36, SR_TID.X ;  /* 0x0000000000247919 */ /* 0x000e220000002100 */
[----:B------:R-:W1:Y:S08]  /*21b0*/  LDC.64 R2, c[0x0][0x380] ;  /* 0x0000e000ff027b82 */ /* 0x000e700000000a00 */
[----:B------:R-:W2:Y:S01]  /*21c0*/  LDC.64 R8, c[0x0][0x388] ;  /* 0x0000e200ff087b82 */ /* 0x000ea20000000a00 */
[----:B0-----:R-:W-:-:S02]  /*21d0*/  LOP3.LUT R5, R36, 0x1f, RZ, 0xc0, !PT ;  /* 0x0000001f24057812 */ /* 0x001fc400078ec0ff */
[----:B------:R-:W-:-:S03]  /*21e0*/  LOP3.LUT R4, R36, 0x3e0, RZ, 0xc0, !PT ;  /* 0x000003e024047812 */ /* 0x000fc600078ec0ff */
[----:B------:R-:W-:-:S04]  /*21f0*/  IMAD.IADD R5, R6, 0x1, R5 ;  /* 0x0000000106057824 */ /* 0x000fc800078e0205 */
[----:B------:R-:W-:-:S04]  /*2200*/  IMAD R7, R4, 0x9, R5 ;  /* 0x0000000904077824 */ /* 0x000fc800078e0205 */
[----:B-1----:R-:W-:-:S05]  /*2210*/  IMAD.WIDE.U32 R4, R7, 0x4, R2 ;  /* 0x0000000407047825 */ /* 0x002fca00078e0002 */
[----:B------:R-:W3:Y:S04]  /*2220*/  LDG.E.CONSTANT R10, desc[UR12][R4.64] ;  /* 0x0000000c040a7981 */ /* 0x000ee8000c1e9900 */
[----:B------:R-:W4:Y:S04]  /*2230*/  LDG.E.CONSTANT R11, desc[UR12][R4.64+0x80] ;  /* 0x0000800c040b7981 */ /* 0x000f28000c1e9900 */
[----:B------:R-:W5:Y:S04]  /*2240*/  LDG.E.CONSTANT R12, desc[UR12][R4.64+0x100] ;  /* 0x0001000c040c7981 */ /* 0x000f68000c1e9900 */
[----:B------:R-:W5:Y:S04]  /*2250*/  LDG.E.CONSTANT R13, desc[UR12][R4.64+0x180] ;  /* 0x0001800c040d7981 */ /* 0x000f68000c1e9900 */
[----:B------:R-:W5:Y:S04]  /*2260*/  LDG.E.CONSTANT R14, desc[UR12][R4.64+0x200] ;  /* 0x0002000c040e7981 */ /* 0x000f68000c1e9900 */
[----:B------:R-:W5:Y:S04]  /*2270*/  LDG.E.CONSTANT R15, desc[UR12][R4.64+0x280] ;  /* 0x0002800c040f7981 */ /* 0x000f68000c1e9900 */
[----:B------:R-:W5:Y:S04]  /*2280*/  LDG.E.CONSTANT R16, desc[UR12][R4.64+0x300] ;  /* 0x0003000c04107981 */ /* 0x000f68000c1e9900 */
[----:B------:R-:W5:Y:S04]  /*2290*/  LDG.E.CONSTANT R17, desc[UR12][R4.64+0x380] ;  /* 0x0003800c04117981 */ /* 0x000f68000c1e9900 */
[----:B------:R0:W5:Y:S01]  /*22a0*/  LDG.E.CONSTANT R18, desc[UR12][R4.64+0x400] ;  /* 0x0004000c04127981 */ /* 0x000162000c1e9900 */
[----:B--2---:R-:W-:-:S05]  /*22b0*/  IMAD.WIDE.U32 R8, R7, 0x4, R8 ;  /* 0x0000000407087825 */ /* 0x004fca00078e0008 */
[----:B------:R-:W2:Y:S04]  /*22c0*/  LDG.E.CONSTANT R20, desc[UR12][R8.64] ;  /* 0x0000000c08147981 */ /* 0x000ea8000c1e9900 */
[----:B------:R-:W2:Y:S04]  /*22d0*/  LDG.E.CONSTANT R22, desc[UR12][R8.64+0x80] ;  /* 0x0000800c08167981 */ /* 0x000ea8000c1e9900 */
[----:B------:R-:W2:Y:S04]  /*22e0*/  LDG.E.CONSTANT R24, desc[UR12][R8.64+0x100] ;  /* 0x0001000c08187981 */ /* 0x000ea8000c1e9900 */
[----:B------:R-:W2:Y:S04]  /*22f0*/  LDG.E.CONSTANT R26, desc[UR12][R8.64+0x180] ;  /* 0x0001800c081a7981 */ /* 0x000ea8000c1e9900 */
[----:B------:R-:W2:Y:S04]  /*2300*/  LDG.E.CONSTANT R28, desc[UR12][R8.64+0x200] ;  /* 0x0002000c081c7981 */ /* 0x000ea8000c1e9900 */
[----:B------:R-:W2:Y:S04]  /*2310*/  LDG.E.CONSTANT R30, desc[UR12][R8.64+0x280] ;  /* 0x0002800c081e7981 */ /* 0x000ea8000c1e9900 */
[----:B------:R-:W2:Y:S04]  /*2320*/  LDG.E.CONSTANT R40, desc[UR12][R8.64+0x300] ;  /* 0x0003000c08287981 */ /* 0x000ea8000c1e9900 */
[----:B------:R-:W2:Y:S04]  /*2330*/  LDG.E.CONSTANT R44, desc[UR12][R8.64+0x380] ;  /* 0x0003800c082c7981 */ /* 0x000ea8000c1e9900 */
[----:B------:R-:W2:Y:S01]  /*2340*/  LDG.E.CONSTANT R46, desc[UR12][R8.64+0x400] ;  /* 0x0004000c082e7981 */ /* 0x000ea2000c1e9900 */
[----:B------:R-:W-:Y:S01]  /*2350*/  ISETP.NE.AND P0, PT, R36, RZ, PT ;  /* 0x000000ff2400720c */ /* 0x000fe20003f05270 */
[----:B------:R-:W-:-:S12]  /*2360*/  IMAD.MOV.U32 R34, RZ, RZ, RZ ;  /* 0x000000ffff227224 */ /* 0x000fd800078e00ff */
[----:B------:R-:W-:-:S05]  /*2370*/  @!P0 IMAD.WIDE.U32 R2, R6, 0x4, R2 ;  /* 0x0000000406028825 */ /* 0x000fca00078e0002 */
[----:B------:R1:W2:Y:S01]  /*2380*/  @!P0 LDG.E.CONSTANT R34, desc[UR12][R2.64+-0x4] ;  /* 0xfffffc0c02228981 */ /* 0x0002a2000c1e9900 */
[----:B------:R-:W0:Y:S01]  /*2390*/  S2UR UR5, SR_CgaCtaId ;  /* 0x00000000000579c3 */ /* 0x000e220000008800 */
[----:B------:R-:W-:Y:S01]  /*23a0*/  SHF.R.U32.HI R43, RZ, 0x5, R36 ;  /* 0x00000005ff2b7819 */ /* 0x000fe20000011624 */
[----:B------:R-:W-:Y:S01]  /*23b0*/  UMOV UR4, 0x400 ;  /* 0x0000040000047882 */ /* 0x000fe20000000000 */
[----:B------:R-:W1:Y:S01]  /*23c0*/  S2R R38, SR_LANEID ;  /* 0x0000000000267919 */ /* 0x000e620000000000 */
[----:B------:R-:W-:Y:S02]  /*23d0*/  ISETP.NE.AND P0, PT, R36, RZ, PT ;  /* 0x000000ff2400720c */ /* 0x000fe40003f05270 */
[C---:B------:R-:W-:Y:S02]  /*23e0*/  ISETP.NE.AND P6, PT, R43.reuse, 0x2, PT ;  /* 0x000000022b00780c */ /* 0x040fe40003fc5270 */
[C---:B------:R-:W-:Y:S01]  /*23f0*/  ISETP.NE.AND P4, PT, R43.reuse, 0x4, PT ;  /* 0x000000042b00780c */ /* 0x040fe20003f85270 */
[----:B0-----:R-:W-:Y:S01]  /*2400*/  ULEA UR4, UR5, UR4, 0x18 ;  /* 0x0000000405047291 */ /* 0x001fe2000f8ec0ff */
[----:B-1----:R-:W-:-:S05]  /*2410*/  IMAD R4, R43, 0x120, R38 ;  /* 0x000001202b047824 */ /* 0x002fca00078e0226 */
[----:B------:R-:W-:-:S05]  /*2420*/  LEA R19, R4, UR4, 0x2 ;  /* 0x0000000404137c11 */ /* 0x000fca000f8e10ff */
[----:B------:R-:W-:Y:S01]  /*2430*/  IMAD R21, R38, 0x20, R19 ;  /* 0x0000002026157824 */ /* 0x000fe200078e0213 */
[----:B---3--:R-:W-:Y:S04]  /*2440*/  STS [R19], R10 ;  /* 0x0000000a13007388 */ /* 0x008fe80000000800 */
[----:B----4-:R-:W-:Y:S04]  /*2450*/  STS [R19+0x80], R11 ;  /* 0x0000800b13007388 */ /* 0x010fe80000000800 */
[----:B-----5:R-:W-:Y:S04]  /*2460*/  STS [R19+0x100], R12 ;  /* 0x0001000c13007388 */ /* 0x020fe80000000800 */
        /* <DEDUP_REMOVED lines=11> */
[----:B------:R-:W-:Y:S04]  /*2520*/  LDS R8, [R21+0xc] ;  /* 0x00000c0015087984 */ /* 0x000fe80000000800 */
[----:B------:R-:W-:Y:S04]  /*2530*/  LDS R10, [R21+0x10] ;  /* 0x00001000150a7984 */ /* 0x000fe80000000800 */
[----:B------:R-:W-:Y:S04]  /*2540*/  LDS R12, [R21+0x14] ;  /* 0x00001400150c7984 */ /* 0x000fe80000000800 */
[----:B------:R-:W-:Y:S04]  /*2550*/  LDS R14, [R21+0x18] ;  /* 0x00001800150e7984 */ /* 0x000fe80000000800 */
[----:B------:R-:W-:Y:S01]  /*2560*/  LDS R32, [R21+0x1c] ;  /* 0x00001c0015207984 */ /* 0x000fe20000000800 */
[----:B------:R-:W-:Y:S01]  /*2570*/  BAR.SYNC.DEFER_BLOCKING 0x0 ;  /* 0x0000000000007b1d */ /* 0x000fe20000010000 */
[----:B0-----:R-:W-:-:S02]  /*2580*/  ISETP.NE.AND P1, PT, R2, R4, PT ;  /* 0x000000040200720c */ /* 0x001fc40003f25270 */
[----:B-1----:R-:W-:-:S03]  /*2590*/  ISETP.NE.AND P2, PT, R4, R6, PT ;  /* 0x000000060400720c */ /* 0x002fc60003f45270 */
[----:B--2---:R0:W-:Y:S04]  /*25a0*/  STS [R19], R20 ;  /* 0x0000001413007388 */ /* 0x0041e80000000800 */
[----:B------:R-:W-:Y:S04]  /*25b0*/  STS [R19+0x80], R22 ;  /* 0x0000801613007388 */ /* 0x000fe80000000800 */
[----:B------:R-:W-:Y:S01]  /*25c0*/  STS [R19+0x100], R24 ;  /* 0x0001001813007388 */ /* 0x000fe20000000800 */
[----:B0-----:R-:W-:-:S03]  /*25d0*/  LEA R20, R36, UR4, 0x2 ;  /* 0x0000000424147c11 */ /* 0x001fc6000f8e10ff */
        /* <DEDUP_REMOVED lines=22> */
[----:B------:R-:W-:Y:S01]  /*2740*/  BAR.SYNC.DEFER_BLOCKING 0x0 ;  /* 0x0000000000007b1d */ /* 0x000fe20000010000 */
[----:B------:R-:W-:-:S03]  /*2750*/  IMAD.MOV.U32 R16, RZ, RZ, 0x2 ;  /* 0x00000002ff107424 */ /* 0x000fc600078e00ff */
[----:B--2---:R-:W-:Y:S02]  /*2760*/  FADD R18, R9, R18 ;  /* 0x0000001209127221 */ /* 0x004fe40000000000 */
[----:B------:R-:W0:Y:S02]  /*2770*/  @P0 LDS R34, [R20+0x478] ;  /* 0x0004780014220984 */ /* 0x000e240000000800 */
[----:B0-----:R-:W-:-:S04]  /*2780*/  ISETP.NE.AND P0, PT, R34, R2, PT ;  /* 0x000000022200720c */ /* 0x001fc80003f05270 */
[----:B------:R-:W-:-:S09]  /*2790*/  SEL R17, RZ, 0x1, !P0 ;  /* 0x00000001ff117807 */ /* 0x000fd20004000000 */
[----:B------:R-:W-:Y:S01]  /*27a0*/  @!P0 IMAD.MOV R16, RZ, RZ, 0x1 ;  /* 0x00000001ff108424 */ /* 0x000fe200078e02ff */
[----:B------:R-:W-:Y:S01]  /*27b0*/  ISETP.NE.AND P0, PT, R6, R8, PT ;  /* 0x000000080600720c */ /* 0x000fe20003f05270 */
[----:B------:R-:W-:Y:S01]  /*27c0*/  @!P1 IMAD.MOV R16, RZ, RZ, R17 ;  /* 0x000000ffff109224 */ /* 0x000fe200078e0211 */
[----:B------:R-:W-:Y:S02]  /*27d0*/  ISETP.NE.AND P1, PT, R8, R10, PT ;  /* 0x0000000a0800720c */ /* 0x000fe40003f25270 */
[----:B------:R-:W-:Y:S01]  /*27e0*/  FSEL R18, R9, R18, P0 ;  /* 0x0000001209127208 */ /* 0x000fe20000000000 */
[----:B------:R-:W-:Y:S02]  /*27f0*/  VIADD R17, R16, 0x1 ;  /* 0x0000000110117836 */ /* 0x000fe40000000000 */
[----:B------:R-:W-:Y:S01]  /*2800*/  @!P2 IMAD.MOV R17, RZ, RZ, R16 ;  /* 0x000000ffff11a224 */ /* 0x000fe200078e0210 */
[----:B------:R-:W-:Y:S01]  /*2810*/  ISETP.NE.AND P2, PT, R32, R37, PT ;  /* 0x000000252000720c */ /* 0x000fe20003f45270 */
[----:B------:R-:W-:-:S03]  /*2820*/  FADD R18, R11, R18 ;  /* 0x000000120b127221 */ /* 0x000fc60000000000 */
[----:B------:R-:W-:Y:S01]  /*2830*/  IADD3 R16, PT, PT, R17, 0x1, RZ ;  /* 0x0000000111107810 */ /* 0x000fe20007ffe0ff */
[----:B------:R-:W-:Y:S01]  /*2840*/  @!P0 IMAD.MOV R16, RZ, RZ, R17 ;  /* 0x000000ffff108224 */ /* 0x000fe200078e0211 */
[----:B------:R-:W-:Y:S02]  /*2850*/  FSEL R18, R11, R18, P1 ;  /* 0x000000120b127208 */ /* 0x000fe40000800000 */
[----:B------:R-:W-:Y:S01]  /*2860*/  ISETP.NE.AND P0, PT, R10, R12, PT ;  /* 0x0000000c0a00720c */ /* 0x000fe20003f05270 */
[----:B------:R-:W-:Y:S02]  /*2870*/  VIADD R17, R16, 0x1 ;  /* 0x0000000110117836 */ /* 0x000fe40000000000 */
[----:B------:R-:W-:Y:S01]  /*2880*/  FADD R18, R13, R18 ;  /* 0x000000120d127221 */ /* 0x000fe20000000000 */
[----:B------:R-:W-:Y:S01]  /*2890*/  @!P1 IMAD.MOV R17, RZ, RZ, R16 ;  /* 0x000000ffff119224 */ /* 0x000fe200078e0210 */
[----:B------:R-:W-:-:S03]  /*28a0*/  ISETP.NE.AND P1, PT, R12, R14, PT ;  /* 0x0000000e0c00720c */ /* 0x000fc60003f25270 */
[----:B------:R-:W-:Y:S01]  /*28b0*/  FSEL R18, R13, R18, P0 ;  /* 0x000000120d127208 */ /* 0x000fe20000000000 */
[----:B------:R-:W-:-:S04]  /*28c0*/  VIADD R16, R17, 0x1 ;  /* 0x0000000111107836 */ /* 0x000fc80000000000 */
[----:B------:R-:W-:Y:S01]  /*28d0*/  FADD R18, R15, R18 ;  /* 0x000000120f127221 */ /* 0x000fe20000000000 */
[----:B------:R-:W-:Y:S01]  /*28e0*/  @!P0 IMAD.MOV R16, RZ, RZ, R17 ;  /* 0x000000ffff108224 */ /* 0x000fe200078e0211 */
[----:B------:R-:W-:-:S03]  /*28f0*/  ISETP.NE.AND P0, PT, R14, R32, PT ;  /* 0x000000200e00720c */ /* 0x000fc60003f05270 */
[----:B------:R-:W-:Y:S01]  /*2900*/  FSEL R18, R15, R18, P1 ;  /* 0x000000120f127208 */ /* 0x000fe20000800000 */
[----:B------:R-:W-:Y:S02]  /*2910*/  VIADD R19, R16, 0x1 ;  /* 0x0000000110137836 */ /* 0x000fe40000000000 */
[----:B------:R-:W-:Y:S01]  /*2920*/  @!P1 IMAD.MOV R19, RZ, RZ, R16 ;  /* 0x000000ffff139224 */ /* 0x000fe200078e0210 */
[----:B------:R-:W-:Y:S01]  /*2930*/  ISETP.GE.AND P1, PT, R38, 0x1, PT ;  /* 0x000000012600780c */ /* 0x000fe20003f26270 */
[----:B------:R-:W-:-:S05]  /*2940*/  FADD R18, R33, R18 ;  /* 0x0000001221127221 */ /* 0x000fca0000000000 */
[----:B------:R-:W-:Y:S01]  /*2950*/  FSEL R17, R33, R18, P0 ;  /* 0x0000001221117208 */ /* 0x000fe20000000000 */
[----:B------:R-:W-:Y:S02]  /*2960*/  VIADD R18, R19, 0x1 ;  /* 0x0000000113127836 */ /* 0x000fe40000000000 */
[----:B------:R-:W-:Y:S02]  /*2970*/  @!P0 IMAD.MOV R18, RZ, RZ, R19 ;  /* 0x000000ffff128224 */ /* 0x000fe400078e0213 */
[----:B------:R-:W-:Y:S02]  /*2980*/  @!P2 FADD R42, R42, R17 ;  /* 0x000000112a2aa221 */ /* 0x000fe40000000000 */
[----:B------:R-:W-:Y:S02]  /*2990*/  VIADD R16, R18, 0x1 ;  /* 0x0000000112107836 */ /* 0x000fe40000000000 */
[----:B------:R-:W-:Y:S01]  /*29a0*/  @!P2 IMAD.MOV R16, RZ, RZ, R18 ;  /* 0x000000ffff10a224 */ /* 0x000fe200078e0212 */
[----:B------:R-:W0:Y:S01]  /*29b0*/  SHFL.UP PT, R19, R42, 0x1, RZ ;  /* 0x042000002a137989 */ /* 0x000e2200000e00ff */
[----:B------:R-:W-:-:S03]  /*29c0*/  ISETP.NE.AND P2, PT, R38, 0x1f, PT ;  /* 0x0000001f2600780c */ /* 0x000fc60003f45270 */
[----:B------:R-:W1:Y:S01]  /*29d0*/  SHFL.UP PT, R17, R16, 0x1, RZ ;  /* 0x0420000010117989 */ /* 0x000e6200000e00ff */
[----:B------:R-:W-:-:S09]  /*29e0*/  ISETP.NE.AND P0, PT, R16, RZ, PT ;  /* 0x000000ff1000720c */ /* 0x000fd20003f05270 */
[----:B------:R-:W-:Y:S01]  /*29f0*/  @!P2 LEA R44, R43, UR4, 0x3 ;  /* 0x000000042b2cac11 */ /* 0x000fe2000f8e18ff */
[----:B0-----:R-:W-:Y:S01]  /*2a00*/  FADD R19, R42, R19 ;  /* 0x000000132a137221 */ /* 0x001fe20000000000 */
[----:B-1----:R-:W-:-:S04]  /*2a10*/  SEL R17, R17, RZ, P1 ;  /* 0x000000ff11117207 */ /* 0x002fc80000800000 */
[----:B------:R-:W-:Y:S02]  /*2a20*/  @P1 FSEL R42, R19, R42, !P0 ;  /* 0x0000002a132a1208 */ /* 0x000fe40004000000 */
[----:B------:R-:W-:Y:S01]  /*2a30*/  ISETP.GE.AND P1, PT, R38, 0x2, PT ;  /* 0x000000022600780c */ /* 0x000fe20003f26270 */
[----:B------:R-:W-:Y:S02]  /*2a40*/  IMAD.IADD R17, R17, 0x1, R16 ;  /* 0x0000000111117824 */ /* 0x000fe400078e0210 */
[----:B------:R-:W0:Y:S03]  /*2a50*/  SHFL.UP PT, R19, R42, 0x2, RZ ;  /* 0x044000002a137989 */ /* 0x000e2600000e00ff */
[----:B------:R-:W-:Y:S01]  /*2a60*/  ISETP.NE.AND P0, PT, R17, RZ, PT ;  /* 0x000000ff1100720c */ /* 0x000fe20003f05270 */
[----:B------:R-:W1:Y:S01]  /*2a70*/  SHFL.UP PT, R18, R17, 0x2, RZ ;  /* 0x0440000011127989 */ /* 0x000e6200000e00ff */
        /* <DEDUP_REMOVED lines=19> */
[----:B------:R-:W-:Y:S02]  /*2bb0*/  IADD3 R16, PT, PT, R17, R16, RZ ;  /* 0x0000001011107210 */ /* 0x000fe40007ffe0ff */
[----:B------:R-:W-:Y:S01]  /*2bc0*/  ISETP.GE.AND P1, PT, R38, 0x10, PT ;  /* 0x000000102600780c */ /* 0x000fe20003f26270 */
[----:B------:R-:W0:Y:S01]  /*2bd0*/  SHFL.UP PT, R19, R42, 0x10, RZ ;  /* 0x060000002a137989 */ /* 0x000e2200000e00ff */
[----:B------:R-:W-:-:S03]  /*2be0*/  ISETP.NE.AND P0, PT, R16, RZ, PT ;  /* 0x000000ff1000720c */ /* 0x000fc60003f05270 */
[----:B------:R-:W1:Y:S01]  /*2bf0*/  SHFL.UP PT, R18, R16, 0x10, RZ ;  /* 0x0600000010127989 */ /* 0x000e6200000e00ff */
[----:B0-----:R-:W-:Y:S01]  /*2c00*/  FADD R19, R42, R19 ;  /* 0x000000132a137221 */ /* 0x001fe20000000000 */
[----:B-1----:R-:W-:-:S04]  /*2c10*/  SEL R17, R18, RZ, P1 ;  /* 0x000000ff12117207 */ /* 0x002fc80000800000 */
[----:B------:R-:W-:Y:S02]  /*2c20*/  FSEL R41, R19, R42, !P0 ;  /* 0x0000002a13297208 */ /* 0x000fe40004000000 */
[----:B------:R-:W-:Y:S01]  /*2c30*/  ISETP.NE.AND P0, PT, R43, 0x3, PT ;  /* 0x000000032b00780c */ /* 0x000fe20003f05270 */
[----:B------:R-:W-:Y:S01]  /*2c40*/  IMAD.IADD R40, R16, 0x1, R17 ;  /* 0x0000000110287824 */ /* 0x000fe200078e0211 */
[----:B------:R-:W-:-:S04]  /*2c50*/  FSEL R35, R42, R41, !P1 ;  /* 0x000000292a237208 */ /* 0x000fc80004800000 */
[----:B------:R-:W-:Y:S01]  /*2c60*/  @!P2 STS.64 [R44], R40 ;  /* 0x000000282c00a388 */ /* 0x000fe20000000a00 */
[----:B------:R-:W-:Y:S06]  /*2c70*/  BAR.SYNC.DEFER_BLOCKING 0x0 ;  /* 0x0000000000007b1d */ /* 0x000fec0000010000 */
[----:B------:R-:W-:Y:S04]  /*2c80*/  SHFL.UP PT, R35, R35, 0x1, RZ ;  /* 0x0420000023237989 */ /* 0x000fe800000e00ff */
[----:B------:R-:W0:Y:S04]  /*2c90*/  LDS.128 R16, [UR4] ;  /* 0x00000004ff107984 */ /* 0x000e280008000c00 */
[----:B------:R-:W1:Y:S04]  /*2ca0*/  LDS.128 R20, [UR4+0x10] ;  /* 0x00001004ff147984 */ /* 0x000e680008000c00 */
[----:B------:R-:W2:Y:S04]  /*2cb0*/  LDS.128 R24, [UR4+0x20] ;  /* 0x00002004ff187984 */ /* 0x000ea80008000c00 */
[----:B------:R-:W3:Y:S01]  /*2cc0*/  LDS.128 R28, [UR4+0x30] ;  /* 0x00003004ff1c7984 */ /* 0x000ee20008000c00 */
[----:B0-----:R-:W-:Y:S01]  /*2cd0*/  IMAD.IADD R39, R16, 0x1, R18 ;  /* 0x0000000110277824 */ /* 0x001fe200078e0212 */
[----:B------:R-:W-:-:S03]  /*2ce0*/  ISETP.NE.AND P1, PT, R18, RZ, PT ;  /* 0x000000ff1200720c */ /* 0x000fc60003f25270 */
[C---:B-1----:R-:W-:Y:S01]  /*2cf0*/  IMAD.IADD R41, R39.reuse, 0x1, R20 ;  /* 0x0000000127297824 */ /* 0x042fe200078e0214 */
[----:B------:R-:W-:Y:S02]  /*2d00*/  SEL R16, R39, R16, !P6 ;  /* 0x0000001027107207 */ /* 0x000fe40007000000 */
[----:B------:R-:W-:Y:S01]  /*2d10*/  ISETP.NE.AND P5, PT, R20, RZ, PT ;  /* 0x000000ff1400720c */ /* 0x000fe20003fa5270 */
[----:B------:R-:W0:Y:S01]  /*2d20*/  SHFL.UP PT, R39, R40, 0x1, RZ ;  /* 0x0420000028277989 */ /* 0x000e2200000e00ff */
[----:B------:R-:W-:Y:S02]  /*2d30*/  ISETP.NE.AND P2, PT, R22, RZ, PT ;  /* 0x000000ff1600720c */ /* 0x000fe40003f45270 */
[----:B--2---:R-:W-:Y:S02]  /*2d40*/  ISETP.NE.AND P3, PT, R24, RZ, PT ;  /* 0x000000ff1800720c */ /* 0x004fe40003f65270 */
[----:B------:R-:W-:Y:S01]  /*2d50*/  SEL R18, R41, R16, !P0 ;  /* 0x0000001029127207 */ /* 0x000fe20004000000 */
[----:B------:R-:W-:Y:S01]  /*2d60*/  @!P1 FADD R19, R17, R19 ;  /* 0x0000001311139221 */ /* 0x000fe20000000000 */
[----:B------:R-:W-:Y:S01]  /*2d70*/  ISETP.GE.U32.AND P1, PT, R36, 0x20, PT ;  /* 0x000000202400780c */ /* 0x000fe20003f26070 */
[----:B------:R-:W-:-:S03]  /*2d80*/  IMAD.IADD R41, R22, 0x1, R41 ;  /* 0x0000000116297824 */ /* 0x000fc600078e0229 */
[C---:B------:R-:W-:Y:S01]  /*2d90*/  FSEL R16, R19.reuse, R17, !P6 ;  /* 0x0000001113107208 */ /* 0x040fe20007000000 */
[----:B------:R-:W-:Y:S01]  /*2da0*/  @!P5 FADD R21, R19, R21 ;  /* 0x000000151315d221 */ /* 0x000fe20000000000 */
[----:B------:R-:W-:Y:S02]  /*2db0*/  ISETP.NE.AND P5, PT, R26, RZ, PT ;  /* 0x000000ff1a00720c */ /* 0x000fe40003fa5270 */
[----:B------:R-:W-:Y:S01]  /*2dc0*/  SEL R18, R41, R18, !P4 ;  /* 0x0000001229127207 */ /* 0x000fe20006000000 */
[----:B------:R-:W-:Y:S01]  /*2dd0*/  @!P2 FADD R23, R23, R21 ;  /* 0x000000151717a221 */ /* 0x000fe20000000000 */
[----:B------:R-:W-:Y:S01]  /*2de0*/  FSEL R16, R21, R16, !P0 ;  /* 0x0000001015107208 */ /* 0x000fe20004000000 */
[----:B------:R-:W-:Y:S01]  /*2df0*/  IMAD.IADD R41, R41, 0x1, R24 ;  /* 0x0000000129297824 */ /* 0x000fe200078e0218 */
[----:B---3--:R-:W-:Y:S01]  /*2e00*/  ISETP.NE.AND P2, PT, R28, RZ, PT ;  /* 0x000000ff1c00720c */ /* 0x008fe20003f45270 */
[----:B------:R-:W-:Y:S01]  /*2e10*/  @!P3 FADD R25, R23, R25 ;  /* 0x000000191719b221 */ /* 0x000fe20000000000 */
[----:B------:R-:W-:-:S02]  /*2e20*/  ISETP.NE.AND P0, PT, R43, 0x5, PT ;  /* 0x000000052b00780c */ /* 0x000fc40003f05270 */
[----:B------:R-:W-:Y:S02]  /*2e30*/  FSEL R16, R23, R16, !P4 ;  /* 0x0000001017107208 */ /* 0x000fe40006000000 */
[----:B0-----:R-:W-:Y:S01]  /*2e40*/  @P1 ISETP.NE.AND P3, PT, R39, RZ, PT ;  /* 0x000000ff2700120c */ /* 0x001fe20003f65270 */
[----:B------:R-:W-:Y:S01]  /*2e50*/  @!P5 FADD R27, R27, R25 ;  /* 0x000000191b1bd221 */ /* 0x000fe20000000000 */
[----:B------:R-:W-:Y:S01]  /*2e60*/  SEL R18, R41, R18, !P0 ;  /* 0x0000001229127207 */ /* 0x000fe20004000000 */
[----:B------:R-:W-:Y:S01]  /*2e70*/  IMAD.IADD R41, R26, 0x1, R41 ;  /* 0x000000011a297824 */ /* 0x000fe200078e0229 */
[----:B------:R-:W-:Y:S02]  /*2e80*/  FSEL R16, R25, R16, !P0 ;  /* 0x0000001019107208 */ /* 0x000fe40004000000 */
[----:B------:R-:W-:Y:S01]  /*2e90*/  PLOP3.LUT P0, PT, PT, PT, PT, 0x80, 0x8 ;  /* 0x000000000008781c */ /* 0x000fe20003f0f070 */
[----:B------:R-:W-:Y:S01]  /*2ea0*/  @!P2 FADD R29, R27, R29 ;  /* 0x0000001d1b1da221 */ /* 0x000fe20000000000 */
[----:B------:R-:W-:-:S02]  /*2eb0*/  ISETP.NE.AND P4, PT, R43, 0x6, PT ;  /* 0x000000062b00780c */ /* 0x000fc40003f85270 */
[----:B------:R-:W-:Y:S02]  /*2ec0*/  @P1 PLOP3.LUT P0, PT, P3, PT, PT, 0x80, 0x8 ;  /* 0x000000000008181c */ /* 0x000fe40001f0f070 */
[----:B------:R-:W-:Y:S02]  /*2ed0*/  ISETP.NE.AND P3, PT, R43, 0x7, PT ;  /* 0x000000072b00780c */ /* 0x000fe40003f65270 */
[----:B------:R-:W-:Y:S02]  /*2ee0*/  FSEL R16, R27, R16, !P4 ;  /* 0x000000101b107208 */ /* 0x000fe40006000000 */
[----:B------:R-:W-:Y:S02]  /*2ef0*/  ISETP.NE.AND P2, PT, R30, RZ, PT ;  /* 0x000000ff1e00720c */ /* 0x000fe40003f45270 */
[C---:B------:R-:W-:Y:S01]  /*2f00*/  SEL R18, R41.reuse, R18, !P4 ;  /* 0x0000001229127207 */ /* 0x040fe20006000000 */
[----:B------:R-:W-:Y:S01]  /*2f10*/  IMAD.IADD R41, R41, 0x1, R28 ;  /* 0x0000000129297824 */ /* 0x000fe200078e021c */
[----:B------:R-:W-:-:S02]  /*2f20*/  FSEL R16, R29, R16, !P3 ;  /* 0x000000101d107208 */ /* 0x000fc40005800000 */
[----:B------:R-:W-:Y:S01]  /*2f30*/  @P1 ISETP.NE.AND P4, PT, R38, RZ, PT ;  /* 0x000000ff2600120c */ /* 0x000fe20003f85270 */
[----:B------:R-:W-:Y:S01]  /*2f40*/  IMAD.IADD R30, R30, 0x1, R41 ;  /* 0x000000011e1e7824 */ /* 0x000fe200078e0229 */
[----:B------:R-:W-:Y:S01]  /*2f50*/  SEL R18, R41, R18, !P3 ;  /* 0x0000001229127207 */ /* 0x000fe20005800000 */
[----:B------:R-:W-:Y:S01]  /*2f60*/  @!P0 FADD R35, R35, R16 ;  /* 0x0000001023238221 */ /* 0x000fe20000000000 */
[----:B------:R-:W-:-:S03]  /*2f70*/  @P1 SEL R17, R39, RZ, P4 ;  /* 0x000000ff27111207 */ /* 0x000fc60002000000 */
[----:B------:R-:W-:Y:S01]  /*2f80*/  @!P2 FADD R31, R31, R29 ;  /* 0x0000001d1f1fa221 */ /* 0x000fe20000000000 */
[----:B------:R-:W-:Y:S01]  /*2f90*/  @P1 FSEL R35, R16, R35, !P4 ;  /* 0x0000002310231208 */ /* 0x000fe20006000000 */
[----:B------:R-:W-:Y:S01]  /*2fa0*/  @P1 IMAD.IADD R39, R18, 0x1, R17 ;  /* 0x0000000112271824 */ /* 0x000fe200078e0211 */
[----:B------:R-:W-:Y:S06]  /*2fb0*/  @P1 BRA `(.L_x_1788) ;  /* 0x0000000c00001947 */ /* 0x000fec0003800000 */
[----:B------:R-:W0:Y:S01]  /*2fc0*/  LDC.64 R24, c[0x0][0x3a8] ;  /* 0x0000ea00ff187b82 */ /* 0x000e220000000a00 */
[----:B------:R-:W-:Y:S01]  /*2fd0*/  ISETP.NE.AND P2, PT, R36, RZ, PT ;  /* 0x000000ff2400720c */ /* 0x000fe20003f45270 */
[----:B------:R-:W1:-:S12]  /*2fe0*/  LDCU UR5, c[0x0][0x370] ;  /* 0x00006e00ff0577ac */ /* 0x000e580008000800 */
[----:B------:R-:W-:Y:S01]  /*2ff0*/  @!P2 IMAD.MOV.U32 R18, RZ, RZ, 0x64 ;  /* 0x00000064ff12a424 */ /* 0x000fe200078e00ff */
[----:B------:R2:W-:Y:S01]  /*3000*/  @!P2 STS [UR4+0x74], R30 ;  /* 0x0000741eff00a988 */ /* 0x0005e20008000804 */
[----:B------:R-:W-:Y:S02]  /*3010*/  @!P2 IMAD.MOV.U32 R19, RZ, RZ, 0x0 ;  /* 0x00000000ff13a424 */ /* 0x000fe400078e00ff */
[----:B------:R-:W-:Y:S01]  /*3020*/  @!P2 IMAD.MOV.U32 R16, RZ, RZ, R30 ;  /* 0x000000ffff10a224 */ /* 0x000fe200078e001e */
[----:B------:R2:W-:Y:S01]  /*3030*/  @!P2 STS [UR4+0x78], R31 ;  /* 0x0000781fff00a988 */ /* 0x0005e20008000804 */
[----:B------:R-:W-:Y:S01]  /*3040*/  @!P2 IMAD.MOV.U32 R17, RZ, RZ, R31 ;  /* 0x000000ffff11a224 */ /* 0x000fe200078e001f */
[----:B-1----:R-:W-:Y:S01]  /*3050*/  UISETP.GT.U32.AND UP0, UPT, UR5, 0x1f3, UPT ;  /* 0x000001f30500788c */ /* 0x002fe2000bf04070 */
[----:B0-----:R-:W-:-:S05]  /*3060*/  IMAD.WIDE.U32 R24, R0, 0x10, R24 ;  /* 0x0000001000187825 */ /* 0x001fca00078e0018 */
[----:B------:R2:W-:Y:S03]  /*3070*/  @!P2 ST.E.128.STRONG.GPU desc[UR12][R24.64+0x200], R16 ;  /* 0x000200101800a985 */ /* 0x0005e6000c10fd0c */
[----:B------:R-:W-:Y:S05]  /*3080*/  BRA.U UP0, `(.L_x_1789) ;  /* 0x0000000100087547 */ /* 0x000fea000b800000 */
[----:B------:R0:W-:Y:S06]  /*3090*/  MEMBAR.SC.CTA ;  /* 0x0000000000007992 */ /* 0x0001ec0000000000 */
[----:B0-----:R-:W-:Y:S05]  /*30a0*/  BRA `(.L_x_1790) ;  /* 0x0000000000087947 */ /* 0x001fea0003800000 */
.L_x_1789:
[----:B------:R-:W-:Y:S05]  /*30b0*/  NANOSLEEP 0x1c2 ;  /* 0x000001c20000795d */ /* 0x000fea0003800000 */
[----:B------:R-:W-:Y:S01]  /*30c0*/  NOP ;  /* 0x0000000000007918 */ /* 0x000fe20000000000 */
.L_x_1790:
[----:B--2---:R-:W-:-:S03]  /*30d0*/  IMAD.WIDE.U32 R16, R36, 0x10, RZ ;  /* 0x0000001024107825 */ /* 0x004fc600078e00ff */
[----:B------:R-:W-:Y:S02]  /*30e0*/  LOP3.LUT R23, R16, 0xfffffff0, RZ, 0x3c, !PT ;  /* 0xfffffff010177812 */ /* 0x000fe400078e3cff */
[----:B------:R-:W-:Y:S02]  /*30f0*/  LOP3.LUT R17, RZ, R17, RZ, 0x33, !PT ;  /* 0x00000011ff117212 */ /* 0x000fe400078e33ff */
[----:B------:R-:W-:-:S05]  /*3100*/  IADD3 R22, P0, PT, R24, R23, RZ ;  /* 0x0000001718167210 */ /* 0x000fca0007f1e0ff */
[----:B------:R-:W-:-:S08]  /*3110*/  IMAD.X R23, R25, 0x1, R17, P0 ;  /* 0x0000000119177824 */ /* 0x000fd000000e0611 */
.L_x_1792:
[----:B------:R-:W2:Y:S01]  /*3120*/  LD.E.128.STRONG.GPU R16, desc[UR12][R22.64+0x200] ;  /* 0x0002000c16107980 */ /* 0x000ea2000c10fd00 */
[----:B------:R-:W-:Y:S05]  /*3130*/  YIELD ;  /* 0x0000000000007946 */ /* 0x000fea0003800000 */
[----:B------:R-:W-:Y:S01]  /*3140*/  UMOV UR5, 0xffffffff ;  /* 0xffffffff00057882 */ /* 0x000fe20000000000 */
[----:B--2---:R-:W-:-:S04]  /*3150*/  ISETP.NE.U32.AND P0, PT, R18, 0x63, PT ;  /* 0x000000631200780c */ /* 0x004fc80003f05070 */
[----:B------:R-:W-:Y:S01]  /*3160*/  ISETP.NE.AND.EX P0, PT, R19, RZ, PT, P0 ;  /* 0x000000ff1300720c */ /* 0x000fe20003f05300 */
[----:B------:R-:W-:-:S12]  /*3170*/  BRA.DIV UR5, `(.L_x_1791) ;  /* 0x0000007605f47947 */ /* 0x000fd8000b800000 */
[----:B------:R-:W-:-:S13]  /*3180*/  VOTE.ANY P0, !P0 ;  /* 0x0000000000ff7806 */ /* 0x000fda0004000100 */
.L_x_1848:
[----:B------:R-:W-:Y:S05]  /*3190*/  @P0 BRA `(.L_x_1792) ;  /* 0xfffffffc00e00947 */ /* 0x000fea000383ffff */
[----:B------:R-:W-:Y:S01]  /*31a0*/  UMOV UR5, 0xffffffff ;  /* 0xffffffff00057882 */ /* 0x000fe20000000000 */
[----:B------:R-:W-:-:S04]  /*31b0*/  ISETP.NE.U32.AND P0, PT, R18, 0x65, PT ;  /* 0x000000651200780c */ /* 0x000fc80003f05070 */
[----:B------:R-:W-:Y:S01]  /*31c0*/  ISETP.NE.AND.EX P0, PT, R19, RZ, PT, P0 ;  /* 0x000000ff1300720c */ /* 0x000fe20003f05300 */
[----:B------:R-:W-:-:S12]  /*31d0*/  BRA.DIV UR5, `(.L_x_1793) ;  /* 0x0000007605fc7947 */ /* 0x000fd8000b800000 */
[----:B------:R-:W0:Y:S01]  /*31e0*/  S2R R26, SR_GEMASK ;  /* 0x00000000001a7919 */ /* 0x000e220000003c00 */
[----:B------:R-:W-:Y:S01]  /*31f0*/  VOTE.ANY R20, PT, !P0 ;  /* 0x0000000000147806 */ /* 0x000fe200040e0100 */
[----:B------:R-:W1:Y:S01]  /*3200*/  LDC.64 R40, c[0x0][0x3a8] ;  /* 0x0000ea00ff287b82 */ /* 0x000e620000000a00 */
[----:B------:R-:W-:Y:S02]  /*3210*/  ISETP.NE.AND P1, PT, R16, RZ, PT ;  /* 0x000000ff1000720c */ /* 0x000fe40003f25270 */
[----:B-1----:R-:W-:-:S05]  /*3220*/  IADD3 R40, P5, PT, R40, 0x200, RZ ;  /* 0x0000020028287810 */ /* 0x002fca0007fbe0ff */
[----:B------:R-:W-:Y:S01]  /*3230*/  IMAD.X R41, RZ, RZ, R41, P5 ;  /* 0x000000ffff297224 */ /* 0x000fe200028e0629 */
[----:B0-----:R-:W-:-:S04]  /*3240*/  LOP3.LUT R20, R20, 0x80000000, R26, 0xec, !PT ;  /* 0x8000000014147812 */ /* 0x001fc800078eec1a */
[----:B------:R-:W-:-:S04]  /*3250*/  IADD3 R21, PT, PT, R20, -0x1, RZ ;  /* 0xffffffff14157810 */ /* 0x000fc80007ffe0ff */
[----:B------:R-:W-:-:S04]  /*3260*/  LOP3.LUT R21, R20, R21, RZ, 0xc, !PT ;  /* 0x0000001514157212 */ /* 0x000fc800078e0cff */
[----:B------:R0:W1:Y:S02]  /*3270*/  POPC R22, R21 ;  /* 0x0000001500167309 */ /* 0x0000640000000000 */
[C---:B0-----:R-:W-:Y:S01]  /*3280*/  VIADD R21, R38.reuse, 0x4 ;  /* 0x0000000426157836 */ /* 0x041fe20000000000 */
[----:B-1----:R-:W0:Y:S01]  /*3290*/  SHFL.DOWN PT, R23, R17, 0x1, R22 ;  /* 0x0820000011177989 */ /* 0x002e2200000e0016 */
[----:B------:R-:W-:-:S03]  /*32a0*/  ISETP.GE.AND P0, PT, R38, R22, PT ;  /* 0x000000162600720c */ /* 0x000fc60003f06270 */
[----:B------:R-:W1:Y:S01]  /*32b0*/  SHFL.DOWN PT, R27, R16, 0x1, R22 ;  /* 0x08200000101b7989 */ /* 0x000e6200000e0016 */
[----:B0-----:R-:W-:Y:S01]  /*32c0*/  FADD R23, R17, R23 ;  /* 0x0000001711177221 */ /* 0x001fe20000000000 */
[----:B-1----:R-:W-:-:S04]  /*32d0*/  SEL R29, R27, RZ, !P0 ;  /* 0x000000ff1b1d7207 */ /* 0x002fc80004000000 */
[----:B------:R-:W-:Y:S01]  /*32e0*/  FSEL R23, R23, R17, !P1 ;  /* 0x0000001117177208 */ /* 0x000fe20004800000 */
[----:B------:R-:W-:-:S03]  /*32f0*/  IMAD.IADD R29, R16, 0x1, R29 ;  /* 0x00000001101d7824 */ /* 0x000fc600078e021d */
[----:B------:R-:W-:Y:S01]  /*3300*/  FSEL R27, R23, R17, !P0 ;  /* 0x00000011171b7208 */ /* 0x000fe20004000000 */
[----:B------:R-:W-:Y:S01]  /*3310*/  VIADD R17, R38, 0x2 ;  /* 0x0000000226117836 */ /* 0x000fe20000000000 */
[----:B------:R-:W0:Y:S01]  /*3320*/  SHFL.DOWN PT, R28, R29, 0x2, R22 ;  /* 0x084000001d1c7989 */ /* 0x000e2200000e0016 */
[----:B------:R-:W-:-:S03]  /*3330*/  ISETP.NE.AND P1, PT, R29, RZ, PT ;  /* 0x000000ff1d00720c */ /* 0x000fc60003f25270 */
[----:B------:R-:W-:Y:S01]  /*3340*/  ISETP.GT.AND P0, PT, R17, R22, PT ;  /* 0x000000161100720c */ /* 0x000fe20003f04270 */
[----:B------:R-:W1:Y:S03]  /*3350*/  SHFL.DOWN PT, R23, R27, 0x2, R22 ;  /* 0x084000001b177989 */ /* 0x000e6600000e0016 */
[----:B0-----:R-:W-:Y:S01]  /*3360*/  SEL R28, R28, RZ, !P0 ;  /* 0x000000ff1c1c7207 */ /* 0x001fe20004000000 */
[----:B-1----:R-:W-:-:S04]  /*3370*/  FADD R16, R27, R23 ;  /* 0x000000171b107221 */ /* 0x002fc80000000000 */
[----:B------:R-:W-:-:S04]  /*3380*/  IMAD.IADD R17, R29, 0x1, R28 ;  /* 0x000000011d117824 */ /* 0x000fc800078e021c */
[----:B------:R-:W-:Y:S02]  /*3390*/  @!P0 FSEL R27, R16, R27, !P1 ;  /* 0x0000001b101b8208 */ /* 0x000fe40004800000 */
[----:B------:R-:W0:Y:S01]  /*33a0*/  SHFL.DOWN PT, R16, R17, 0x4, R22 ;  /* 0x0880000011107989 */ /* 0x000e2200000e0016 */
[----:B------:R-:W-:Y:S01]  /*33b0*/  ISETP.GT.AND P0, PT, R21, R22, PT ;  /* 0x000000161500720c */ /* 0x000fe20003f04270 */
[----:B------:R-:W-:Y:S01]  /*33c0*/  VIADD R21, R38, 0x8 ;  /* 0x0000000826157836 */ /* 0x000fe20000000000 */
[----:B------:R-:W-:Y:S01]  /*33d0*/  ISETP.NE.AND P1, PT, R17, RZ, PT ;  /* 0x000000ff1100720c */ /* 0x000fe20003f25270 */
[----:B------:R-:W1:Y:S01]  /*33e0*/  SHFL.DOWN PT, R23, R27, 0x4, R22 ;  /* 0x088000001b177989 */ /* 0x000e6200000e0016 */
[----:B0-----:R-:W-:Y:S01]  /*33f0*/  SEL R16, R16, RZ, !P0 ;  /* 0x000000ff10107207 */ /* 0x001fe20004000000 */
[----:B-1----:R-:W-:-:S04]  /*3400*/  FADD R20, R27, R23 ;  /* 0x000000171b147221 */ /* 0x002fc80000000000 */
[----:B------:R-:W-:-:S04]  /*3410*/  IMAD.IADD R29, R17, 0x1, R16 ;  /* 0x00000001111d7824 */ /* 0x000fc800078e0210 */
[----:B------:R-:W-:Y:S01]  /*3420*/  @!P0 FSEL R27, R20, R27, !P1 ;  /* 0x0000001b141b8208 */ /* 0x000fe20004800000 */
        /* <DEDUP_REMOVED lines=10> */
[----:B------:R-:W-:Y:S02]  /*34d0*/  ISETP.GT.AND P0, PT, R21, R22, PT ;  /* 0x000000161500720c */ /* 0x000fe40003f04270 */
[----:B------:R-:W-:Y:S01]  /*34e0*/  ISETP.NE.U32.AND P1, PT, R18, 0x65, PT ;  /* 0x000000651200780c */ /* 0x000fe20003f25070 */
[----:B------:R-:W1:Y:S01]  /*34f0*/  SHFL.DOWN PT, R23, R27, 0x10, R22 ;  /* 0x0a0000001b177989 */ /* 0x000e6200000e0016 */
[----:B------:R-:W-:Y:S02]  /*3500*/  ISETP.NE.AND P3, PT, R17, RZ, PT ;  /* 0x000000ff1100720c */ /* 0x000fe40003f65270 */
[----:B------:R-:W-:Y:S02]  /*3510*/  ISETP.NE.AND.EX P1, PT, R19, RZ, PT, P1 ;  /* 0x000000ff1300720c */ /* 0x000fe40003f25310 */
[----:B------:R-:W-:-:S05]  /*3520*/  LOP3.LUT R19, RZ, R36, RZ, 0x33, !PT ;  /* 0x00000024ff137212 */ /* 0x000fca00078e33ff */
[----:B------:R-:W-:-:S06]  /*3530*/  IMAD.IADD R0, R19, 0x1, R0 ;  /* 0x0000000113007824 */ /* 0x000fcc00078e0200 */
[----:B------:R-:W-:Y:S02]  /*3540*/  VOTE.ALL P4, P1 ;  /* 0x0000000000ff7806 */ /* 0x000fe40000880000 */
[----:B0-----:R-:W-:Y:S01]  /*3550*/  SEL R16, R16, RZ, !P0 ;  /* 0x000000ff10107207 */ /* 0x001fe20004000000 */
[----:B-1----:R-:W-:-:S04]  /*3560*/  FADD R18, R27, R23 ;  /* 0x000000171b127221 */ /* 0x002fc80000000000 */
[----:B------:R-:W-:Y:S01]  /*3570*/  IMAD.IADD R22, R17, 0x1, R16 ;  /* 0x0000000111167824 */ /* 0x000fe200078e0210 */
[----:B------:R-:W-:-:S05]  /*3580*/  @!P0 FSEL R27, R18, R27, !P3 ;  /* 0x0000001b121b8208 */ /* 0x000fca0005800000 */
[----:B------:R-:W-:-:S07]  /*3590*/  IMAD.MOV.U32 R20, RZ, RZ, R27 ;  /* 0x000000ffff147224 */ /* 0x000fce00078e001b */
.L_x_1862:
[----:B------:R-:W-:Y:S05]  /*35a0*/  @!P4 BRA `(.L_x_1794) ;  /* 0x000000040020c947 */ /* 0x000fea0003800000 */
.L_x_1798:
[----:B------:R-:W-:Y:S02]  /*35b0*/  IMAD.MOV.U32 R27, RZ, RZ, R20 ;  /* 0x000000ffff1b7224 */ /* 0x000fe400078e0014 */
[----:B------:R-:W-:-:S07]  /*35c0*/  IMAD.WIDE R28, R0, 0x10, R40 ;  /* 0x00000010001c7825 */ /* 0x000fce00078e0228 */
.L_x_1796:
[----:B------:R-:W2:Y:S01]  /*35d0*/  LD.E.128.STRONG.GPU R16, desc[UR12][R28.64+-0x200] ;  /* 0xfffe000c1c107980 */ /* 0x000ea2000c10fd00 */
[----:B------:R-:W-:Y:S05]  /*35e0*/  YIELD ;  /* 0x0000000000007946 */ /* 0x000fea0003800000 */
[----:B------:R-:W-:Y:S01]  /*35f0*/  UMOV UR5, 0xffffffff ;  /* 0xffffffff00057882 */ /* 0x000fe20000000000 */
[----:B--2---:R-:W-:-:S04]  /*3600*/  ISETP.NE.U32.AND P0, PT, R18, 0x63, PT ;  /* 0x000000631200780c */ /* 0x004fc80003f05070 */
[----:B------:R-:W-:Y:S01]  /*3610*/  ISETP.NE.AND.EX P0, PT, R19, RZ, PT, P0 ;  /* 0x000000ff1300720c */ /* 0x000fe20003f05300 */
[----:B------:R-:W-:-:S12]  /*3620*/  BRA.DIV UR5, `(.L_x_1795) ;  /* 0x0000007a05a87947 */ /* 0x000fd8000b800000 */
[----:B------:R-:W-:-:S13]  /*3630*/  VOTE.ANY P0, !P0 ;  /* 0x0000000000ff7806 */ /* 0x000fda0004000100 */
.L_x_1865:
        /* <DEDUP_REMOVED lines=9> */
[----:B------:R-:W-:-:S03]  /*36d0*/  ISETP.NE.AND P5, PT, R22, RZ, PT ;  /* 0x000000ff1600720c */ /* 0x000fc60003fa5270 */
[----:B------:R-:W-:-:S05]  /*36e0*/  VIADD R21, R20, 0xffffffff ;  /* 0xffffffff14157836 */ /* 0x000fca0000000000 */
[----:B------:R-:W-:Y:S01]  /*36f0*/  LOP3.LUT R21, R20, R21, RZ, 0xc, !PT ;  /* 0x0000001514157212 */ /* 0x000fe200078e0cff */
[----:B------:R-:W-:-:S03]  /*3700*/  VIADD R20, R38, 0x2 ;  /* 0x0000000226147836 */ /* 0x000fc60000000000 */
[----:B------:R-:W0:Y:S02]  /*3710*/  POPC R29, R21 ;  /* 0x00000015001d7309 */ /* 0x000e240000000000 */
[----:B0-----:R-:W0:Y:S01]  /*3720*/  SHFL.DOWN PT, R23, R17, 0x1, R29 ;  /* 0x0820000011177989 */ /* 0x001e2200000e001d */
[----:B------:R-:W-:-:S03]  /*3730*/  ISETP.GE.AND P0, PT, R38, R29, PT ;  /* 0x0000001d2600720c */ /* 0x000fc60003f06270 */
[----:B------:R-:W1:Y:S01]  /*3740*/  SHFL.DOWN PT, R28, R16, 0x1, R29 ;  /* 0x08200000101c7989 */ /* 0x000e6200000e001d */
[----:B0-----:R-:W-:-:S05]  /*3750*/  FADD R23, R17, R23 ;  /* 0x0000001711177221 */ /* 0x001fca0000000000 */
[-C--:B------:R-:W-:Y:S02]  /*3760*/  FSEL R43, R23, R17.reuse, !P1 ;  /* 0x00000011172b7208 */ /* 0x080fe40004800000 */
[----:B-1----:R-:W-:Y:S02]  /*3770*/  SEL R23, R28, RZ, !P0 ;  /* 0x000000ff1c177207 */ /* 0x002fe40004000000 */
[----:B------:R-:W-:Y:S02]  /*3780*/  FSEL R28, R43, R17, !P0 ;  /* 0x000000112b1c7208 */ /* 0x000fe40004000000 */
[----:B------:R-:W-:Y:S02]  /*3790*/  IADD3 R42, PT, PT, R16, R23, RZ ;  /* 0x00000017102a7210 */ /* 0x000fe40007ffe0ff */
[----:B------:R-:W-:Y:S01]  /*37a0*/  ISETP.GT.AND P0, PT, R20, R29, PT ;  /* 0x0000001d1400720c */ /* 0x000fe20003f04270 */
[----:B------:R-:W0:Y:S01]  /*37b0*/  SHFL.DOWN PT, R43, R28, 0x2, R29 ;  /* 0x084000001c2b7989 */ /* 0x000e2200000e001d */
[----:B------:R-:W-:Y:S01]  /*37c0*/  ISETP.NE.AND P1, PT, R42, RZ, PT ;  /* 0x000000ff2a00720c */ /* 0x000fe20003f25270 */
[----:B------:R-:W-:-:S02]  /*37d0*/  VIADD R20, R38, 0x4 ;  /* 0x0000000426147836 */ /* 0x000fc40000000000 */
[----:B------:R-:W1:Y:S01]  /*37e0*/  SHFL.DOWN PT, R23, R42, 0x2, R29 ;  /* 0x084000002a177989 */ /* 0x000e6200000e001d */
[----:B0-----:R-:W-:Y:S01]  /*37f0*/  FADD R43, R28, R43 ;  /* 0x0000002b1c2b7221 */ /* 0x001fe20000000000 */
[----:B-1----:R-:W-:-:S06]  /*3800*/  SEL R23, R23, RZ, !P0 ;  /* 0x000000ff17177207 */ /* 0x002fcc0004000000 */
[----:B------:R-:W-:Y:S02]  /*3810*/  @!P0 FSEL R28, R43, R28, !P1 ;  /* 0x0000001c2b1c8208 */ /* 0x000fe40004800000 */
[----:B------:R-:W-:Y:S01]  /*3820*/  ISETP.GT.AND P0, PT, R20, R29, PT ;  /* 0x0000001d1400720c */ /* 0x000fe20003f04270 */
[----:B------:R-:W-:Y:S02]  /*3830*/  IMAD.IADD R16, R42, 0x1, R23 ;  /* 0x000000012a107824 */ /* 0x000fe400078e0217 */
[----:B------:R-:W0:Y:S01]  /*3840*/  SHFL.DOWN PT, R17, R28, 0x4, R29 ;  /* 0x088000001c117989 */ /* 0x000e2200000e001d */
[----:B------:R-:W-:Y:S02]  /*3850*/  VIADD R20, R38, 0x8 ;  /* 0x0000000826147836 */ /* 0x000fe40000000000 */
[----:B------:R-:W-:Y:S01]  /*3860*/  ISETP.NE.AND P1, PT, R16, RZ, PT ;  /* 0x000000ff1000720c */ /* 0x000fe20003f25270 */
[----:B------:R-:W1:Y:S01]  /*3870*/  SHFL.DOWN PT, R23, R16, 0x4, R29 ;  /* 0x0880000010177989 */ /* 0x000e6200000e001d */
[----:B0-----:R-:W-:Y:S01]  /*3880*/  FADD R17, R28, R17 ;  /* 0x000000111c117221 */ /* 0x001fe20000000000 */
[----:B-1----:R-:W-:-:S04]  /*3890*/  SEL R23, R23, RZ, !P0 ;  /* 0x000000ff17177207 */ /* 0x002fc80004000000 */
        /* <DEDUP_REMOVED lines=11> */
[----:B------:R-:W-:Y:S01]  /*3950*/  IMAD.IADD R17, R42, 0x1, R17 ;  /* 0x000000012a117824 */ /* 0x000fe200078e0211 */
[----:B------:R-:W-:Y:S01]  /*3960*/  ISETP.NE.U32.AND P1, PT, R18, 0x65, PT ;  /* 0x000000651200780c */ /* 0x000fe20003f25070 */
[----:B------:R-:W0:Y:S03]  /*3970*/  SHFL.DOWN PT, R23, R28, 0x10, R29 ;  /* 0x0a0000001c177989 */ /* 0x000e2600000e001d */
[----:B------:R-:W-:Y:S01]  /*3980*/  ISETP.NE.AND.EX P1, PT, R19, RZ, PT, P1 ;  /* 0x000000ff1300720c */ /* 0x000fe20003f25310 */
[----:B------:R-:W1:Y:S01]  /*3990*/  SHFL.DOWN PT, R16, R17, 0x10, R29 ;  /* 0x0a00000011107989 */ /* 0x000e6200000e001d */
[----:B------:R-:W-:-:S11]  /*39a0*/  ISETP.NE.AND P3, PT, R17, RZ, PT ;  /* 0x000000ff1100720c */ /* 0x000fd60003f65270 */
[----:B------:R-:W-:Y:S01]  /*39b0*/  VOTE.ALL P4, P1 ;  /* 0x0000000000ff7806 */ /* 0x000fe20000880000 */
[----:B0-----:R-:W-:Y:S01]  /*39c0*/  FADD R23, R28, R23 ;  /* 0x000000171c177221 */ /* 0x001fe20000000000 */
[----:B-1----:R-:W-:-:S04]  /*39d0*/  SEL R16, R16, RZ, !P0 ;  /* 0x000000ff10107207 */ /* 0x002fc80004000000 */
[----:B------:R-:W-:Y:S02]  /*39e0*/  @!P0 FSEL R28, R23, R28, !P3 ;  /* 0x0000001c171c8208 */ /* 0x000fe40005800000 */
[----:B------:R-:W-:-:S03]  /*39f0*/  IADD3 R22, PT, PT, R17, R16, R22 ;  /* 0x0000001011167210 */ /* 0x000fc60007ffe016 */
[----:B------:R-:W-:-:S04]  /*3a00*/  @!P5 FADD R27, R28, R27 ;  /* 0x0000001b1c1bd221 */ /* 0x000fc80000000000 */
[----:B------:R-:W-:-:S07]  /*3a10*/  IMAD.MOV.U32 R20, RZ, RZ, R27 ;  /* 0x000000ffff147224 */ /* 0x000fce00078e001b */
.L_x_1879:
[----:B------:R-:W-:Y:S05]  /*3a20*/  @P4 BRA `(.L_x_1798) ;  /* 0xfffffff800e04947 */ /* 0x000fea000383ffff */
.L_x_1794:
        /* <DEDUP_REMOVED lines=8> */
[----:B------:R-:W-:Y:S01]  /*3ab0*/  FADD R0, R31, R20 ;  /* 0x000000141f007221 */ /* 0x000fe20000000000 */
[----:B------:R-:W-:Y:S01]  /*3ac0*/  UMOV UR5, 0x400 ;  /* 0x0000040000057882 */ /* 0x000fe20000000000 */
[C---:B------:R-:W-:Y:S01]  /*3ad0*/  ISETP.NE.AND P0, PT, R30.reuse, RZ, PT ;  /* 0x000000ff1e00720c */ /* 0x040fe20003f05270 */
[----:B------:R-:W-:Y:S02]  /*3ae0*/  IMAD.IADD R21, R30, 0x1, R22 ;  /* 0x000000011e157824 */ /* 0x000fe400078e0216 */
[----:B------:R-:W-:Y:S01]  /*3af0*/  IMAD.MOV.U32 R18, RZ, RZ, 0x65 ;  /* 0x00000065ff127424 */ /* 0x000fe200078e00ff */
[----:B------:R-:W-:Y:S01]  /*3b00*/  FSEL R17, R0, R31, !P0 ;  /* 0x0000001f00117208 */ /* 0x000fe20004000000 */
[----:B------:R-:W-:Y:S02]  /*3b10*/  IMAD.MOV.U32 R19, RZ, RZ, 0x0 ;  /* 0x00000000ff137424 */ /* 0x000fe400078e00ff */
[----:B------:R-:W-:-:S05]  /*3b20*/  IMAD.MOV.U32 R16, RZ, RZ, R21 ;  /* 0x000000ffff107224 */ /* 0x000fca00078e0015 */
[----:B------:R1:W-:Y:S01]  /*3b30*/  ST.E.128.STRONG.GPU desc[UR12][R24.64+0x200], R16 ;  /* 0x0002001018007985 */ /* 0x0003e2000c10fd0c */
[----:B0-----:R-:W-:-:S09]  /*3b40*/  ULEA UR5, UR6, UR5, 0x18 ;  /* 0x0000000506057291 */ /* 0x001fd2000f8ec0ff */
[----:B------:R1:W-:Y:S04]  /*3b50*/  STS.64 [UR5+0x68], R20 ;  /* 0x00006814ff007988 */ /* 0x0003e80008000a05 */
[----:B------:R1:W-:Y:S04]  /*3b60*/  STS [UR5+0x70], R17 ;  /* 0x00007011ff007988 */ /* 0x0003e80008000805 */
[----:B------:R1:W-:Y:S02]  /*3b70*/  STS [UR5+0x64], R22 ;  /* 0x00006416ff007988 */ /* 0x0003e40008000805 */
.L_x_1800:
[----:B------:R-:W-:Y:S05]  /*3b80*/  BSYNC.RECONVERGENT B0 ;  /* 0x0000000000007941 */ /* 0x000fea0003800200 */
.L_x_1799:
[----:B------:R0:W-:Y:S01]  /*3b90*/  @!P1 STS.64 [R26+0x48], R22 ;  /* 0x000048161a009388 */ /* 0x0001e20000000a00 */
[----:B------:R-:W-:Y:S01]  /*3ba0*/  @!P1 MOV R39, R22 ;  /* 0x0000001600279202 */ /* 0x000fe20000000f00 */
[----:B------:R-:W-:-:S07]  /*3bb0*/  @!P1 IMAD.MOV.U32 R35, RZ, RZ, R20 ;  /* 0x000000ffff239224 */ /* 0x000fce00078e0014 */
.L_x_1788:
[----:B------:R-:W-:Y:S05]  /*3bc0*/  WARPSYNC.ALL ;  /* 0x0000000000007948 */ /* 0x000fea0003800000 */
[----:B------:R-:W-:Y:S01]  /*3bd0*/  ISETP.NE.AND P1, PT, R36, RZ, PT ;  /* 0x000000ff2400720c */ /* 0x000fe20003f25270 */
[----:B------:R-:W2:Y:S08]  /*3be0*/  S2UR UR5, SR_CgaCtaId ;  /* 0x00000000000579c3 */ /* 0x000eb00000008800 */
[----:B------:R-:W-:Y:S01]  /*3bf0*/  BAR.SYNC.DEFER_BLOCKING 0x0 ;  /* 0x0000000000007b1d */ /* 0x000fe20000010000 */
[----:B------:R-:W-:-:S02]  /*3c00*/  ISETP.NE.OR P0, PT, R39, RZ, !P1 ;  /* 0x000000ff2700720c */ /* 0x000fc40004f05670 */
[----:B------:R-:W-:Y:S02]  /*3c10*/  ISETP.NE.AND P4, PT, R2, R4, PT ;  /* 0x000000040200720c */ /* 0x000fe40003f85270 */
[----:B------:R-:W-:Y:S01]  /*3c20*/  ISETP.NE.AND P5, PT, R34, R2, PT ;  /* 0x000000022200720c */ /* 0x000fe20003fa5270 */
[----:B------:R-:W-:Y:S01]  /*3c30*/  UMOV UR4, 0x400 ;  /* 0x0000040000047882 */ /* 0x000fe20000000000 */
[----:B------:R-:W-:Y:S02]  /*3c40*/  ISETP.NE.AND P3, PT, R4, R6, PT ;  /* 0x000000060400720c */ /* 0x000fe40003f65270 */
[----:B-1----:R-:W-:Y:S02]  /*3c50*/  SEL R20, RZ, 0x1, !P5 ;  /* 0x00000001ff147807 */ /* 0x002fe40006800000 */
[----:B------:R-:W-:-:S03]  /*3c60*/  ISETP.NE.AND P2, PT, R6, R8, PT ;  /* 0x000000080600720c */ /* 0x000fc60003f45270 */
[----:B------:R-:W-:Y:S02]  /*3c70*/  VIADD R0, R20, 0x1 ;  /* 0x0000000114007836 */ /* 0x000fe40000000000 */
[----:B------:R-:W-:Y:S01]  /*3c80*/  @!P4 IMAD.MOV R0, RZ, RZ, R20 ;  /* 0x000000ffff00c224 */ /* 0x000fe200078e0214 */
[----:B--2---:R-:W-:-:S09]  /*3c90*/  ULEA UR8, UR5, UR4, 0x18 ;  /* 0x0000000405087291 */ /* 0x004fd2000f8ec0ff */
[----:B------:R-:W1:Y:S04]  /*3ca0*/  @P1 LDS.64 R18, [UR8+0x48] ;  /* 0x00004808ff121984 */ /* 0x000e680008000a00 */
[----:B------:R-:W2:Y:S01]  /*3cb0*/  LDS R21, [UR8+0x74] ;  /* 0x00007408ff157984 */ /* 0x000ea20008000800 */
[----:B-1----:R-:W-:Y:S02]  /*3cc0*/  @P1 IMAD.IADD R18, R39, 0x1, R18 ;  /* 0x0000000127121824 */ /* 0x002fe400078e0212 */
[----:B------:R-:W-:Y:S01]  /*3cd0*/  @!P0 FADD R35, R35, R19 ;  /* 0x0000001323238221 */ /* 0x000fe20000000000 */
[----:B------:R-:W-:Y:S01]  /*3ce0*/  ISETP.NE.AND P0, PT, R8, R10, PT ;  /* 0x0000000a0800720c */ /* 0x000fe20003f05270 */
[----:B------:R-:W-:Y:S02]  /*3cf0*/  @P1 IMAD.MOV.U32 R39, RZ, RZ, R18 ;  /* 0x000000ffff271224 */ /* 0x000fe400078e0012 */
[----:B------:R-:W-:Y:S01]  /*3d00*/  @!P5 FADD R3, R3, R35 ;  /* 0x000000230303d221 */ /* 0x000fe20000000000 */
[----:B------:R-:W-:Y:S01]  /*3d10*/  ISETP.NE.AND P1, PT, R10, R12, PT ;  /* 0x0000000c0a00720c */ /* 0x000fe20003f25270 */
[----:B------:R-:W-:-:S02]  /*3d20*/  IMAD.IADD R41, R39, 0x1, R0 ;  /* 0x0000000127297824 */ /* 0x000fc400078e0200 */
[----:B------:R-:W-:Y:S01]  /*3d30*/  @!P4 FADD R5, R5, R3 ;  /* 0x000000030505c221 */ /* 0x000fe20000000000 */
[----:B------:R-:W-:Y:S01]  /*3d40*/  ISETP.NE.AND P4, PT, R12, R14, PT ;  /* 0x0000000e0c00720c */ /* 0x000fe20003f85270 */
[----:B------:R-:W-:Y:S02]  /*3d50*/  IMAD.IADD R43, R20, 0x1, R39 ;  /* 0x00000001142b7824 */ /* 0x000fe400078e0227 */
[----:B------:R-:W-:Y:S02]  /*3d60*/  VIADD R17, R41, 0x1 ;  /* 0x0000000129117836 */ /* 0x000fe40000000000 */
[----:B------:R-:W-:Y:S01]  /*3d70*/  @!P3 FADD R7, R7, R5 ;  /* 0x000000050707b221 */ /* 0x000fe20000000000 */
[----:B------:R-:W-:-:S03]  /*3d80*/  @!P3 IMAD.MOV R17, RZ, RZ, R41 ;  /* 0x000000ffff11b224 */ /* 0x000fc600078e0229 */
[----:B------:R-:W-:Y:S01]  /*3d90*/  @!P2 FADD R9, R9, R7 ;  /* 0x000000070909a221 */ /* 0x000fe20000000000 */
[----:B------:R-:W-:Y:S02]  /*3da0*/  VIADD R16, R17, 0x1 ;  /* 0x0000000111107836 */ /* 0x000fe40000000000 */
[----:B------:R-:W-:Y:S02]  /*3db0*/  @!P2 IMAD.MOV R16, RZ, RZ, R17 ;  /* 0x000000ffff10a224 */ /* 0x000fe400078e0211 */
[----:B------:R-:W-:Y:S01]  /*3dc0*/  @!P0 FADD R11, R11, R9 ;  /* 0x000000090b0b8221 */ /* 0x000fe20000000000 */
[----:B------:R-:W-:Y:S01]  /*3dd0*/  ISETP.NE.AND P2, PT, R14, R32, PT ;  /* 0x000000200e00720c */ /* 0x000fe20003f45270 */
[----:B------:R-:W-:Y:S02]  /*3de0*/  VIADD R38, R16, 0x1 ;  /* 0x0000000110267836 */ /* 0x000fe40000000000 */
[----:B------:R-:W-:Y:S01]  /*3df0*/  @!P1 FADD R13, R13, R11 ;  /* 0x0000000b0d0d9221 */ /* 0x000fe20000000000 */
[----:B------:R-:W-:Y:S01]  /*3e00*/  @!P0 IMAD.MOV R38, RZ, RZ, R16 ;  /* 0x000000ffff268224 */ /* 0x000fe200078e0210 */
[----:B--2---:R-:W-:-:S02]  /*3e10*/  ISETP.GE.AND P0, PT, R21, 0x101, PT ;  /* 0x000001011500780c */ /* 0x004fc40003f06270 */
[----:B------:R-:W-:Y:S01]  /*3e20*/  @!P4 FADD R15, R15, R13 ;  /* 0x0000000d0f0fc221 */ /* 0x000fe20000000000 */
[----:B------:R-:W-:Y:S02]  /*3e30*/  VIADD R19, R38, 0x1 ;  /* 0x0000000126137836 */ /* 0x000fe40000000000 */
[----:B------:R-:W-:-:S03]  /*3e40*/  @!P1 IMAD.MOV R19, RZ, RZ, R38 ;  /* 0x000000ffff139224 */ /* 0x000fc600078e0226 */
[----:B------:R-:W-:Y:S02]  /*3e50*/  @!P2 FADD R33, R33, R15 ;  /* 0x0000000f2121a221 */ /* 0x000fe40000000000 */
[----:B------:R-:W-:Y:S01]  /*3e60*/  IADD3 R18, PT, PT, R19, 0x1, RZ ;  /* 0x0000000113127810 */ /* 0x000fe20007ffe0ff */
[----:B------:R-:W-:-:S04]  /*3e70*/  @!P4 IMAD.MOV R18, RZ, RZ, R19 ;  /* 0x000000ffff12c224 */ /* 0x000fc800078e0213 */
[----:B------:R-:W-:Y:S02]  /*3e80*/  VIADD R0, R18, 0x1 ;  /* 0x0000000112007836 */ /* 0x000fe40000000000 */
[----:B------:R-:W-:Y:S01]  /*3e90*/  @!P2 IMAD.MOV R0, RZ, RZ, R18 ;  /* 0x000000ffff00a224 */ /* 0x000fe200078e0212 */
[----:B------:R-:W-:Y:S06]  /*3ea0*/  @!P0 BRA `(.L_x_1801) ;  /* 0x0000000c00448947 */ /* 0x000fec0003800000 */
[----:B0-----:R-:W0:Y:S01]  /*3eb0*/  LDS R23, [UR8+0x64] ;  /* 0x00006408ff177984 */ /* 0x001e220008000800 */
        /* <DEDUP_REMOVED lines=50> */
[----:B------:R-:W-:Y:S02]  /*41e0*/  LEA R10, R36, UR8, 0x3 ;  /* 0x00000008240a7c11 */ /* 0x000fe4000f8e18ff */
[C---:B------:R-:W-:Y:S02]  /*41f0*/  SHF.L.U32 R2, R0.reuse, 0x8, RZ ;  /* 0x0000000800027819 */ /* 0x040fe400000006ff */
[----:B------:R-:W-:Y:S01]  /*4200*/  LOP3.LUT R0, R0, 0x3, RZ, 0xc0, !PT ;  /* 0x0000000300007812 */ /* 0x000fe200078ec0ff */
[----:B------:R-:W1:Y:S01]  /*4210*/  LDC.64 R6, c[0x0][0x398] ;  /* 0x0000e600ff067b82 */ /* 0x000e620000000a00 */
[----:B------:R-:W-:-:S03]  /*4220*/  LOP3.LUT R3, R2, 0x300, RZ, 0xc0, !PT ;  /* 0x0000030002037812 */ /* 0x000fc600078ec0ff */
[----:B------:R-:W-:Y:S02]  /*4230*/  IMAD.MOV R0, RZ, RZ, -R0 ;  /* 0x000000ffff007224 */ /* 0x000fe400078e0a00 */
[----:B------:R-:W-:-:S07]  /*4240*/  IMAD.IADD R36, R36, 0x1, R3 ;  /* 0x0000000124247824 */ /* 0x000fce00078e0203 */
.L_x_1804:
[----:B--2---:R2:W3:Y:S01]  /*4250*/  LDS.64 R12, [R10] ;  /* 0x000000000a0c7984 */ /* 0x0044e20000000a00 */
[----:B0-----:R-:W-:-:S04]  /*4260*/  IMAD.WIDE R4, R11, 0x4, R8 ;  /* 0x000000040b047825 */ /* 0x001fc800078e0208 */
[----:B-1----:R-:W-:-:S04]  /*4270*/  IMAD.WIDE R2, R11, 0x4, R6 ;  /* 0x000000040b027825 */ /* 0x002fc800078e0206 */
[----:B------:R-:W-:Y:S02]  /*4280*/  VIADD R0, R0, 0x1 ;  /* 0x0000000100007836 */ /* 0x000fe40000000000 */
[----:B------:R-:W-:Y:S02]  /*4290*/  VIADD R11, R11, 0x100 ;  /* 0x000001000b0b7836 */ /* 0x000fe40000000000 */
[----:B--2---:R-:W-:Y:S01]  /*42a0*/  VIADD R10, R10, 0x800 ;  /* 0x000008000a0a7836 */ /* 0x004fe20000000000 */
[----:B------:R-:W-:Y:S01]  /*42b0*/  ISETP.NE.AND P0, PT, R0, RZ, PT ;  /* 0x000000ff0000720c */ /* 0x000fe20003f05270 */
[----:B---3--:R2:W-:Y:S04]  /*42c0*/  STG.E desc[UR12][R4.64], R12 ;  /* 0x0000000c04007986 */ /* 0x0085e8000c10190c */
[----:B------:R2:W-:Y:S08]  /*42d0*/  STG.E desc[UR12][R2.64], R13 ;  /* 0x0000000d02007986 */ /* 0x0005f0000c10190c */
[----:B------:R-:W-:Y:S05]  /*42e0*/  @P0 BRA `(.L_x_1804) ;  /* 0xfffffffc00d80947 */ /* 0x000fea000383ffff */
.L_x_1803:
[----:B------:R-:W-:Y:S05]  /*42f0*/  BSYNC.RECONVERGENT B0 ;  /* 0x0000000000007941 */ /* 0x000fea0003800200 */
.L_x_1802:
[----:B------:R-:W-:Y:S05]  /*4300*/  @!P1 EXIT ;  /* 0x000000000000994d */ /* 0x000fea0003800000 */
[----:B------:R-:W0:Y:S01]  /*4310*/  LDCU.128 UR4, c[0x0][0x390] ;  /* 0x00007200ff0477ac */ /* 0x000e220008000c00 */
[----:B------:R-:W-:Y:S01]  /*4320*/  IMAD.IADD R0, R21, 0x1, -R36 ;  /* 0x0000000115007824 */ /* 0x000fe200078e0a24 */
[----:B------:R-:W-:Y:S01]  /*4330*/  BSSY.RECONVERGENT B0, `(.L_x_1805) ;  /* 0x0000051000007945 */ /* 0x000fe20003800200 */
[----:B------:R-:W-:Y:S01]  /*4340*/  IMAD.IADD R37, R36, 0x1, R23 ;  /* 0x0000000124257824 */ /* 0x000fe200078e0217 */
[----:B------:R-:W-:Y:S02]  /*4350*/  PLOP3.LUT P0, PT, PT, PT, PT, 0x80, 0x8 ;  /* 0x000000000008781c */ /* 0x000fe40003f0f070 */
[----:B------:R-:W-:Y:S02]  /*4360*/  ISETP.GT.AND P1, PT, R0, 0xc00, PT ;  /* 0x00000c000000780c */ /* 0x000fe40003f24270 */
[----:B------:R-:W-:-:S05]  /*4370*/  LEA R0, R36, UR8, 0x3 ;  /* 0x0000000824007c11 */ /* 0x000fca000f8e18ff */
[----:B------:R-:W-:Y:S01]  /*4380*/  VIADD R0, R0, 0x1000 ;  /* 0x0000100000007836 */ /* 0x000fe20000000000 */
[----:B0-----:R-:W-:Y:S02]  /*4390*/  UIADD3 UR4, UP0, UPT, UR4, 0x800, URZ ;  /* 0x0000080004047890 */ /* 0x001fe4000ff1e0ff */
[----:B------:R-:W-:Y:S02]  /*43a0*/  UIADD3 UR6, UP1, UPT, UR6, 0x800, URZ ;  /* 0x0000080006067890 */ /* 0x000fe4000ff3e0ff */
[----:B------:R-:W-:Y:S02]  /*43b0*/  UIADD3.X UR5, UPT, UPT, URZ, UR5, URZ, UP0, !UPT ;  /* 0x00000005ff057290 */ /* 0x000fe400087fe4ff */
[----:B------:R-:W-:Y:S01]  /*43c0*/  UIADD3.X UR7, UPT, UPT, URZ, UR7, URZ, UP1, !UPT ;  /* 0x00000007ff077290 */ /* 0x000fe20008ffe4ff */
[----:B--2---:R-:W-:Y:S02]  /*43d0*/  IMAD.U32 R4, RZ, RZ, UR4 ;  /* 0x00000004ff047e24 */ /* 0x004fe4000f8e00ff */
[----:B------:R-:W-:-:S02]  /*43e0*/  IMAD.U32 R2, RZ, RZ, UR6 ;  /* 0x00000006ff027e24 */ /* 0x000fc4000f8e00ff */
[----:B------:R-:W-:Y:S02]  /*43f0*/  IMAD.U32 R5, RZ, RZ, UR5 ;  /* 0x00000005ff057e24 */ /* 0x000fe4000f8e00ff */
[----:B------:R-:W-:Y:S01]  /*4400*/  IMAD.U32 R3, RZ, RZ, UR7 ;  /* 0x00000007ff037e24 */ /* 0x000fe2000f8e00ff */
[----:B------:R-:W-:Y:S06]  /*4410*/  @!P1 BRA `(.L_x_1806) ;  /* 0x0000000400089947 */ /* 0x000fec0003800000 */
[----:B------:R-:W-:Y:S01]  /*4420*/  PLOP3.LUT P0, PT, PT, PT, PT, 0x8, 0x80 ;  /* 0x000000000080781c */ /* 0x000fe20003f0e170 */
[----:B------:R-:W-:-:S12]  /*4430*/  VIADD R43, R21, 0xfffff400 ;  /* 0xfffff400152b7836 */ /* 0x000fd80000000000 */
.L_x_1807:
[----:B-1----:R-:W0:Y:S01]  /*4440*/  LDS.64 R38, [R0+-0x1000] ;  /* 0xfff0000000267984 */ /* 0x002e220000000a00 */
[C---:B------:R-:W-:Y:S01]  /*4450*/  IMAD.WIDE R44, R37.reuse, 0x4, R4 ;  /* 0x00000004252c7825 */ /* 0x040fe200078e0204 */
[C---:B------:R-:W-:Y:S02]  /*4460*/  IADD3 R41, PT, PT, R37.reuse, 0x400, RZ ;  /* 0x0000040025297810 */ /* 0x040fe40007ffe0ff */
[----:B------:R-:W1:Y:S01]  /*4470*/  LDS.64 R48, [R0+-0x800] ;  /* 0xfff8000000307984 */ /* 0x000e620000000a00 */
[----:B------:R-:W-:-:S03]  /*4480*/  IMAD.WIDE R18, R37, 0x4, R2 ;  /* 0x0000000425127825 */ /* 0x000fc600078e0202 */
[----:B------:R-:W2:Y:S01]  /*4490*/  LDS.64 R46, [R0] ;  /* 0x00000000002e7984 */ /* 0x000ea20000000a00 */
[----:B------:R-:W-:-:S03]  /*44a0*/  VIADD R36, R36, 0x1000 ;  /* 0x0000100024247836 */ /* 0x000fc60000000000 */
[----:B------:R-:W3:Y:S02]  /*44b0*/  LDS.64 R6, [R0+0x800] ;  /* 0x0008000000067984 */ /* 0x000ee40000000a00 */
[----:B------:R-:W-:Y:S02]  /*44c0*/  ISETP.GE.AND P1, PT, R36, R43, PT ;  /* 0x0000002b2400720c */ /* 0x000fe40003f26270 */
        /* <DEDUP_REMOVED lines=55> */
.L_x_1806:
[----:B------:R-:W-:Y:S05]  /*4840*/  BSYNC.RECONVERGENT B0 ;  /* 0x0000000000007941 */ /* 0x000fea0003800200 */
.L_x_1805:
        /* <DEDUP_REMOVED lines=37> */
.L_x_1809:
[----:B------:R-:W-:Y:S05]  /*4aa0*/  BSYNC.RECONVERGENT B0 ;  /* 0x0000000000007941 */ /* 0x000fea0003800200 */
.L_x_1808:
        /* <DEDUP_REMOVED lines=17> */
.L_x_1801:
[----:B------:R-:W1:Y:S01]  /*4bc0*/  LDC.64 R30, c[0x0][0x390] ;  /* 0x0000e400ff1e7b82 */ /* 0x000e620000000a00 */
[----:B------:R-:W-:Y:S02]  /*4bd0*/  ISETP.NE.AND P0, PT, R34, R2, PT ;  /* 0x000000022200720c */ /* 0x000fe40003f05270 */
[----:B------:R-:W-:Y:S02]  /*4be0*/  ISETP.NE.AND P2, PT, R4, R6, PT ;  /* 0x000000060400720c */ /* 0x000fe40003f45270 */
[----:B------:R-:W-:Y:S02]  /*4bf0*/  ISETP.NE.AND P1, PT, R2, R4, PT ;  /* 0x000000040200720c */ /* 0x000fe40003f25270 */
[----:B------:R-:W-:Y:S01]  /*4c00*/  ISETP.NE.AND P3, PT, R12, R14, PT ;  /* 0x0000000e0c00720c */ /* 0x000fe20003f65270 */
[----:B------:R-:W2:Y:S01]  /*4c10*/  LDC.64 R28, c[0x0][0x398] ;  /* 0x0000e600ff1c7b82 */ /* 0x000ea20000000a00 */
[----:B------:R-:W-:Y:S02]  /*4c20*/  ISETP.NE.AND P4, PT, R14, R32, PT ;  /* 0x000000200e00720c */ /* 0x000fe40003f85270 */
[----:B------:R-:W-:-:S05]  /*4c30*/  ISETP.NE.AND P5, PT, R32, R37, PT ;  /* 0x000000252000720c */ /* 0x000fca0003fa5270 */
[----:B0-----:R-:W0:Y:S08]  /*4c40*/  LDC.64 R22, c[0x0][0x398] ;  /* 0x0000e600ff167b82 */ /* 0x001e300000000a00 */
[----:B------:R-:W3:Y:S01]  /*4c50*/  LDC.64 R26, c[0x0][0x390] ;  /* 0x0000e400ff1a7b82 */ /* 0x000ee20000000a00 */
[----:B-1----:R-:W-:-:S05]  /*4c60*/  @P0 IMAD.WIDE R30, R39, 0x4, R30 ;  /* 0x00000004271e0825 */ /* 0x002fca00078e021e */
[----:B------:R-:W-:Y:S02]  /*4c70*/  @P0 STG.E desc[UR12][R30.64], R34 ;  /* 0x000000221e000986 */ /* 0x000fe4000c10190c */
[----:B------:R-:W1:Y:S01]  /*4c80*/  LDC.64 R20, c[0x0][0x390] ;  /* 0x0000e400ff147b82 */ /* 0x000e620000000a00 */
[----:B--2---:R-:W-:-:S05]  /*4c90*/  @P0 IMAD.WIDE R28, R39, 0x4, R28 ;  /* 0x00000004271c0825 */ /* 0x004fca00078e021c */
[----:B------:R-:W-:Y:S01]  /*4ca0*/  @P0 STG.E desc[UR12][R28.64], R35 ;  /* 0x000000231c000986 */ /* 0x000fe2000c10190c */
[----:B------:R-:W-:Y:S01]  /*4cb0*/  ISETP.NE.AND P0, PT, R6, R8, PT ;  /* 0x000000080600720c */ /* 0x000fe20003f05270 */
[----:B------:R-:W2:Y:S01]  /*4cc0*/  LDC.64 R24, c[0x0][0x398] ;  /* 0x0000e600ff187b82 */ /* 0x000ea20000000a00 */
[----:B0-----:R-:W-:-:S04]  /*4cd0*/  @P2 IMAD.WIDE R50, R41, 0x4, R22 ;  /* 0x0000000429322825 */ /* 0x001fc800078e0216 */
[----:B---3--:R-:W-:-:S03]  /*4ce0*/  @P1 IMAD.WIDE R26, R43, 0x4, R26 ;  /* 0x000000042b1a1825 */ /* 0x008fc600078e021a */
[----:B------:R-:W0:Y:S02]  /*4cf0*/  LDC.64 R22, c[0x0][0x390] ;  /* 0x0000e400ff167b82 */ /* 0x000e240000000a00 */
[----:B------:R3:W-:Y:S01]  /*4d00*/  @P1 STG.E desc[UR12][R26.64], R2 ;  /* 0x000000021a001986 */ /* 0x0007e2000c10190c */
[----:B-1----:R-:W-:-:S05]  /*4d10*/  @P2 IMAD.WIDE R20, R41, 0x4, R20 ;  /* 0x0000000429142825 */ /* 0x002fca00078e0214 */
[----:B------:R-:W1:Y:S01]  /*4d20*/  LDC.64 R46, c[0x0][0x390] ;  /* 0x0000e400ff2e7b82 */ /* 0x000e620000000a00 */
[----:B--2---:R-:W-:-:S07]  /*4d30*/  @P1 IMAD.WIDE R24, R43, 0x4, R24 ;  /* 0x000000042b181825 */ /* 0x004fce00078e0218 */
[----:B------:R-:W2:Y:S01]  /*4d40*/  LDC.64 R40, c[0x0][0x398] ;  /* 0x0000e600ff287b82 */ /* 0x000ea20000000a00 */
[----:B------:R4:W-:Y:S01]  /*4d50*/  @P1 STG.E desc[UR12][R24.64], R3 ;  /* 0x0000000318001986 */ /* 0x0009e2000c10190c */
[----:B------:R-:W-:-:S06]  /*4d60*/  ISETP.NE.AND P1, PT, R8, R10, PT ;  /* 0x0000000a0800720c */ /* 0x000fcc0003f25270 */
[----:B------:R-:W5:Y:S01]  /*4d70*/  LDC.64 R44, c[0x0][0x398] ;  /* 0x0000e600ff2c7b82 */ /* 0x000f620000000a00 */
[----:B------:R4:W-:Y:S01]  /*4d80*/  @P2 STG.E desc[UR12][R20.64], R4 ;  /* 0x0000000414002986 */ /* 0x0009e2000c10190c */
[----:B0-----:R-:W-:-:S03]  /*4d90*/  @P0 IMAD.WIDE R22, R17, 0x4, R22 ;  /* 0x0000000411160825 */ /* 0x001fc600078e0216 */
[----:B------:R4:W-:Y:S01]  /*4da0*/  @P2 STG.E desc[UR12][R50.64], R5 ;  /* 0x0000000532002986 */ /* 0x0009e2000c10190c */
[----:B------:R-:W-:Y:S02]  /*4db0*/  ISETP.NE.AND P2, PT, R10, R12, PT ;  /* 0x0000000c0a00720c */ /* 0x000fe40003f45270 */
[----:B------:R-:W0:Y:S01]  /*4dc0*/  LDC.64 R42, c[0x0][0x390] ;  /* 0x0000e400ff2a7b82 */ /* 0x000e220000000a00 */
[----:B------:R4:W-:Y:S01]  /*4dd0*/  @P0 STG.E desc[UR12][R22.64], R6 ;  /* 0x0000000616000986 */ /* 0x0009e2000c10190c */
[----:B-1----:R-:W-:-:S06]  /*4de0*/  @P1 IMAD.WIDE R46, R16, 0x4, R46 ;  /* 0x00000004102e1825 */ /* 0x002fcc00078e022e */
[----:B------:R-:W1:Y:S01]  /*4df0*/  LDC.64 R48, c[0x0][0x398] ;  /* 0x0000e600ff307b82 */ /* 0x000e620000000a00 */
[----:B--2---:R-:W-:-:S05]  /*4e00*/  @P0 IMAD.WIDE R40, R17, 0x4, R40 ;  /* 0x0000000411280825 */ /* 0x004fca00078e0228 */
[----:B------:R4:W-:Y:S02]  /*4e10*/  @P0 STG.E desc[UR12][R40.64], R7 ;  /* 0x0000000728000986 */ /* 0x0009e4000c10190c */
[----:B---3--:R-:W2:Y:S01]  /*4e20*/  LDC.64 R26, c[0x0][0x390] ;  /* 0x0000e400ff1a7b82 */ /* 0x008ea20000000a00 */
[----:B-----5:R-:W-:Y:S01]  /*4e30*/  @P1 IMAD.WIDE R44, R16, 0x4, R44 ;  /* 0x00000004102c1825 */ /* 0x020fe200078e022c */
[----:B------:R4:W-:Y:S04]  /*4e40*/  @P1 STG.E desc[UR12][R46.64], R8 ;  /* 0x000000082e001986 */ /* 0x0009e8000c10190c */
[----:B------:R4:W-:Y:S02]  /*4e50*/  @P1 STG.E desc[UR12][R44.64], R9 ;  /* 0x000000092c001986 */ /* 0x0009e4000c10190c */
[----:B------:R-:W3:Y:S01]  /*4e60*/  LDC.64 R28, c[0x0][0x398] ;  /* 0x0000e600ff1c7b82 */ /* 0x000ee20000000a00 */
[----:B0-----:R-:W-:-:S05]  /*4e70*/  @P2 IMAD.WIDE R42, R38, 0x4, R42 ;  /* 0x00000004262a2825 */ /* 0x001fca00078e022a */
[----:B------:R4:W-:Y:S02]  /*4e80*/  @P2 STG.E desc[UR12][R42.64], R10 ;  /* 0x0000000a2a002986 */ /* 0x0009e4000c10190c */
[----:B------:R-:W0:Y:S01]  /*4e90*/  LDC.64 R30, c[0x0][0x390] ;  /* 0x0000e400ff1e7b82 */ /* 0x000e220000000a00 */
[----:B-1----:R-:W-:-:S05]  /*4ea0*/  @P2 IMAD.WIDE R48, R38, 0x4, R48 ;  /* 0x0000000426302825 */ /* 0x002fca00078e0230 */
[----:B------:R4:W-:Y:S02]  /*4eb0*/  @P2 STG.E desc[UR12][R48.64], R11 ;  /* 0x0000000b30002986 */ /* 0x0009e4000c10190c */
[----:B------:R-:W1:Y:S01]  /*4ec0*/  LDC.64 R34, c[0x0][0x398] ;  /* 0x0000e600ff227b82 */ /* 0x000e620000000a00 */
[----:B--2---:R-:W-:-:S05]  /*4ed0*/  @P3 IMAD.WIDE R26, R19, 0x4, R26 ;  /* 0x00000004131a3825 */ /* 0x004fca00078e021a */
[----:B------:R4:W-:Y:S01]  /*4ee0*/  @P3 STG.E desc[UR12][R26.64], R12 ;  /* 0x0000000c1a003986 */ /* 0x0009e2000c10190c */
[----:B---3--:R-:W-:-:S05]  /*4ef0*/  @P3 IMAD.WIDE R28, R19, 0x4, R28 ;  /* 0x00000004131c3825 */ /* 0x008fca00078e021c */
[----:B------:R4:W-:Y:S01]  /*4f00*/  @P3 STG.E desc[UR12][R28.64], R13 ;  /* 0x0000000d1c003986 */ /* 0x0009e2000c10190c */
[----:B0-----:R-:W-:-:S05]  /*4f10*/  @P4 IMAD.WIDE R30, R18, 0x4, R30 ;  /* 0x00000004121e4825 */ /* 0x001fca00078e021e */
[----:B------:R4:W-:Y:S01]  /*4f20*/  @P4 STG.E desc[UR12][R30.64], R14 ;  /* 0x0000000e1e004986 */ /* 0x0009e2000c10190c */
[----:B-1----:R-:W-:-:S05]  /*4f30*/  @P4 IMAD.WIDE R34, R18, 0x4, R34 ;  /* 0x0000000412224825 */ /* 0x002fca00078e0222 */
[----:B------:R4:W-:Y:S01]  /*4f40*/  @P4 STG.E desc[UR12][R34.64], R15 ;  /* 0x0000000f22004986 */ /* 0x0009e2000c10190c */
[----:B------:R-:W-:Y:S05]  /*4f50*/  @!P5 EXIT ;  /* 0x000000000000d94d */ /* 0x000fea0003800000 */
[----:B----4-:R-:W0:Y:S08]  /*4f60*/  LDC.64 R2, c[0x0][0x390] ;  /* 0x0000e400ff027b82 */ /* 0x010e300000000a00 */
[----:B------:R-:W1:Y:S01]  /*4f70*/  LDC.64 R4, c[0x0][0x398] ;  /* 0x0000e600ff047b82 */ /* 0x000e620000000a00 */
[----:B0-----:R-:W-:-:S05]  /*4f80*/  IMAD.WIDE R2, R0, 0x4, R2 ;  /* 0x0000000400027825 */ /* 0x001fca00078e0202 */
[----:B------:R-:W-:Y:S01]  /*4f90*/  STG.E desc[UR12][R2.64], R32 ;  /* 0x0000002002007986 */ /* 0x000fe2000c10190c */
[----:B-1----:R-:W-:-:S05]  /*4fa0*/  IMAD.WIDE R4, R0, 0x4, R4 ;  /* 0x0000000400047825 */ /* 0x002fca00078e0204 */
[----:B------:R-:W-:Y:S01]  /*4fb0*/  STG.E desc[UR12][R4.64], R33 ;  /* 0x0000002104007986 */ /* 0x000fe2000c10190c */
[----:B------:R-:W-:Y:S05]  /*4fc0*/  EXIT ;  /* 0x000000000000794d */ /* 0x000fea0003800000 */
.L_x_1777:
[----:B------:R-:W-:-:S13]  /*4fd0*/  ISETP.GE.AND P0, PT, R38, 0x1, PT ;  /* 0x000000012600780c */ /* 0x000fda0003f06270 */
[----:B------:R-:W-:Y:S05]  /*4fe0*/  @!P0 EXIT ;  /* 0x000000000000894d */ /* 0x000fea0003800000 */
[----:B------:R-:W-:-:S13]  /*4ff0*/  ISETP.NE.AND P0, PT, R0, RZ, PT ;  /* 0x000000ff0000720c */ /* 0x000fda0003f05270 */
[----:B------:R-:W-:Y:S05]  /*5000*/  @P0 BRA `(.L_x_1810) ;  /* 0x0000002400700947 */ /* 0x000fea0003800000 */
        /* <DEDUP_REMOVED lines=10> */
[C---:B------:R-:W-:Y:S01]  /*50b0*/  VIADD R13, R15.reuse, 0x60 ;  /* 0x000000600f0d7836 */ /* 0x040fe20000000000 */
[CC--:B------:R-:W-:Y:S01]  /*50c0*/  ISETP.GE.U32.AND P1, PT, R15.reuse, R38.reuse, PT ;  /* 0x000000260f00720c */ /* 0x0c0fe20003f26070 */
[C---:B------:R-:W-:Y:S02]  /*50d0*/  VIADD R3, R15.reuse, 0x20 ;  /* 0x000000200f037836 */ /* 0x040fe40000000000 */
[----:B------:R-:W-:Y:S01]  /*50e0*/  IMAD.SHL.U32 R17, R15, 0x4, RZ ;  /* 0x000000040f117824 */ /* 0x000fe200078e00ff */
[-C--:B------:R-:W-:Y:S01]  /*50f0*/  ISETP.GE.U32.AND P4, PT, R13, R38.reuse, PT ;  /* 0x000000260d00720c */ /* 0x080fe20003f86070 */
[----:B------:R-:W-:Y:S01]  /*5100*/  VIADD R11, R15, 0x40 ;  /* 0x000000400f0b7836 */ /* 0x000fe20000000000 */
[----:B------:R-:W-:Y:S01]  /*5110*/  ISETP.GE.U32.AND P5, PT, R3, R38, PT ;  /* 0x000000260300720c */ /* 0x000fe20003fa6070 */
[C---:B------:R-:W-:Y:S01]  /*5120*/  VIADD R13, R15.reuse, 0xa0 ;  /* 0x000000a00f0d7836 */ /* 0x040fe20000000000 */
[----:B------:R-:W-:Y:S02]  /*5130*/  IADD3 R3, PT, PT, R15, 0x80, RZ ;  /* 0x000000800f037810 */ /* 0x000fe40007ffe0ff */
[----:B------:R-:W-:-:S02]  /*5140*/  IADD3 R2, P6, PT, R8, R17, RZ ;  /* 0x0000001108027210 */ /* 0x000fc40007fde0ff */
[-C--:B------:R-:W-:Y:S01]  /*5150*/  ISETP.GE.U32.AND P0, PT, R11, R38.reuse, PT ;  /* 0x000000260b00720c */ /* 0x080fe20003f06070 */
[----:B------:R-:W-:Y:S01]  /*5160*/  @!P1 IMAD.WIDE.U32 R10, R15, 0x4, R8 ;  /* 0x000000040f0a9825 */ /* 0x000fe200078e0008 */
[-C--:B------:R-:W-:Y:S02]  /*5170*/  ISETP.GE.U32.AND P3, PT, R3, R38.reuse, PT ;  /* 0x000000260300720c */ /* 0x080fe40003f66070 */
[----:B------:R-:W-:Y:S01]  /*5180*/  ISETP.GE.U32.AND P2, PT, R13, R38, PT ;  /* 0x000000260d00720c */ /* 0x000fe20003f46070 */
[----:B------:R-:W-:Y:S02]  /*5190*/  IMAD.X R3, RZ, RZ, R9, P6 ;  /* 0x000000ffff037224 */ /* 0x000fe400030e0609 */
[----:B------:R-:W-:Y:S01]  /*51a0*/  @!P1 IMAD.WIDE.U32 R12, R15, 0x4, R6 ;  /* 0x000000040f0c9825 */ /* 0x000fe200078e0006 */
[----:B0-----:R-:W-:-:S03]  /*51b0*/  IADD3 R6, P6, PT, R17, R6, RZ ;  /* 0x0000000611067210 */ /* 0x001fc60007fde0ff */
[C---:B------:R-:W-:Y:S02]  /*51c0*/  VIADD R19, R15.reuse, 0xc0 ;  /* 0x000000c00f137836 */ /* 0x040fe40000000000 */
[C---:B------:R-:W-:Y:S02]  /*51d0*/  VIADD R21, R15.reuse, 0xe0 ;  /* 0x000000e00f157836 */ /* 0x040fe40000000000 */
[----:B------:R-:W-:Y:S02]  /*51e0*/  IMAD.X R7, RZ, RZ, R7, P6 ;  /* 0x000000ffff077224 */ /* 0x000fe400030e0607 */
[----:B------:R-:W-:Y:S01]  /*51f0*/  VIADD R15, R15, 0x100 ;  /* 0x000001000f0f7836 */ /* 0x000fe20000000000 */
[----:B------:R-:W-:Y:S01]  /*5200*/  ISETP.GE.U32.AND P6, PT, R21, R38, PT ;  /* 0x000000261500720c */ /* 0x000fe20003fc6070 */
[----:B--2---:R-:W-:Y:S02]  /*5210*/  IMAD.MOV.U32 R8, RZ, RZ, R4 ;  /* 0x000000ffff087224 */ /* 0x004fe400078e0004 */
[----:B------:R0:W2:Y:S02]  /*5220*/  @!P1 LDG.E.CONSTANT R4, desc[UR12][R10.64] ;  /* 0x0000000c0a049981 */ /* 0x0000a4000c1e9900 */
[----:B------:R-:W-:-:S02]  /*5230*/  IMAD.MOV.U32 R14, RZ, RZ, R8 ;  /* 0x000000ffff0e7224 */ /* 0x000fc400078e0008 */
[----:B---3--:R-:W-:Y:S02]  /*5240*/  IMAD.MOV.U32 R9, RZ, RZ, R5 ;  /* 0x000000ffff097224 */ /* 0x008fe400078e0005 */
[----:B------:R1:W3:Y:S01]  /*5250*/  @!P1 LDG.E.CONSTANT R5, desc[UR12][R12.64] ;  /* 0x0000000c0c059981 */ /* 0x0002e2000c1e9900 */
[-C--:B------:R-:W-:Y:S01]  /*5260*/  ISETP.GE.U32.AND P1, PT, R19, R38.reuse, PT ;  /* 0x000000261300720c */ /* 0x080fe20003f26070 */
[----:B------:R-:W-:Y:S02]  /*5270*/  IMAD.MOV.U32 R17, RZ, RZ, R9 ;  /* 0x000000ffff117224 */ /* 0x000fe400078e0009 */
[----:B------:R-:W4:Y:S04]  /*5280*/  @!P5 LDG.E.CONSTANT R14, desc[UR12][R2.64+0x80] ;  /* 0x0000800c020ed981 */ /* 0x000f28000c1e9900 */
[----:B------:R-:W5:Y:S01]  /*5290*/  @!P5 LDG.E.CONSTANT R17, desc[UR12][R6.64+0x80] ;  /* 0x0000800c0611d981 */ /* 0x000f62000c1e9900 */
[----:B------:R-:W-:Y:S01]  /*52a0*/  ISETP.GE.U32.AND P5, PT, R15, R38, PT ;  /* 0x000000260f00720c */ /* 0x000fe20003fa6070 */
[--C-:B0-----:R-:W-:Y:S01]  /*52b0*/  IMAD.MOV.U32 R10, RZ, RZ, R8.reuse ;  /* 0x000000ffff0a7224 */ /* 0x101fe200078e0008 */
[----:B------:R-:W-:Y:S01]  /*52c0*/  MOV R15, R8 ;  /* 0x00000008000f7202 */ /* 0x000fe20000000f00 */
[----:B------:R-:W-:-:S02]  /*52d0*/  IMAD.MOV.U32 R11, RZ, RZ, R8 ;  /* 0x000000ffff0b7224 */ /* 0x000fc400078e0008 */
[--C-:B-1----:R-:W-:Y:S02]  /*52e0*/  IMAD.MOV.U32 R12, RZ, RZ, R8.reuse ;  /* 0x000000ffff0c7224 */ /* 0x102fe400078e0008 */
[--C-:B------:R-:W-:Y:S01]  /*52f0*/  IMAD.MOV.U32 R13, RZ, RZ, R8.reuse ;  /* 0x000000ffff0d7224 */ /* 0x100fe200078e0008 */
[----:B------:R-:W3:Y:S01]  /*5300*/  @!P0 LDG.E.CONSTANT R10, desc[UR12][R2.64+0x100] ;  /* 0x0001000c020a8981 */ /* 0x000ee2000c1e9900 */
[----:B------:R-:W-:-:S03]  /*5310*/  IMAD.MOV.U32 R16, RZ, RZ, R8 ;  /* 0x000000ffff107224 */ /* 0x000fc600078e0008 */
        /* <DEDUP_REMOVED lines=19> */
[----:B------:R-:W0:Y:S01]  /*5450*/  S2R R37, SR_LANEID ;  /* 0x0000000000257919 */ /* 0x000e220000000000 */
[----:B------:R-:W1:Y:S01]  /*5460*/  S2UR UR5, SR_CgaCtaId ;  /* 0x00000000000579c3 */ /* 0x000e620000008800 */
[----:B------:R-:W-:Y:S01]  /*5470*/  SHF.R.U32.HI R44, RZ, 0x5, R0 ;  /* 0x00000005ff2c7819 */ /* 0x000fe20000011600 */
[----:B------:R-:W-:-:S02]  /*5480*/  UMOV UR4, 0x400 ;  /* 0x0000040000047882 */ /* 0x000fc40000000000 */
[----:B-1----:R-:W-:Y:S02]  /*5490*/  ULEA UR4, UR5, UR4, 0x18 ;  /* 0x0000000405047291 */ /* 0x002fe4000f8ec0ff */
[----:B0-----:R-:W-:-:S05]  /*54a0*/  IMAD R2, R44, 0x120, R37 ;  /* 0x000001202c027824 */ /* 0x001fca00078e0225 */
[----:B------:R-:W-:-:S05]  /*54b0*/  LEA R2, R2, UR4, 0x2 ;  /* 0x0000000402027c11 */ /* 0x000fca000f8e10ff */
[----:B------:R-:W-:Y:S01]  /*54c0*/  IMAD R39, R37, 0x20, R2 ;  /* 0x0000002025277824 */ /* 0x000fe200078e0202 */
[----:B------:R-:W-:Y:S01]  /*54d0*/  ISETP.NE.AND P3, PT, R0, RZ, PT ;  /* 0x000000ff0000720c */ /* 0x000fe20003f65270 */
[----:B--2---:R-:W-:Y:S04]  /*54e0*/  STS [R2], R4 ;  /* 0x0000000402007388 */ /* 0x004fe80000000800 */
[----:B----4-:R-:W-:Y:S04]  /*54f0*/  STS [R2+0x80], R14 ;  /* 0x0000800e02007388 */ /* 0x010fe80000000800 */
[----:B---3--:R-:W-:Y:S04]  /*5500*/  STS [R2+0x100], R10 ;  /* 0x0001000a02007388 */ /* 0x008fe80000000800 */
[----:B-----5:R-:W-:Y:S04]  /*5510*/  STS [R2+0x180], R11 ;  /* 0x0001800b02007388 */ /* 0x020fe80000000800 */
[----:B------:R0:W-:Y:S04]  /*5520*/  STS [R2+0x200], R12 ;  /* 0x0002000c02007388 */ /* 0x0001e80000000800 */
[----:B------:R-:W-:Y:S04]  /*5530*/  STS [R2+0x280], R13 ;  /* 0x0002800d02007388 */ /* 0x000fe80000000800 */
[----:B------:R-:W-:Y:S04]  /*5540*/  STS [R2+0x300], R15 ;  /* 0x0003000f02007388 */ /* 0x000fe80000000800 */
[----:B------:R-:W-:Y:S04]  /*5550*/  STS [R2+0x380], R16 ;  /* 0x0003801002007388 */ /* 0x000fe80000000800 */
[----:B------:R-:W-:Y:S01]  /*5560*/  STS [R2+0x400], R8 ;  /* 0x0004000802007388 */ /* 0x000fe20000000800 */
        /* <DEDUP_REMOVED lines=31> */
[----:B------:R-:W-:Y:S06]  /*5760*/  BAR.SYNC.DEFER_BLOCKING 0x0 ;  /* 0x0000000000007b1d */ /* 0x000fec0000010000 */
[----:B-1----:R-:W-:Y:S02]  /*5770*/  STS [R12+0x47c], R3 ;  /* 0x00047c030c007388 */ /* 0x002fe40000000800 */
[----:B------:R-:W-:Y:S06]  /*5780*/  BAR.SYNC.DEFER_BLOCKING 0x0 ;  /* 0x0000000000007b1d */ /* 0x000fec0000010000 */
[----:B------:R-:W1:Y:S01]  /*5790*/  @P3 LDS R36, [R12+0x478] ;  /* 0x000478000c243984 */ /* 0x000e620000000800 */
[----:B0-----:R-:W-:Y:S01]  /*57a0*/  IMAD R9, R0, 0x9, RZ ;  /* 0x0000000900097824 */ /* 0x001fe200078e02ff */
[----:B--2---:R-:W-:-:S03]  /*57b0*/  ISETP.NE.AND P0, PT, R4, R6, PT ;  /* 0x000000060400720c */ /* 0x004fc60003f05270 */
[----:B------:R-:W-:Y:S02]  /*57c0*/  VIADD R11, R9, 0x1 ;  /* 0x00000001090b7836 */ /* 0x000fe40000000000 */
[----:B---3--:R-:W-:-:S03]  /*57d0*/  FADD R10, R5, R7 ;  /* 0x00000007050a7221 */ /* 0x008fc60000000000 */
[-C--:B------:R-:W-:Y:S01]  /*57e0*/  ISETP.EQ.OR P0, PT, R11, R38.reuse, P0 ;  /* 0x000000260b00720c */ /* 0x080fe20000702670 */
[----:B------:R-:W-:Y:S01]  /*57f0*/  IMAD.MOV.U32 R11, RZ, RZ, 0x1 ;  /* 0x00000001ff0b7424 */ /* 0x000fe200078e00ff */
[C---:B------:R-:W-:Y:S01]  /*5800*/  ISETP.NE.AND P2, PT, R9.reuse, R38, PT ;  /* 0x000000260900720c */ /* 0x040fe20003f45270 */
[----:B------:R-:W-:Y:S01]  /*5810*/  VIADD R13, R9, 0x2 ;  /* 0x00000002090d7836 */ /* 0x000fe20000000000 */
[----:B------:R-:W-:Y:S02]  /*5820*/  FSEL R10, R7, R10, P0 ;  /* 0x0000000a070a7208 */ /* 0x000fe40000000000 */
[----:B------:R-:W-:-:S03]  /*5830*/  SEL R2, RZ, 0x1, P2 ;  /* 0x00000001ff027807 */ /* 0x000fc60001000000 */
[----:B----4-:R-:W-:Y:S01]  /*5840*/  FADD R10, R25, R10 ;  /* 0x0000000a190a7221 */ /* 0x010fe20000000000 */
[----:B-1----:R-:W-:-:S04]  /*5850*/  @P3 ISETP.NE.AND P1, PT, R36, R4, PT ;  /* 0x000000042400320c */ /* 0x002fc80003f25270 */
[----:B------:R-:W-:Y:S02]  /*5860*/  @P3 SEL R11, RZ, 0x1, !P1 ;  /* 0x00000001ff0b3807 */ /* 0x000fe40004800000 */
[----:B------:R-:W-:-:S04]  /*5870*/  ISETP.NE.AND P1, PT, R6, R24, PT ;  /* 0x000000180600720c */ /* 0x000fc80003f25270 */
[----:B------:R-:W-:Y:S02]  /*5880*/  ISETP.EQ.OR P1, PT, R13, R38, P1 ;  /* 0x000000260d00720c */ /* 0x000fe40000f22670 */
[----:B------:R-:W-:Y:S01]  /*5890*/  @P3 SEL R2, R2, R11, !P2 ;  /* 0x0000000b02023207 */ /* 0x000fe20005000000 */
[----:B------:R-:W-:Y:S01]  /*58a0*/  VIADD R11, R9, 0x3 ;  /* 0x00000003090b7836 */ /* 0x000fe20000000000 */
[----:B------:R-:W-:Y:S02]  /*58b0*/  FSEL R12, R25, R10, P1 ;  /* 0x0000000a190c7208 */ /* 0x000fe40000800000 */
[----:B------:R-:W-:-:S03]  /*58c0*/  ISETP.NE.AND P2, PT, R24, R26, PT ;  /* 0x0000001a1800720c */ /* 0x000fc60003f45270 */
[----:B------:R-:W-:Y:S01]  /*58d0*/  FADD R12, R27, R12 ;  /* 0x0000000c1b0c7221 */ /* 0x000fe20000000000 */
[----:B------:R-:W-:Y:S01]  /*58e0*/  ISETP.EQ.OR P2, PT, R11, R38, P2 ;  /* 0x000000260b00720c */ /* 0x000fe20001742670 */
[----:B------:R-:W-:Y:S01]  /*58f0*/  VIADD R11, R9, 0x4 ;  /* 0x00000004090b7836 */ /* 0x000fe20000000000 */
[----:B------:R-:W-:Y:S02]  /*5900*/  ISETP.NE.AND P3, PT, R26, R28, PT ;  /* 0x0000001c1a00720c */ /* 0x000fe40003f65270 */
[----:B------:R-:W-:Y:S02]  /*5910*/  FSEL R12, R27, R12, P2 ;  /* 0x0000000c1b0c7208 */ /* 0x000fe40001000000 */
[----:B------:R-:W-:-:S03]  /*5920*/  ISETP.EQ.OR P3, PT, R11, R38, P3 ;  /* 0x000000260b00720c */ /* 0x000fc60001f62670 */
[----:B------:R-:W-:Y:S01]  /*5930*/  FADD R12, R29, R12 ;  /* 0x0000000c1d0c7221 */ /* 0x000fe20000000000 */
[----:B------:R-:W-:Y:S01]  /*5940*/  VIADD R11, R9, 0x5 ;  /* 0x00000005090b7836 */ /* 0x000fe20000000000 */
[----:B------:R-:W-:Y:S01]  /*5950*/  ISETP.NE.AND P4, PT, R28, R30, PT ;  /* 0x0000001e1c00720c */ /* 0x000fe20003f85270 */
[C---:B------:R-:W-:Y:S02]  /*5960*/  VIADD R42, R2.reuse, 0x1 ;  /* 0x00000001022a7836 */ /* 0x040fe40000000000 */
[----:B------:R-:W-:Y:S02]  /*5970*/  FSEL R12, R29, R12, P3 ;  /* 0x0000000c1d0c7208 */ /* 0x000fe40001800000 */
[----:B------:R-:W-:Y:S01]  /*5980*/  IMAD.MOV.U32 R10, RZ, RZ, R42 ;  /* 0x000000ffff0a7224 */ /* 0x000fe200078e002a */
[----:B------:R-:W-:Y:S02]  /*5990*/  ISETP.EQ.OR P4, PT, R11, R38, P4 ;  /* 0x000000260b00720c */ /* 0x000fe40002782670 */
[----:B------:R-:W-:Y:S01]  /*59a0*/  FADD R12, R31, R12 ;  /* 0x0000000c1f0c7221 */ /* 0x000fe20000000000 */
[----:B------:R-:W-:Y:S01]  /*59b0*/  @!P0 IADD3 R10, PT, PT, R2, RZ, RZ ;  /* 0x000000ff020a8210 */ /* 0x000fe20007ffe0ff */
[----:B------:R-:W-:Y:S01]  /*59c0*/  VIADD R11, R9, 0x6 ;  /* 0x00000006090b7836 */ /* 0x000fe20000000000 */
[----:B------:R-:W-:-:S02]  /*59d0*/  ISETP.NE.AND P5, PT, R30, R32, PT ;  /* 0x000000201e00720c */ /* 0x000fc40003fa5270 */
[----:B------:R-:W-:Y:S01]  /*59e0*/  FSEL R12, R31, R12, P4 ;  /* 0x0000000c1f0c7208 */ /* 0x000fe20002000000 */
[----:B------:R-:W-:Y:S01]  /*59f0*/  VIADD R13, R10, 0x1 ;  /* 0x000000010a0d7836 */ /* 0x000fe20000000000 */
[----:B------:R-:W-:Y:S01]  /*5a00*/  P2R R14, PR, RZ, 0x1 ;  /* 0x00000001ff0e7803 */ /* 0x000fe20000000000 */
[----:B------:R-:W-:Y:S01]  /*5a10*/  @!P1 IMAD.MOV R13, RZ, RZ, R10 ;  /* 0x000000ffff0d9224 */ /* 0x000fe200078e020a */
[----:B------:R-:W-:Y:S01]  /*5a20*/  ISETP.EQ.OR P0, PT, R11, R38, P5 ;  /* 0x000000260b00720c */ /* 0x000fe20002f02670 */
[----:B------:R-:W-:Y:S01]  /*5a30*/  FADD R12, R33, R12 ;  /* 0x0000000c210c7221 */ /* 0x000fe20000000000 */
[----:B------:R-:W-:Y:S01]  /*5a40*/  VIADD R11, R9, 0x7 ;  /* 0x00000007090b7836 */ /* 0x000fe20000000000 */
[----:B------:R-:W-:Y:S01]  /*5a50*/  ISETP.NE.AND P6, PT, R34, R3, PT ;  /* 0x000000032200720c */ /* 0x000fe20003fc5270 */
[----:B------:R-:W-:Y:S02]  /*5a60*/  VIADD R10, R13, 0x1 ;  /* 0x000000010d0a7836 */ /* 0x000fe40000000000 */
[----:B------:R-:W-:-:S02]  /*5a70*/  VIADD R9, R9, 0x8 ;  /* 0x0000000809097836 */ /* 0x000fc40000000000 */
[----:B------:R-:W-:Y:S01]  /*5a80*/  @!P2 IMAD.MOV R10, RZ, RZ, R13 ;  /* 0x000000ffff0aa224 */ /* 0x000fe200078e020d */
[----:B------:R-:W-:Y:S02]  /*5a90*/  FSEL R12, R33, R12, P0 ;  /* 0x0000000c210c7208 */ /* 0x000fe40000000000 */
[----:B------:R-:W-:Y:S01]  /*5aa0*/  ISETP.NE.AND P5, PT, R32, R34, PT ;  /* 0x000000222000720c */ /* 0x000fe20003fa5270 */
[----:B------:R-:W-:Y:S01]  /*5ab0*/  VIADD R15, R10, 0x1 ;  /* 0x000000010a0f7836 */ /* 0x000fe20000000000 */
[-C--:B------:R-:W-:Y:S01]  /*5ac0*/  ISETP.EQ.OR P6, PT, R9, R38.reuse, P6 ;  /* 0x000000260900720c */ /* 0x080fe200037c2670 */
[----:B------:R-:W-:Y:S02]  /*5ad0*/  @!P3 IMAD.MOV R15, RZ, RZ, R10 ;  /* 0x000000ffff0fb224 */ /* 0x000fe400078e020a */
[----:B------:R-:W-:Y:S01]  /*5ae0*/  FADD R12, R35, R12 ;  /* 0x0000000c230c7221 */ /* 0x000fe20000000000 */
[----:B------:R-:W-:Y:S01]  /*5af0*/  ISETP.EQ.OR P5, PT, R11, R38, P5 ;  /* 0x000000260b00720c */ /* 0x000fe20002fa2670 */
[----:B------:R-:W-:-:S02]  /*5b00*/  VIADD R10, R15, 0x1 ;  /* 0x000000010f0a7836 */ /* 0x000fc40000000000 */
[----:B------:R-:W-:Y:S01]  /*5b10*/  @!P4 IMAD.MOV R10, RZ, RZ, R15 ;  /* 0x000000ffff0ac224 */ /* 0x000fe200078e020f */
[----:B------:R-:W-:-:S03]  /*5b20*/  FSEL R9, R35, R12, P5 ;  /* 0x0000000c23097208 */ /* 0x000fc60002800000 */
[C---:B------:R-:W-:Y:S01]  /*5b30*/  VIADD R11, R10.reuse, 0x1 ;  /* 0x000000010a0b7836 */ /* 0x040fe20000000000 */
[----:B------:R-:W-:Y:S01]  /*5b40*/  @!P0 IADD3 R11, PT, PT, R10, RZ, RZ ;  /* 0x000000ff0a0b8210 */ /* 0x000fe20007ffe0ff */
[----:B------:R-:W-:-:S04]  /*5b50*/  @!P6 FADD R8, R8, R9 ;  /* 0x000000090808e221 */ /* 0x000fc80000000000 */
[----:B------:R-:W-:Y:S02]  /*5b60*/  VIADD R10, R11, 0x1 ;  /* 0x000000010b0a7836 */ /* 0x000fe40000000000 */
[----:B------:R-:W-:Y:S02]  /*5b70*/  @!P5 IMAD.MOV R10, RZ, RZ, R11 ;  /* 0x000000ffff0ad224 */ /* 0x000fe400078e020b */
[----:B------:R-:W0:Y:S01]  /*5b80*/  SHFL.UP PT, R11, R8, 0x1, RZ ;  /* 0x04200000080b7989 */ /* 0x000e2200000e00ff */
[----:B------:R-:W-:Y:S02]  /*5b90*/  P2R R39, PR, RZ, 0x20 ;  /* 0x00000020ff277803 */ /* 0x000fe40000000000 */
[----:B------:R-:W-:Y:S01]  /*5ba0*/  ISETP.GE.AND P5, PT, R37, 0x1, PT ;  /* 0x000000012500780c */ /* 0x000fe20003fa6270 */
[----:B------:R-:W-:Y:S02]  /*5bb0*/  VIADD R9, R10, 0x1 ;  /* 0x000000010a097836 */ /* 0x000fe40000000000 */
[----:B------:R-:W-:-:S05]  /*5bc0*/  @!P6 IMAD.MOV R9, RZ, RZ, R10 ;  /* 0x000000ffff09e224 */ /* 0x000fca00078e020a */
[----:B------:R-:W-:Y:S01]  /*5bd0*/  ISETP.NE.AND P6, PT, R9, RZ, PT ;  /* 0x000000ff0900720c */ /* 0x000fe20003fc5270 */
[----:B------:R-:W1:Y:S01]  /*5be0*/  SHFL.UP PT, R10, R9, 0x1, RZ ;  /* 0x04200000090a7989 */ /* 0x000e6200000e00ff */
[----:B0-----:R-:W-:-:S05]  /*5bf0*/  FADD R11, R8, R11 ;  /* 0x0000000b080b7221 */ /* 0x001fca0000000000 */
[----:B------:R-:W-:-:S05]  /*5c00*/  @P5 FSEL R8, R11, R8, !P6 ;  /* 0x000000080b085208 */ /* 0x000fca0007000000 */
[----:B------:R-:W0:Y:S01]  /*5c10*/  SHFL.UP PT, R11, R8, 0x2, RZ ;  /* 0x04400000080b7989 */ /* 0x000e2200000e00ff */
[----:B-1----:R-:W-:Y:S02]  /*5c20*/  SEL R10, R10, RZ, P5 ;  /* 0x000000ff0a0a7207 */ /* 0x002fe40002800000 */
[----:B------:R-:W-:-:S03]  /*5c30*/  ISETP.GE.AND P5, PT, R37, 0x2, PT ;  /* 0x000000022500780c */ /* 0x000fc60003fa6270 */
[----:B------:R-:W-:-:S05]  /*5c40*/  IMAD.IADD R10, R10, 0x1, R9 ;  /* 0x000000010a0a7824 */ /* 0x000fca00078e0209 */
[----:B------:R-:W-:Y:S01]  /*5c50*/  ISETP.NE.AND P6, PT, R10, RZ, PT ;  /* 0x000000ff0a00720c */ /* 0x000fe20003fc5270 */
[----:B0-----:R-:W-:-:S05]  /*5c60*/  FADD R11, R8, R11 ;  /* 0x0000000b080b7221 */ /* 0x001fca0000000000 */
[----:B------:R-:W-:Y:S02]  /*5c70*/  @P5 FSEL R8, R11, R8, !P6 ;  /* 0x000000080b085208 */ /* 0x000fe40007000000 */
[----:B------:R-:W0:Y:S04]  /*5c80*/  SHFL.UP PT, R11, R10, 0x2, RZ ;  /* 0x044000000a0b7989 */ /* 0x000e2800000e00ff */
[----:B------:R-:W1:Y:S01]  /*5c90*/  SHFL.UP PT, R15, R8, 0x4, RZ ;  /* 0x04800000080f7989 */ /* 0x000e6200000e00ff */
[----:B0-----:R-:W-:-:S05]  /*5ca0*/  SEL R11, R11, RZ, P5 ;  /* 0x000000ff0b0b7207 */ /* 0x001fca0002800000 */
[----:B------:R-:W-:-:S05]  /*5cb0*/  IMAD.IADD R11, R10, 0x1, R11 ;  /* 0x000000010a0b7824 */ /* 0x000fca00078e020b */
[----:B------:R-:W0:Y:S01]  /*5cc0*/  SHFL.UP PT, R9, R11, 0x4, RZ ;  /* 0x048000000b097989 */ /* 0x000e2200000e00ff */
[----:B------:R-:W-:Y:S01]  /*5cd0*/  ISETP.GE.AND P5, PT, R37, 0x4, PT ;  /* 0x000000042500780c */ /* 0x000fe20003fa6270 */
[----:B-1----:R-:W-:Y:S01]  /*5ce0*/  FADD R15, R8, R15 ;  /* 0x0000000f080f7221 */ /* 0x002fe20000000000 */
[----:B------:R-:W-:-:S11]  /*5cf0*/  ISETP.NE.AND P6, PT, R11, RZ, PT ;  /* 0x000000ff0b00720c */ /* 0x000fd60003fc5270 */
        /* <DEDUP_REMOVED lines=8> */
[----:B------:R-:W0:Y:S01]  /*5d80*/  SHFL.UP PT, R9, R12, 0x8, RZ ;  /* 0x050000000c097989 */ /* 0x000e2200000e00ff */
[----:B------:R-:W-:-:S03]  /*5d90*/  P2R R13, PR, RZ, 0x1 ;  /* 0x00000001ff0d7803 */ /* 0x000fc60000000000 */
[----:B------:R-:W1:Y:S01]  /*5da0*/  SHFL.UP PT, R15, R8, 0x10, RZ ;  /* 0x06000000080f7989 */ /* 0x000e6200000e00ff */
[----:B0-----:R-:W-:Y:S02]  /*5db0*/  SEL R9, R9, RZ, P5 ;  /* 0x000000ff09097207 */ /* 0x001fe40002800000 */
[----:B------:R-:W-:-:S03]  /*5dc0*/  ISETP.NE.AND P5, PT, R13, RZ, PT ;  /* 0x000000ff0d00720c */ /* 0x000fc60003fa5270 */
[----:B------:R-:W-:-:S05]  /*5dd0*/  IMAD.IADD R13, R12, 0x1, R9 ;  /* 0x000000010c0d7824 */ /* 0x000fca00078e0209 */
[----:B------:R-:W0:Y:S01]  /*5de0*/  SHFL.UP PT, R9, R13, 0x10, RZ ;  /* 0x060000000d097989 */ /* 0x000e2200000e00ff */
[----:B-1----:R-:W-:Y:S01]  /*5df0*/  FADD R15, R8, R15 ;  /* 0x0000000f080f7221 */ /* 0x002fe20000000000 */
        /* <DEDUP_REMOVED lines=9> */
[----:B------:R-:W-:Y:S01]  /*5e90*/  BAR.SYNC.DEFER_BLOCKING 0x0 ;  /* 0x0000000000007b1d */ /* 0x000fe20000010000 */
[----:B------:R-:W-:-:S05]  /*5ea0*/  ISETP.NE.AND P0, PT, R14, RZ, PT ;  /* 0x000000ff0e00720c */ /* 0x000fca0003f05270 */
[----:B------:R-:W0:Y:S04]  /*5eb0*/  LDS.128 R8, [UR4] ;  /* 0x00000004ff087984 */ /* 0x000e280008000c00 */
[----:B------:R-:W1:Y:S01]  /*5ec0*/  LDS.128 R12, [UR4+0x10] ;  /* 0x00001004ff0c7984 */ /* 0x000e620008000c00 */
[----:B0-----:R-:W-:-:S13]  /*5ed0*/  ISETP.NE.AND P6, PT, R10, RZ, PT ;  /* 0x000000ff0a00720c */ /* 0x001fda0003fc5270 */
[----:B------:R-:W-:Y:S01]  /*5ee0*/  @!P6 FADD R11, R9, R11 ;  /* 0x0000000b090be221 */ /* 0x000fe20000000000 */
[----:B-1----:R-:W-:Y:S01]  /*5ef0*/  ISETP.NE.AND P6, PT, R12, RZ, PT ;  /* 0x000000ff0c00720c */ /* 0x002fe20003fc5270 */
[----:B------:R-:W-:-:S12]  /*5f00*/  IMAD.IADD R17, R8, 0x1, R10 ;  /* 0x0000000108117824 */ /* 0x000fd800078e020a */
[----:B------:R-:W-:Y:S01]  /*5f10*/  @!P6 FADD R13, R11, R13 ;  /* 0x0000000d0b0de221 */ /* 0x000fe20000000000 */
[----:B------:R-:W-:-:S04]  /*5f20*/  ISETP.NE.AND P6, PT, R44, 0x2, PT ;  /* 0x000000022c00780c */ /* 0x000fc80003fc5270 */
[----:B------:R-:W-:Y:S02]  /*5f30*/  FSEL R16, R11, R9, !P6 ;  /* 0x000000090b107208 */ /* 0x000fe40007000000 */
[C---:B------:R-:W-:Y:S02]  /*5f40*/  SEL R9, R17.reuse, R8, !P6 ;  /* 0x0000000811097207 */ /* 0x040fe40007000000 */
[----:B------:R-:W-:Y:S01]  /*5f50*/  ISETP.NE.AND P6, PT, R14, RZ, PT ;  /* 0x000000ff0e00720c */ /* 0x000fe20003fc5270 */
[----:B------:R-:W-:-:S12]  /*5f60*/  IMAD.IADD R11, R17, 0x1, R12 ;  /* 0x00000001110b7824 */ /* 0x000fd800078e020c */
        /* <DEDUP_REMOVED lines=9> */
[----:B------:R-:W-:Y:S02]  /*6000*/  FSEL R20, R15, R20, !P6 ;  /* 0x000000140f147208 */ /* 0x000fe40007000000 */
[----:B------:R-:W-:Y:S02]  /*6010*/  SEL R9, R11, R9, !P6 ;  /* 0x000000090b097207 */ /* 0x000fe40007000000 */
[----:B------:R-:W-:-:S13]  /*6020*/  ISETP.NE.AND P6, PT, R18, RZ, PT ;  /* 0x000000ff1200720c */ /* 0x000fda0003fc5270 */
[----:B------:R-:W-:Y:S01]  /*6030*/  @!P6 FADD R19, R19, R17 ;  /* 0x000000111313e221 */ /* 0x000fe20000000000 */
[----:B------:R-:W-:-:S04]  /*6040*/  ISETP.NE.AND P6, PT, R44, 0x5, PT ;  /* 0x000000052c00780c */ /* 0x000fc80003fc5270 */
[----:B------:R-:W-:Y:S02]  /*6050*/  FSEL R46, R17, R20, !P6 ;  /* 0x00000014112e7208 */ /* 0x000fe40007000000 */
[----:B------:R-:W0:Y:S01]  /*6060*/  LDS.128 R20, [UR4+0x30] ;  /* 0x00003004ff147984 */ /* 0x000e220008000c00 */
[----:B------:R-:W-:-:S05]  /*6070*/  IMAD.IADD R11, R11, 0x1, R16 ;  /* 0x000000010b0b7824 */ /* 0x000fca00078e0210 */
[----:B------:R-:W-:Y:S01]  /*6080*/  SEL R9, R11, R9, !P6 ;  /* 0x000000090b097207 */ /* 0x000fe20007000000 */
[----:B------:R-:W-:Y:S01]  /*6090*/  IMAD.IADD R11, R18, 0x1, R11 ;  /* 0x00000001120b7824 */ /* 0x000fe200078e020b */
[----:B------:R-:W1:Y:S01]  /*60a0*/  SHFL.UP PT, R40, R40, 0x1, RZ ;  /* 0x0420000028287989 */ /* 0x000e6200000e00ff */
[----:B0-----:R-:W-:-:S03]  /*60b0*/  ISETP.NE.AND P6, PT, R20, RZ, PT ;  /* 0x000000ff1400720c */ /* 0x001fc60003fc5270 */
[----:B------:R-:W-:-:S10]  /*60c0*/  IADD3 R41, PT, PT, R11, R20, RZ ;  /* 0x000000140b297210 */ /* 0x000fd40007ffe0ff */
[----:B------:R-:W-:Y:S01]  /*60d0*/  @!P6 FADD R21, R19, R21 ;  /* 0x000000151315e221 */ /* 0x000fe20000000000 */
[----:B------:R-:W-:-:S04]  /*60e0*/  ISETP.NE.AND P6, PT, R44, 0x6, PT ;  /* 0x000000062c00780c */ /* 0x000fc80003fc5270 */
[----:B------:R-:W-:Y:S02]  /*60f0*/  FSEL R48, R19, R46, !P6 ;  /* 0x0000002e13307208 */ /* 0x000fe40007000000 */
[----:B------:R-:W-:Y:S02]  /*6100*/  SEL R46, R11, R9, !P6 ;  /* 0x000000090b2e7207 */ /* 0x000fe40007000000 */
[----:B------:R-:W-:-:S04]  /*6110*/  ISETP.NE.AND P6, PT, R44, 0x7, PT ;  /* 0x000000072c00780c */ /* 0x000fc80003fc5270 */
[----:B------:R-:W-:Y:S02]  /*6120*/  SEL R46, R41, R46, !P6 ;  /* 0x0000002e292e7207 */ /* 0x000fe40007000000 */
[----:B------:R-:W-:Y:S02]  /*6130*/  FSEL R48, R21, R48, !P6 ;  /* 0x0000003015307208 */ /* 0x000fe40007000000 */
[----:B------:R-:W-:Y:S01]  /*6140*/  ISETP.NE.AND P6, PT, R46, RZ, PT ;  /* 0x000000ff2e00720c */ /* 0x000fe20003fc5270 */
[----:B------:R-:W0:-:S12]  /*6150*/  SHFL.UP PT, R9, R43, 0x1, RZ ;  /* 0x042000002b097989 */ /* 0x000e1800000e00ff */
[----:B------:R-:W-:Y:S01]  /*6160*/  @!P6 FADD R48, RZ, R48 ;  /* 0x00000030ff30e221 */ /* 0x000fe20000000000 */
[----:B------:R-:W-:-:S04]  /*6170*/  ISETP.GE.U32.AND P6, PT, R0, 0x20, PT ;  /* 0x000000200000780c */ /* 0x000fc80003fc6070 */
[----:B------:R-:W-:Y:S02]  /*6180*/  SEL R53, R46, RZ, P6 ;  /* 0x000000ff2e357207 */ /* 0x000fe40003000000 */
[----:B------:R-:W-:Y:S02]  /*6190*/  FSEL R48, R48, RZ, P6 ;  /* 0x000000ff30307208 */ /* 0x000fe40003000000 */
[----:B-1----:R-:W-:-:S13]  /*61a0*/  ISETP.NE.AND P6, PT, R40, RZ, PT ;  /* 0x000000ff2800720c */ /* 0x002fda0003fc5270 */
[----:B0-----:R-:W-:Y:S01]  /*61b0*/  @!P6 FADD R9, R9, R48 ;  /* 0x000000300909e221 */ /* 0x001fe20000000000 */
[----:B------:R-:W-:-:S04]  /*61c0*/  ISETP.NE.AND P6, PT, R37, RZ, PT ;  /* 0x000000ff2500720c */ /* 0x000fc80003fc5270 */
[----:B------:R-:W-:Y:S02]  /*61d0*/  SEL R44, R40, RZ, P6 ;  /* 0x000000ff282c7207 */ /* 0x000fe40003000000 */
[----:B------:R-:W-:Y:S02]  /*61e0*/  FSEL R37, R48, R9, !P6 ;  /* 0x0000000930257208 */ /* 0x000fe40007000000 */
[----:B------:R-:W-:Y:S01]  /*61f0*/  ISETP.NE.AND P6, PT, R22, RZ, PT ;  /* 0x000000ff1600720c */ /* 0x000fe20003fc5270 */
[----:B------:R-:W-:Y:S02]  /*6200*/  IMAD.IADD R53, R53, 0x1, R44 ;  /* 0x0000000135357824 */ /* 0x000fe400078e022c */
[----:B------:R-:W-:-:S10]  /*6210*/  @!P0 IMAD.MOV R42, RZ, RZ, R2 ;  /* 0x000000ffff2a8224 */ /* 0x000fd400078e0202 */
[----:B------:R-:W-:Y:S01]  /*6220*/  @!P6 FADD R23, R23, R21 ;  /* 0x000000151717e221 */ /* 0x000fe20000000000 */
[----:B------:R-:W-:Y:S01]  /*6230*/  ISETP.NE.AND P6, PT, R2, RZ, PT ;  /* 0x000000ff0200720c */ /* 0x000fe20003fc5270 */
[----:B------:R-:W-:-:S04]  /*6240*/  IMAD.IADD R19, R53, 0x1, R42 ;  /* 0x0000000135137824 */ /* 0x000fc800078e022a */
[----:B------:R-:W-:Y:S02]  /*6250*/  VIADD R17, R19, 0x1 ;  /* 0x0000000113117836 */ /* 0x000fe40000000000 */
[----:B------:R-:W-:-:S06]  /*6260*/  @!P1 IMAD.MOV R17, RZ, RZ, R19 ;  /* 0x000000ffff119224 */ /* 0x000fcc00078e0213 */
[----:B------:R-:W-:-:S04]  /*6270*/  @!P6 FADD R5, R5, R37 ;  /* 0x000000250505e221 */ /* 0x000fc80000000000 */
[----:B------:R-:W-:Y:S01]  /*6280*/  @!P0 FADD R7, R7, R5 ;  /* 0x0000000507078221 */ /* 0x000fe20000000000 */
[----:B------:R-:W-:Y:S02]  /*6290*/  VIADD R15, R17, 0x1 ;  /* 0x00000001110f7836 */ /* 0x000fe40000000000 */
[----:B------:R-:W-:Y:S02]  /*62a0*/  @!P2 IMAD.MOV R15, RZ, RZ, R17 ;  /* 0x000000ffff0fa224 */ /* 0x000fe400078e0211 */
[----:B------:R-:W-:Y:S02]  /*62b0*/  @!P1 FADD R25, R25, R7 ;  /* 0x0000000719199221 */ /* 0x000fe40000000000 */
[----:B------:R-:W-:Y:S02]  /*62c0*/  VIADD R13, R15, 0x1 ;  /* 0x000000010f0d7836 */ /* 0x000fe40000000000 */
[----:B------:R-:W-:Y:S01]  /*62d0*/  @!P2 FADD R27, R27, R25 ;  /* 0x000000191b1ba221 */ /* 0x000fe20000000000 */
[----:B------:R-:W-:-:S03]  /*62e0*/  @!P3 IMAD.MOV R13, RZ, RZ, R15 ;  /* 0x000000ffff0db224 */ /* 0x000fc600078e020f */
[----:B------:R-:W-:Y:S01]  /*62f0*/  @!P3 FADD R29, R29, R27 ;  /* 0x0000001b1d1db221 */ /* 0x000fe20000000000 */
[----:B------:R-:W-:Y:S02]  /*6300*/  VIADD R11, R13, 0x1 ;  /* 0x000000010d0b7836 */ /* 0x000fe40000000000 */
[----:B------:R-:W-:Y:S02]  /*6310*/  @!P4 IMAD.MOV R11, RZ, RZ, R13 ;  /* 0x000000ffff0bc224 */ /* 0x000fe400078e020d */
[----:B------:R-:W-:Y:S02]  /*6320*/  @!P4 FADD R31, R31, R29 ;  /* 0x0000001d1f1fc221 */ /* 0x000fe40000000000 */
[----:B------:R-:W-:Y:S02]  /*6330*/  VIADD R9, R11, 0x1 ;  /* 0x000000010b097836 */ /* 0x000fe40000000000 */
[----:B------:R-:W-:Y:S01]  /*6340*/  @!P5 FADD R33, R33, R31 ;  /* 0x0000001f2121d221 */ /* 0x000fe20000000000 */
[----:B------:R-:W-:Y:S01]  /*6350*/  @!P5 IMAD.MOV R9, RZ, RZ, R11 ;  /* 0x000000ffff09d224 */ /* 0x000fe200078e020b */
[----:B------:R-:W-:-:S02]  /*6360*/  ISETP.NE.AND P5, PT, R39, RZ, PT ;  /* 0x000000ff2700720c */ /* 0x000fc40003fa5270 */
[----:B------:R-:W-:Y:S01]  /*6370*/  IADD3 R39, PT, PT, R22, R41, RZ ;  /* 0x0000002916277210 */ /* 0x000fe20007ffe0ff */
[----:B------:R-:W-:-:S10]  /*6380*/  VIADD R44, R9, 0x1 ;  /* 0x00000001092c7836 */ /* 0x000fd40000000000 */
[----:B------:R-:W-:Y:S02]  /*6390*/  @!P5 IMAD.MOV R44, RZ, RZ, R9 ;  /* 0x000000ffff2cd224 */ /* 0x000fe400078e0209 */
[----:B------:R-:W-:Y:S01]  /*63a0*/  @!P5 FADD R35, R35, R33 ;  /* 0x000000212323d221 */ /* 0x000fe20000000000 */
[----:B------:R-:W-:Y:S01]  /*63b0*/  ISETP.GE.AND P5, PT, R39, 0x101, PT ;  /* 0x000001012700780c */ /* 0x000fe20003fa6270 */
[----:B------:R-:W-:Y:S01]  /*63c0*/  BSSY.RECONVERGENT B0, `(.L_x_1811) ;  /* 0x0000113000007945 */ /* 0x000fe20003800200 */
[----:B------:R-:W-:-:S11]  /*63d0*/  IMAD.IADD R45, R2, 0x1, R53 ;  /* 0x00000001022d7824 */ /* 0x000fd600078e0235 */
[----:B------:R-:W-:Y:S05]  /*63e0*/  @!P5 BRA `(.L_x_1812) ;  /* 0x0000000c0040d947 */ /* 0x000fea0003800000 */
[----:B------:R-:W-:Y:S01]  /*63f0*/  BAR.SYNC.DEFER_BLOCKING 0x0 ;  /* 0x0000000000007b1d */ /* 0x000fe20000010000 */
[----:B------:R-:W-:Y:S01]  /*6400*/  @P6 LEA R53, R53, UR4, 0x3 ;  /* 0x0000000435356c11 */ /* 0x000fe2000f8e18ff */
[----:B------:R-:W-:Y:S01]  /*6410*/  IMAD.MOV.U32 R43, RZ, RZ, 0x9 ;  /* 0x00000009ff2b7424 */ /* 0x000fe200078e00ff */
[----:B------:R-:W-:Y:S02]  /*6420*/  @P0 LEA R45, R45, UR4, 0x3 ;  /* 0x000000042d2d0c11 */ /* 0x000fe4000f8e18ff */
[----:B------:R-:W-:Y:S01]  /*6430*/  ISETP.NE.AND P5, PT, R30, R32, PT ;  /* 0x000000201e00720c */ /* 0x000fe20003fa5270 */
[CC--:B------:R-:W-:Y:S01]  /*6440*/  IMAD R21, R0.reuse, R43.reuse, 0x6 ;  /* 0x0000000600157424 */ /* 0x0c0fe200078e022b */
[----:B------:R-:W-:Y:S01]  /*6450*/  @P1 LEA R19, R19, UR4, 0x3 ;  /* 0x0000000413131c11 */ /* 0x000fe2000f8e18ff */
[CC--:B------:R-:W-:Y:S01]  /*6460*/  IMAD R41, R0.reuse, R43.reuse, 0x7 ;  /* 0x0000000700297424 */ /* 0x0c0fe200078e022b */
[----:B------:R-:W-:Y:S01]  /*6470*/  @P2 LEA R17, R17, UR4, 0x3 ;  /* 0x0000000411112c11 */ /* 0x000fe2000f8e18ff */
[----:B------:R-:W-:Y:S01]  /*6480*/  IMAD R43, R0, R43, 0x8 ;  /* 0x00000008002b7424 */ /* 0x000fe200078e022b */
[----:B------:R-:W-:-:S02]  /*6490*/  ISETP.NE.AND P5, PT, R21, R38, !P5 ;  /* 0x000000261500720c */ /* 0x000fc40006fa5270 */
[----:B------:R-:W-:Y:S02]  /*64a0*/  @P3 LEA R15, R15, UR4, 0x3 ;  /* 0x000000040f0f3c11 */ /* 0x000fe4000f8e18ff */
[----:B------:R-:W-:Y:S01]  /*64b0*/  @P4 LEA R13, R13, UR4, 0x3 ;  /* 0x000000040d0d4c11 */ /* 0x000fe2000f8e18ff */
[----:B------:R0:W-:Y:S01]  /*64c0*/  @P6 STS.64 [R53], R36 ;  /* 0x0000002435006388 */ /* 0x0001e20000000a00 */
[----:B------:R-:W-:-:S07]  /*64d0*/  ISETP.NE.AND P6, PT, R32, R34, PT ;  /* 0x000000222000720c */ /* 0x000fce0003fc5270 */
[----:B------:R-:W-:Y:S01]  /*64e0*/  @!P5 LEA R11, R11, UR4, 0x3 ;  /* 0x000000040b0bdc11 */ /* 0x000fe2000f8e18ff */
[----:B------:R0:W-:Y:S01]  /*64f0*/  @P0 STS.64 [R45], R4 ;  /* 0x000000042d000388 */ /* 0x0001e20000000a00 */
[----:B------:R-:W-:Y:S02]  /*6500*/  ISETP.NE.AND P0, PT, R34, R3, PT ;  /* 0x000000032200720c */ /* 0x000fe40003f05270 */
[-C--:B------:R-:W-:Y:S01]  /*6510*/  ISETP.NE.AND P6, PT, R41, R38.reuse, !P6 ;  /* 0x000000262900720c */ /* 0x080fe200077c5270 */
[----:B------:R0:W-:Y:S01]  /*6520*/  @P1 STS.64 [R19], R6 ;  /* 0x0000000613001388 */ /* 0x0001e20000000a00 */
[----:B------:R-:W-:-:S03]  /*6530*/  ISETP.NE.AND P0, PT, R43, R38, !P0 ;  /* 0x000000262b00720c */ /* 0x000fc60004705270 */
[----:B------:R0:W-:Y:S04]  /*6540*/  @P2 STS.64 [R17], R24 ;  /* 0x0000001811002388 */ /* 0x0001e80000000a00 */
[----:B------:R0:W-:Y:S04]  /*6550*/  @P3 STS.64 [R15], R26 ;  /* 0x0000001a0f003388 */ /* 0x0001e80000000a00 */
[----:B------:R-:W-:Y:S01]  /*6560*/  @!P6 LEA R9, R9, UR4, 0x3 ;  /* 0x000000040909ec11 */ /* 0x000fe2000f8e18ff */
[----:B------:R0:W-:Y:S01]  /*6570*/  @P4 STS.64 [R13], R28 ;  /* 0x0000001c0d004388 */ /* 0x0001e20000000a00 */
[----:B------:R-:W-:-:S03]  /*6580*/  @!P0 LEA R44, R44, UR4, 0x3 ;  /* 0x000000042c2c8c11 */ /* 0x000fc6000f8e18ff */
[----:B------:R0:W-:Y:S04]  /*6590*/  @!P5 STS.64 [R11], R30 ;  /* 0x0000001e0b00d388 */ /* 0x0001e80000000a00 */
[----:B------:R0:W-:Y:S04]  /*65a0*/  @!P6 STS.64 [R9], R32 ;  /* 0x000000200900e388 */ /* 0x0001e80000000a00 */
[----:B------:R0:W-:Y:S01]  /*65b0*/  @!P0 STS.64 [R44], R34 ;  /* 0x000000222c008388 */ /* 0x0001e20000000a00 */
[----:B------:R-:W-:Y:S01]  /*65c0*/  BAR.SYNC.DEFER_BLOCKING 0x0 ;  /* 0x0000000000007b1d */ /* 0x000fe20000010000 */
[----:B------:R-:W-:-:S13]  /*65d0*/  ISETP.GE.U32.AND P0, PT, R0, R39, PT ;  /* 0x000000270000720c */ /* 0x000fda0003f06070 */
[----:B0-----:R-:W-:Y:S05]  /*65e0*/  @P0 BRA `(.L_x_1813) ;  /* 0x0000000c00c00947 */ /* 0x001fea0003800000 */
[----:B------:R-:W-:Y:S01]  /*65f0*/  IADD3 R5, PT, PT, R14, R10, R12 ;  /* 0x0000000a0e057210 */ /* 0x000fe20007ffe00c */
        /* <DEDUP_REMOVED lines=25> */
.L_x_1816:
[----:B0-----:R0:W1:Y:S01]  /*6790*/  LDS.64 R10, [R9] ;  /* 0x00000000090a7984 */ /* 0x0010620000000a00 */
[----:B------:R-:W-:Y:S01]  /*67a0*/  IMAD.MOV.U32 R4, RZ, RZ, R12 ;  /* 0x000000ffff047224 */ /* 0x000fe200078e000c */
[----:B------:R-:W-:Y:S01]  /*67b0*/  MOV R7, R15 ;  /* 0x0000000f00077202 */ /* 0x000fe20000000f00 */
[----:B------:R-:W-:Y:S01]  /*67c0*/  IMAD.MOV.U32 R5, RZ, RZ, R13 ;  /* 0x000000ffff057224 */ /* 0x000fe200078e000d */
[----:B------:R-:W-:Y:S01]  /*67d0*/  IADD3 R12, P3, PT, R12, 0x400, RZ ;  /* 0x000004000c0c7810 */ /* 0x000fe20007f7e0ff */
[----:B------:R-:W-:Y:S01]  /*67e0*/  IMAD.MOV.U32 R6, RZ, RZ, R14 ;  /* 0x000000ffff067224 */ /* 0x000fe200078e000e */
[----:B------:R-:W-:Y:S01]  /*67f0*/  IADD3 R14, P2, PT, R14, 0x400, RZ ;  /* 0x000004000e0e7810 */ /* 0x000fe20007f5e0ff */
[----:B------:R-:W-:Y:S02]  /*6800*/  VIADD R8, R8, 0x1 ;  /* 0x0000000108087836 */ /* 0x000fe40000000000 */
[----:B0-----:R-:W-:Y:S02]  /*6810*/  VIADD R9, R9, 0x800 ;  /* 0x0000080009097836 */ /* 0x001fe40000000000 */
[----:B------:R-:W-:Y:S01]  /*6820*/  IMAD.X R15, RZ, RZ, R15, P2 ;  /* 0x000000ffff0f7224 */ /* 0x000fe200010e060f */
[----:B------:R-:W-:Y:S01]  /*6830*/  ISETP.NE.AND P0, PT, R8, RZ, PT ;  /* 0x000000ff0800720c */ /* 0x000fe20003f05270 */
[----:B------:R-:W-:Y:S01]  /*6840*/  IMAD.X R13, RZ, RZ, R13, P3 ;  /* 0x000000ffff0d7224 */ /* 0x000fe200018e060d */
[----:B-1----:R0:W-:Y:S04]  /*6850*/  STG.E desc[UR12][R4.64], R10 ;  /* 0x0000000a04007986 */ /* 0x0021e8000c10190c */
[----:B------:R0:W-:Y:S07]  /*6860*/  STG.E desc[UR12][R6.64], R11 ;  /* 0x0000000b06007986 */ /* 0x0001ee000c10190c */
[----:B------:R-:W-:Y:S05]  /*6870*/  @P0 BRA `(.L_x_1816) ;  /* 0xfffffffc00c40947 */ /* 0x000fea000383ffff */
.L_x_1815:
[----:B------:R-:W-:Y:S05]  /*6880*/  BSYNC.RECONVERGENT B1 ;  /* 0x0000000000017941 */ /* 0x000fea0003800200 */
.L_x_1814:
[----:B------:R-:W-:Y:S05]  /*6890*/  @!P1 BRA `(.L_x_1813) ;  /* 0x0000000c00149947 */ /* 0x000fea0003800000 */
[----:B------:R-:W1:Y:S01]  /*68a0*/  LDCU.128 UR8, c[0x0][0x390] ;  /* 0x00007200ff0877ac */ /* 0x000e620008000c00 */
[----:B0-----:R-:W-:Y:S01]  /*68b0*/  IMAD.IADD R7, R39, 0x1, -R2 ;  /* 0x0000000127077824 */ /* 0x001fe200078e0a02 */
[----:B------:R-:W-:Y:S01]  /*68c0*/  LEA R22, R2, UR4, 0x3 ;  /* 0x0000000402167c11 */ /* 0x000fe2000f8e18ff */
[----:B------:R-:W-:Y:S01]  /*68d0*/  IMAD.MOV.U32 R4, RZ, RZ, 0x800 ;  /* 0x00000800ff047424 */ /* 0x000fe200078e00ff */
[----:B------:R-:W-:Y:S01]  /*68e0*/  BSSY.RECONVERGENT B1, `(.L_x_1817) ;  /* 0x0000049000017945 */ /* 0x000fe20003800200 */
[----:B------:R-:W-:Y:S01]  /*68f0*/  IMAD.MOV.U32 R5, RZ, RZ, 0x0 ;  /* 0x00000000ff057424 */ /* 0x000fe200078e00ff */
[----:B------:R-:W-:Y:S01]  /*6900*/  ISETP.GT.AND P1, PT, R7, 0xc00, PT ;  /* 0x00000c000700780c */ /* 0x000fe20003f24270 */
[----:B------:R-:W-:Y:S02]  /*6910*/  VIADD R22, R22, 0x1000 ;  /* 0x0000100016167836 */ /* 0x000fe40000000000 */
[----:B------:R-:W-:-:S03]  /*6920*/  IMAD.WIDE.U32 R4, R2, 0x4, R4 ;  /* 0x0000000402047825 */ /* 0x000fc600078e0004 */
[C---:B-1----:R-:W-:Y:S02]  /*6930*/  IADD3 R6, P0, PT, R4.reuse, UR8, RZ ;  /* 0x0000000804067c10 */ /* 0x042fe4000ff1e0ff */
[----:B------:R-:W-:Y:S02]  /*6940*/  IADD3 R8, P2, PT, R4, UR10, RZ ;  /* 0x0000000a04087c10 */ /* 0x000fe4000ff5e0ff */
[C---:B------:R-:W-:Y:S02]  /*6950*/  IADD3.X R7, PT, PT, R5.reuse, UR9, RZ, P0, !PT ;  /* 0x0000000905077c10 */ /* 0x040fe400087fe4ff */
[----:B------:R-:W-:Y:S02]  /*6960*/  IADD3.X R9, PT, PT, R5, UR11, RZ, P2, !PT ;  /* 0x0000000b05097c10 */ /* 0x000fe400097fe4ff */
[----:B------:R-:W-:Y:S01]  /*6970*/  PLOP3.LUT P0, PT, PT, PT, PT, 0x80, 0x8 ;  /* 0x000000000008781c */ /* 0x000fe20003f0f070 */
[----:B------:R-:W-:-:S12]  /*6980*/  @!P1 BRA `(.L_x_1818) ;  /* 0x0000000000f89947 */ /* 0x000fd80003800000 */
[----:B------:R-:W-:Y:S01]  /*6990*/  PLOP3.LUT P0, PT, PT, PT, PT, 0x8, 0x80 ;  /* 0x000000000080781c */ /* 0x000fe20003f0e170 */
[----:B------:R-:W-:-:S12]  /*69a0*/  VIADD R45, R39, 0xfffff400 ;  /* 0xfffff400272d7836 */ /* 0x000fd80000000000 */
.L_x_1819:
        /* <DEDUP_REMOVED lines=19> */
[----:B------:R-:W-:Y:S01]  /*6ae0*/  STG.E desc[UR12][R8.64+-0x800], R43 ;  /* 0xfff8002b08007986 */ /* 0x000fe2000c10190c */
[----:B-1----:R-:W-:-:S03]  /*6af0*/  VIADD R22, R22, 0x8000 ;  /* 0x0000800016167836 */ /* 0x002fc60000000000 */
[----:B------:R0:W-:Y:S04]  /*6b00*/  STG.E desc[UR12][R6.64+-0x400], R10 ;  /* 0xfffc000a06007986 */ /* 0x0001e8000c10190c */
[----:B------:R1:W-:Y:S04]  /*6b10*/  STG.E desc[UR12][R8.64+-0x400], R11 ;  /* 0xfffc000b08007986 */ /* 0x0003e8000c10190c */
[----:B--2---:R2:W-:Y:S04]  /*6b20*/  STG.E desc[UR12][R6.64], R12 ;  /* 0x0000000c06007986 */ /* 0x0045e8000c10190c */
[----:B------:R4:W-:Y:S01]  /*6b30*/  STG.E desc[UR12][R8.64], R13 ;  /* 0x0000000d08007986 */ /* 0x0009e2000c10190c */
[----:B0-----:R-:W-:-:S03]  /*6b40*/  IADD3 R10, P3, PT, R8, 0x4000, RZ ;  /* 0x00004000080a7810 */ /* 0x001fc60007f7e0ff */
[----:B---3--:R-:W-:Y:S02]  /*6b50*/  STG.E desc[UR12][R6.64+0x400], R14 ;  /* 0x0004000e06007986 */ /* 0x008fe4000c10190c */
[----:B-1----:R-:W-:Y:S02]  /*6b60*/  IMAD.X R11, RZ, RZ, R9, P3 ;  /* 0x000000ffff0b7224 */ /* 0x002fe400018e0609 */
[----:B------:R-:W-:Y:S01]  /*6b70*/  STG.E desc[UR12][R8.64+0x400], R15 ;  /* 0x0004000f08007986 */ /* 0x000fe2000c10190c */
[----:B--2---:R-:W-:-:S03]  /*6b80*/  IADD3 R12, P2, PT, R6, 0x4000, RZ ;  /* 0x00004000060c7810 */ /* 0x004fc60007f5e0ff */
[----:B----4-:R-:W-:Y:S02]  /*6b90*/  STG.E desc[UR12][R6.64+0x800], R16 ;  /* 0x0008001006007986 */ /* 0x010fe4000c10190c */
[----:B------:R-:W-:Y:S02]  /*6ba0*/  IMAD.X R13, RZ, RZ, R7, P2 ;  /* 0x000000ffff0d7224 */ /* 0x000fe400010e0607 */
        /* <DEDUP_REMOVED lines=23> */
[----:B0-----:R-:W-:Y:S01]  /*6d20*/  IMAD.MOV.U32 R6, RZ, RZ, R12 ;  /* 0x000000ffff067224 */ /* 0x001fe200078e000c */
[----:B------:R-:W-:Y:S01]  /*6d30*/  MOV R7, R13 ;  /* 0x0000000d00077202 */ /* 0x000fe20000000f00 */
[----:B-1----:R-:W-:-:S02]  /*6d40*/  IMAD.MOV.U32 R8, RZ, RZ, R10 ;  /* 0x000000ffff087224 */ /* 0x002fc400078e000a */
[----:B------:R-:W-:Y:S01]  /*6d50*/  IMAD.MOV.U32 R9, RZ, RZ, R11 ;  /* 0x000000ffff097224 */ /* 0x000fe200078e000b */
[----:B------:R-:W-:Y:S06]  /*6d60*/  @!P1 BRA `(.L_x_1819) ;  /* 0xfffffffc00109947 */ /* 0x000fec000383ffff */
.L_x_1818:
[----:B------:R-:W-:Y:S05]  /*6d70*/  BSYNC.RECONVERGENT B1 ;  /* 0x0000000000017941 */ /* 0x000fea0003800200 */
.L_x_1817:
        /* <DEDUP_REMOVED lines=39> */
.L_x_1821:
[----:B------:R-:W-:Y:S05]  /*6ff0*/  BSYNC.RECONVERGENT B1 ;  /* 0x0000000000017941 */ /* 0x000fea0003800200 */
.L_x_1820:
        /* <DEDUP_REMOVED lines=15> */
.L_x_1812:
[----:B------:R-:W0:Y:S08]  /*70f0*/  LDC.64 R54, c[0x0][0x390] ;  /* 0x0000e400ff367b82 */ /* 0x000e300000000a00 */
[----:B------:R-:W1:Y:S08]  /*7100*/  LDC.64 R20, c[0x0][0x398] ;  /* 0x0000e600ff147b82 */ /* 0x000e700000000a00 */
[----:B------:R-:W2:Y:S01]  /*7110*/  LDC.64 R46, c[0x0][0x390] ;  /* 0x0000e400ff2e7b82 */ /* 0x000ea20000000a00 */
[----:B0-----:R-:W-:-:S07]  /*7120*/  @P6 IMAD.WIDE R54, R53, 0x4, R54 ;  /* 0x0000000435366825 */ /* 0x001fce00078e0236 */
[----:B------:R-:W0:Y:S01]  /*7130*/  LDC.64 R48, c[0x0][0x398] ;  /* 0x0000e600ff307b82 */ /* 0x000e220000000a00 */
[----:B------:R-:W-:Y:S01]  /*7140*/  @P6 STG.E desc[UR12][R54.64], R36 ;  /* 0x0000002436006986 */ /* 0x000fe2000c10190c */
[----:B-1----:R-:W-:-:S06]  /*7150*/  @P6 IMAD.WIDE R52, R53, 0x4, R20 ;  /* 0x0000000435346825 */ /* 0x002fcc00078e0214 */
[----:B------:R-:W1:Y:S01]  /*7160*/  LDC.64 R40, c[0x0][0x390] ;  /* 0x0000e400ff287b82 */ /* 0x000e620000000a00 */
[----:B------:R0:W-:Y:S01]  /*7170*/  @P6 STG.E desc[UR12][R52.64], R37 ;  /* 0x0000002534006986 */ /* 0x0001e2000c10190c */
[----:B--2---:R-:W-:-:S06]  /*7180*/  @P0 IMAD.WIDE R46, R45, 0x4, R46 ;  /* 0x000000042d2e0825 */ /* 0x004fcc00078e022e */
[----:B------:R-:W2:Y:S01]  /*7190*/  LDC.64 R20, c[0x0][0x398] ;  /* 0x0000e600ff147b82 */ /* 0x000ea20000000a00 */
[----:B------:R-:W-:Y:S07]  /*71a0*/  @P0 STG.E desc[UR12][R46.64], R4 ;  /* 0x000000042e000986 */ /* 0x000fee000c10190c */
[----:B------:R-:W3:Y:S01]  /*71b0*/  LDC.64 R50, c[0x0][0x390] ;  /* 0x0000e400ff327b82 */ /* 0x000ee20000000a00 */
[----:B0-----:R-:W-:-:S07]  /*71c0*/  @P2 IMAD.WIDE R52, R17, 0x4, R48 ;  /* 0x0000000411342825 */ /* 0x001fce00078e0230 */
[----:B------:R-:W0:Y:S01]  /*71d0*/  LDC.64 R42, c[0x0][0x398] ;  /* 0x0000e600ff2a7b82 */ /* 0x000e220000000a00 */
[----:B-1----:R-:W-:-:S04]  /*71e0*/  @P1 IMAD.WIDE R40, R19, 0x4, R40 ;  /* 0x0000000413281825 */ /* 0x002fc800078e0228 */
[----:B--2---:R-:W-:-:S03]  /*71f0*/  @P0 IMAD.WIDE R56, R45, 0x4, R20 ;  /* 0x000000042d380825 */ /* 0x004fc600078e0214 */
[----:B------:R-:W1:Y:S01]  /*7200*/  LDC.64 R36, c[0x0][0x390] ;  /* 0x0000e400ff247b82 */ /* 0x000e620000000a00 */
[----:B------:R-:W-:Y:S01]  /*7210*/  IMAD.MOV.U32 R45, RZ, RZ, 0x9 ;  /* 0x00000009ff2d7424 */ /* 0x000fe200078e00ff */
[----:B------:R2:W-:Y:S01]  /*7220*/  @P0 STG.E desc[UR12][R56.64], R5 ;  /* 0x0000000538000986 */ /* 0x0005e2000c10190c */
[----:B------:R-:W-:Y:S02]  /*7230*/  ISETP.NE.AND P0, PT, R30, R32, PT ;  /* 0x000000201e00720c */ /* 0x000fe40003f05270 */
[----:B------:R-:W-:-:S03]  /*7240*/  IMAD R49, R0, R45, 0x6 ;  /* 0x0000000600317424 */ /* 0x000fc600078e022d */
[----:B------:R-:W4:Y:S01]  /*7250*/  LDC.64 R20, c[0x0][0x390] ;  /* 0x0000e400ff147b82 */ /* 0x000f220000000a00 */
[----:B---3--:R-:W-:Y:S01]  /*7260*/  @P2 IMAD.WIDE R50, R17, 0x4, R50 ;  /* 0x0000000411322825 */ /* 0x008fe200078e0232 */
[----:B------:R-:W-:Y:S01]  /*7270*/  @P1 STG.E desc[UR12][R40.64], R6 ;  /* 0x0000000628001986 */ /* 0x000fe2000c10190c */
[----:B------:R-:W-:Y:S02]  /*7280*/  ISETP.NE.AND P0, PT, R49, R38, !P0 ;  /* 0x000000263100720c */ /* 0x000fe40004705270 */
[CC--:B------:R-:W-:Y:S02]  /*7290*/  IMAD R55, R0.reuse, R45.reuse, 0x7 ;  /* 0x0000000700377424 */ /* 0x0c0fe400078e022d */
[----:B0-----:R-:W-:Y:S01]  /*72a0*/  @P1 IMAD.WIDE R42, R19, 0x4, R42 ;  /* 0x00000004132a1825 */ /* 0x001fe200078e022a */
[----:B------:R-:W0:Y:S03]  /*72b0*/  LDC.64 R16, c[0x0][0x398] ;  /* 0x0000e600ff107b82 */ /* 0x000e260000000a00 */
[----:B------:R-:W-:Y:S01]  /*72c0*/  IMAD R45, R0, R45, 0x8 ;  /* 0x00000008002d7424 */ /* 0x000fe200078e022d */
[----:B------:R3:W-:Y:S01]  /*72d0*/  @P1 STG.E desc[UR12][R42.64], R7 ;  /* 0x000000072a001986 */ /* 0x0007e2000c10190c */
[----:B------:R-:W-:-:S03]  /*72e0*/  ISETP.NE.AND P1, PT, R32, R34, PT ;  /* 0x000000222000720c */ /* 0x000fc60003f25270 */
[----:B------:R-:W5:Y:S01]  /*72f0*/  LDC.64 R18, c[0x0][0x398] ;  /* 0x0000e600ff127b82 */ /* 0x000f620000000a00 */
[----:B------:R0:W-:Y:S01]  /*7300*/  @P2 STG.E desc[UR12][R50.64], R24 ;  /* 0x0000001832002986 */ /* 0x0001e2000c10190c */
[-C--:B------:R-:W-:Y:S01]  /*7310*/  ISETP.NE.AND P1, PT, R55, R38.reuse, !P1 ;  /* 0x000000263700720c */ /* 0x080fe20004f25270 */
[----:B-1----:R-:W-:Y:S02]  /*7320*/  @P3 IMAD.WIDE R36, R15, 0x4, R36 ;  /* 0x000000040f243825 */ /* 0x002fe400078e0224 */
[----:B------:R1:W-:Y:S01]  /*7330*/  @P2 STG.E desc[UR12][R52.64], R25 ;  /* 0x0000001934002986 */ /* 0x0003e2000c10190c */
[----:B------:R-:W-:Y:S02]  /*7340*/  ISETP.NE.AND P2, PT, R34, R3, PT ;  /* 0x000000032200720c */ /* 0x000fe40003f45270 */
[----:B--2---:R-:W2:Y:S01]  /*7350*/  LDC.64 R4, c[0x0][0x390] ;  /* 0x0000e400ff047b82 */ /* 0x004ea20000000a00 */
[----:B----4-:R-:W-:Y:S01]  /*7360*/  @P4 IMAD.WIDE R20, R13, 0x4, R20 ;  /* 0x000000040d144825 */ /* 0x010fe200078e0214 */
[----:B------:R-:W-:Y:S01]  /*7370*/  ISETP.NE.AND P2, PT, R45, R38, !P2 ;  /* 0x000000262d00720c */ /* 0x000fe20005745270 */
[----:B------:R1:W-:Y:S05]  /*7380*/  @P3 STG.E desc[UR12][R36.64], R26 ;  /* 0x0000001a24003986 */ /* 0x0003ea000c10190c */
[----:B------:R-:W4:Y:S01]  /*7390*/  LDC.64 R48, c[0x0][0x398] ;  /* 0x0000e600ff307b82 */ /* 0x000f220000000a00 */
[----:B0-----:R-:W-:-:S05]  /*73a0*/  @P3 IMAD.WIDE R16, R15, 0x4, R16 ;  /* 0x000000040f103825 */ /* 0x001fca00078e0210 */
[----:B------:R1:W-:Y:S02]  /*73b0*/  @P3 STG.E desc[UR12][R16.64], R27 ;  /* 0x0000001b10003986 */ /* 0x0003e4000c10190c */
[----:B------:R-:W0:Y:S01]  /*73c0*/  LDC.64 R46, c[0x0][0x390] ;  /* 0x0000e400ff2e7b82 */ /* 0x000e220000000a00 */
[----:B-----5:R-:W-:Y:S01]  /*73d0*/  @P4 IMAD.WIDE R18, R13, 0x4, R18 ;  /* 0x000000040d124825 */ /* 0x020fe200078e0212 */
[----:B------:R1:W-:Y:S04]  /*73e0*/  @P4 STG.E desc[UR12][R20.64], R28 ;  /* 0x0000001c14004986 */ /* 0x0003e8000c10190c */
[----:B------:R1:W-:Y:S02]  /*73f0*/  @P4 STG.E desc[UR12][R18.64], R29 ;  /* 0x0000001d12004986 */ /* 0x0003e4000c10190c */
[----:B---3--:R-:W3:Y:S01]  /*7400*/  LDC.64 R42, c[0x0][0x398] ;  /* 0x0000e600ff2a7b82 */ /* 0x008ee20000000a00 */
[----:B--2---:R-:W-:-:S05]  /*7410*/  @!P0 IMAD.WIDE R4, R11, 0x4, R4 ;  /* 0x000000040b048825 */ /* 0x004fca00078e0204 */
[----:B------:R1:W-:Y:S02]  /*7420*/  @!P0 STG.E desc[UR12][R4.64], R30 ;  /* 0x0000001e04008986 */ /* 0x0003e4000c10190c */
[----:B------:R-:W2:Y:S01]  /*7430*/  LDC.64 R6, c[0x0][0x390] ;  /* 0x0000e400ff067b82 */ /* 0x000ea20000000a00 */
[----:B----4-:R-:W-:-:S05]  /*7440*/  @!P0 IMAD.WIDE R48, R11, 0x4, R48 ;  /* 0x000000040b308825 */ /* 0x010fca00078e0230 */
[----:B------:R1:W-:Y:S02]  /*7450*/  @!P0 STG.E desc[UR12][R48.64], R31 ;  /* 0x0000001f30008986 */ /* 0x0003e4000c10190c */
[----:B------:R-:W4:Y:S01]  /*7460*/  LDC.64 R40, c[0x0][0x398] ;  /* 0x0000e600ff287b82 */ /* 0x000f220000000a00 */
[----:B0-----:R-:W-:-:S05]  /*7470*/  @!P1 IMAD.WIDE R46, R9, 0x4, R46 ;  /* 0x00000004092e9825 */ /* 0x001fca00078e022e */
[----:B------:R1:W-:Y:S01]  /*7480*/  @!P1 STG.E desc[UR12][R46.64], R32 ;  /* 0x000000202e009986 */ /* 0x0003e2000c10190c */
[----:B---3--:R-:W-:-:S05]  /*7490*/  @!P1 IMAD.WIDE R42, R9, 0x4, R42 ;  /* 0x00000004092a9825 */ /* 0x008fca00078e022a */
[----:B------:R1:W-:Y:S01]  /*74a0*/  @!P1 STG.E desc[UR12][R42.64], R33 ;  /* 0x000000212a009986 */ /* 0x0003e2000c10190c */
[----:B--2---:R-:W-:-:S05]  /*74b0*/  @!P2 IMAD.WIDE R6, R44, 0x4, R6 ;  /* 0x000000042c06a825 */ /* 0x004fca00078e0206 */
[----:B------:R1:W-:Y:S01]  /*74c0*/  @!P2 STG.E desc[UR12][R6.64], R34 ;  /* 0x000000220600a986 */ /* 0x0003e2000c10190c */
[----:B----4-:R-:W-:-:S05]  /*74d0*/  @!P2 IMAD.WIDE R40, R44, 0x4, R40 ;  /* 0x000000042c28a825 */ /* 0x010fca00078e0228 */
[----:B------:R1:W-:Y:S02]  /*74e0*/  @!P2 STG.E desc[UR12][R40.64], R35 ;  /* 0x000000232800a986 */ /* 0x0003e4000c10190c */
.L_x_1813:
[----:B------:R-:W-:Y:S05]  /*74f0*/  BSYNC.RECONVERGENT B0 ;  /* 0x0000000000007941 */ /* 0x000fea0003800200 */
.L_x_1811:
[----:B------:R-:W-:-:S13]  /*7500*/  ISETP.NE.AND P0, PT, R0, 0xff, PT ;  /* 0x000000ff0000780c */ /* 0x000fda0003f05270 */
[----:B------:R-:W-:Y:S05]  /*7510*/  @P0 EXIT ;  /* 0x000000000000094d */ /* 0x000fea0003800000 */
[----:B01--4-:R-:W0:Y:S01]  /*7520*/  LDC.64 R4, c[0x0][0x390] ;  /* 0x0000e400ff047b82 */ /* 0x013e220000000a00 */
[----:B------:R-:W-:-:S07]  /*7530*/  ISETP.NE.AND P0, PT, R38, 0x900, PT ;  /* 0x000009002600780c */ /* 0x000fce0003f05270 */
[----:B------:R-:W1:Y:S08]  /*7540*/  LDC.64 R6, c[0x0][0x398] ;  /* 0x0000e600ff067b82 */ /* 0x000e700000000a00 */
[----:B------:R-:W2:Y:S01]  /*7550*/  LDC.64 R8, c[0x0][0x3a0] ;  /* 0x0000e800ff087b82 */ /* 0x000ea20000000a00 */
[----:B0-----:R-:W-:-:S05]  /*7560*/  @!P0 IMAD.WIDE R4, R39, 0x4, R4 ;  /* 0x0000000427048825 */ /* 0x001fca00078e0204 */
[----:B------:R-:W-:Y:S01]  /*7570*/  @!P0 STG.E desc[UR12][R4.64], R3 ;  /* 0x0000000304008986 */ /* 0x000fe2000c10190c */
[----:B-1----:R-:W-:-:S04]  /*7580*/  @!P0 IMAD.WIDE R6, R39, 0x4, R6 ;  /* 0x0000000427068825 */ /* 0x002fc800078e0206 */
[----:B------:R-:W-:Y:S01]  /*7590*/  @!P0 VIADD R39, R39, 0x1 ;  /* 0x0000000127278836 */ /* 0x000fe20000000000 */
[----:B------:R-:W-:Y:S04]  /*75a0*/  @!P0 STG.E desc[UR12][R6.64], R23 ;  /* 0x0000001706008986 */ /* 0x000fe8000c10190c */
[----:B--2---:R-:W-:Y:S01]  /*75b0*/  STG.E desc[UR12][R8.64], R39 ;  /* 0x0000002708007986 */ /* 0x004fe2000c10190c */
[----:B------:R-:W-:Y:S05]  /*75c0*/  EXIT ;  /* 0x000000000000794d */ /* 0x000fea0003800000 */
.L_x_1810:
        /* <DEDUP_REMOVED lines=12> */
[C---:B------:R-:W-:Y:S01]  /*7690*/  VIADD R15, R17.reuse, 0x60 ;  /* 0x00000060110f7836 */ /* 0x040fe20000000000 */
[C---:B------:R-:W-:Y:S01]  /*76a0*/  IADD3 R9, PT, PT, R17.reuse, 0x40, RZ ;  /* 0x0000004011097810 */ /* 0x040fe20007ffe0ff */
[----:B------:R-:W-:Y:S01]  /*76b0*/  VIADD R21, R17, 0x80 ;  /* 0x0000008011157836 */ /* 0x000fe20000000000 */
[-C--:B------:R-:W-:Y:S02]  /*76c0*/  ISETP.GE.U32.AND P0, PT, R7, R38.reuse, PT ;  /* 0x000000260700720c */ /* 0x080fe40003f06070 */
[-C--:B------:R-:W-:Y:S01]  /*76d0*/  ISETP.GE.U32.AND P1, PT, R9, R38.reuse, PT ;  /* 0x000000260900720c */ /* 0x080fe20003f26070 */
[----:B------:R-:W-:Y:S01]  /*76e0*/  VIADD R9, R17, 0xa0 ;  /* 0x000000a011097836 */ /* 0x000fe20000000000 */
[-C--:B------:R-:W-:Y:S01]  /*76f0*/  ISETP.GE.U32.AND P2, PT, R15, R38.reuse, PT ;  /* 0x000000260f00720c */ /* 0x080fe20003f46070 */
[----:B------:R-:W-:Y:S01]  /*7700*/  VIADD R23, R17, 0xe0 ;  /* 0x000000e011177836 */ /* 0x000fe20000000000 */
[----:B------:R-:W-:-:S02]  /*7710*/  ISETP.GE.U32.AND P3, PT, R21, R38, PT ;  /* 0x000000261500720c */ /* 0x000fc40003f66070 */
[----:B------:R-:W-:Y:S01]  /*7720*/  ISETP.GE.U32.AND P4, PT, R9, R38, PT ;  /* 0x000000260900720c */ /* 0x000fe20003f86070 */
[C-C-:B------:R-:W-:Y:S02]  /*7730*/  @!P6 IMAD.IADD R7, R6.reuse, 0x1, R17.reuse ;  /* 0x000000010607e824 */ /* 0x140fe400078e0211 */
[----:B------:R-:W-:Y:S02]  /*7740*/  @!P6 IMAD.IADD R15, R6, 0x1, R17 ;  /* 0x00000001060fe824 */ /* 0x000fe400078e0211 */
[----:B------:R-:W-:-:S04]  /*7750*/  @!P6 IMAD.WIDE.U32 R18, R7, 0x4, R18 ;  /* 0x000000040712e825 */ /* 0x000fc800078e0012 */
[----:B------:R-:W-:-:S05]  /*7760*/  IMAD.SHL.U32 R7, R17, 0x4, RZ ;  /* 0x0000000411077824 */ /* 0x000fca00078e00ff */
[----:B------:R-:W-:Y:S01]  /*7770*/  IADD3 R8, P5, PT, R2, R7, RZ ;  /* 0x0000000702087210 */ /* 0x000fe20007fbe0ff */
[----:B------:R-:W-:-:S04]  /*7780*/  @!P6 IMAD.WIDE.U32 R12, R15, 0x4, R12 ;  /* 0x000000040f0ce825 */ /* 0x000fc800078e000c */
[----:B------:R-:W-:Y:S01]  /*7790*/  IMAD.X R9, RZ, RZ, R3, P5 ;  /* 0x000000ffff097224 */ /* 0x000fe200028e0603 */
[----:B------:R-:W-:Y:S01]  /*77a0*/  IADD3 R6, P5, PT, R7, R10, RZ ;  /* 0x0000000a07067210 */ /* 0x000fe20007fbe0ff */
[C---:B------:R-:W-:Y:S01]  /*77b0*/  VIADD R21, R17.reuse, 0xc0 ;  /* 0x000000c011157836 */ /* 0x040fe20000000000 */
[----:B------:R-:W-:-:S03]  /*77c0*/  IADD3 R17, PT, PT, R17, 0x100, RZ ;  /* 0x0000010011117810 */ /* 0x000fc60007ffe0ff */
[----:B------:R-:W-:Y:S01]  /*77d0*/  IMAD.X R7, RZ, RZ, R11, P5 ;  /* 0x000000ffff077224 */ /* 0x000fe200028e060b */
[----:B------:R-:W-:Y:S01]  /*77e0*/  ISETP.GE.U32.AND P5, PT, R23, R38, PT ;  /* 0x000000261700720c */ /* 0x000fe20003fa6070 */
[----:B------:R-:W-:Y:S02]  /*77f0*/  IMAD.MOV.U32 R34, RZ, RZ, RZ ;  /* 0x000000ffff227224 */ /* 0x000fe400078e00ff */
[----:B--2---:R-:W-:Y:S02]  /*7800*/  IMAD.MOV.U32 R16, RZ, RZ, R4 ;  /* 0x000000ffff107224 */ /* 0x004fe400078e0004 */
[----:B------:R1:W2:Y:S02]  /*7810*/  @!P6 LDG.E.CONSTANT R4, desc[UR12][R18.64] ;  /* 0x0000000c1204e981 */ /* 0x0002a4000c1e9900 */
[----:B0-----:R-:W-:Y:S02]  /*7820*/  IMAD.MOV.U32 R10, RZ, RZ, R16 ;  /* 0x000000ffff0a7224 */ /* 0x001fe400078e0010 */
[----:B---3--:R-:W-:-:S02]  /*7830*/  IMAD.MOV.U32 R15, RZ, RZ, R5 ;  /* 0x000000ffff0f7224 */ /* 0x008fc400078e0005 */
[----:B------:R0:W3:Y:S01]  /*7840*/  @!P6 LDG.E.CONSTANT R5, desc[UR12][R12.64] ;  /* 0x0000000c0c05e981 */ /* 0x0000e2000c1e9900 */
[-C--:B------:R-:W-:Y:S01]  /*7850*/  ISETP.GE.U32.AND P6, PT, R21, R38.reuse, PT ;  /* 0x000000261500720c */ /* 0x080fe20003fc6070 */
[----:B-1----:R-:W-:Y:S02]  /*7860*/  IMAD.MOV.U32 R19, RZ, RZ, R15 ;  /* 0x000000ffff137224 */ /* 0x002fe400078e000f */
[----:B------:R-:W4:Y:S04]  /*7870*/  @!P0 LDG.E.CONSTANT R10, desc[UR12][R8.64+0x80] ;  /* 0x0000800c080a8981 */ /* 0x000f28000c1e9900 */
[----:B------:R-:W5:Y:S01]  /*7880*/  @!P0 LDG.E.CONSTANT R19, desc[UR12][R6.64+0x80] ;  /* 0x0000800c06138981 */ /* 0x000f62000c1e9900 */
[----:B------:R-:W-:Y:S01]  /*7890*/  ISETP.GE.U32.AND P0, PT, R17, R38, PT ;  /* 0x000000261100720c */ /* 0x000fe20003f06070 */
[----:B------:R-:W-:-:S02]  /*78a0*/  IMAD.MOV.U32 R11, RZ, RZ, R16 ;  /* 0x000000ffff0b7224 */ /* 0x000fc400078e0010 */
[--C-:B0-----:R-:W-:Y:S02]  /*78b0*/  IMAD.MOV.U32 R12, RZ, RZ, R16.reuse ;  /* 0x000000ffff0c7224 */ /* 0x101fe400078e0010 */
        /* <DEDUP_REMOVED lines=24> */
[----:B------:R-:W-:-:S13]  /*7a40*/  ISETP.NE.AND P6, PT, R36, RZ, PT ;  /* 0x000000ff2400720c */ /* 0x000fda0003fc5270 */
[----:B------:R1:W5:Y:S01]  /*7a50*/  @!P6 LDG.E.CONSTANT R34, desc[UR12][R2.64+-0x4] ;  /* 0xfffffc0c0222e981 */ /* 0x000362000c1e9900 */
        /* <DEDUP_REMOVED lines=17> */
[----:B------:R0:W-:Y:S04]  /*7b70*/  STS [R26+0x380], R18 ;  /* 0x000380121a007388 */ /* 0x0001e80000000800 */
        /* <DEDUP_REMOVED lines=26> */
[----:B------:R-:W3:Y:S04]  /*7d20*/  LDS R7, [R27+0x8] ;  /* 0x000008001b077984 */ /* 0x000ee80000000800 */
        /* <DEDUP_REMOVED lines=9> */
[----:B------:R-:W-:Y:S01]  /*7dc0*/  IMAD R17, R36, 0x9, RZ ;  /* 0x0000000924117824 */ /* 0x000fe200078e02ff */
[----:B--2---:R-:W-:Y:S01]  /*7dd0*/  ISETP.NE.AND P1, PT, R2, R4, PT ;  /* 0x000000040200720c */ /* 0x004fe20003f25270 */
[----:B0-----:R-:W-:-:S03]  /*7de0*/  FADD R16, R3, R5 ;  /* 0x0000000503107221 */ /* 0x001fc60000000000 */
[----:B------:R-:W-:-:S04]  /*7df0*/  IADD3 R19, PT, PT, R17, 0x1, RZ ;  /* 0x0000000111137810 */ /* 0x000fc80007ffe0ff */
[----:B------:R-:W-:Y:S01]  /*7e00*/  ISETP.EQ.OR P1, PT, R19, R38, P1 ;  /* 0x000000261300720c */ /* 0x000fe20000f22670 */
[----:B------:R-:W-:Y:S01]  /*7e10*/  VIADD R19, R17, 0x2 ;  /* 0x0000000211137836 */ /* 0x000fe20000000000 */
[----:B------:R-:W-:Y:S02]  /*7e20*/  ISETP.NE.AND P2, PT, R4, R6, PT ;  /* 0x000000060400720c */ /* 0x000fe40003f45270 */
[----:B------:R-:W-:-:S05]  /*7e30*/  FSEL R16, R5, R16, P1 ;  /* 0x0000001005107208 */ /* 0x000fca0000800000 */
[----:B---3--:R-:W-:Y:S01]  /*7e40*/  FADD R16, R7, R16 ;  /* 0x0000001007107221 */ /* 0x008fe20000000000 */
[----:B------:R-:W-:Y:S01]  /*7e50*/  IMAD.MOV.U32 R20, RZ, RZ, 0x2 ;  /* 0x00000002ff147424 */ /* 0x000fe200078e00ff */
[----:B-1----:R-:W-:-:S04]  /*7e60*/  ISETP.NE.AND P0, PT, R34, R2, PT ;  /* 0x000000022200720c */ /* 0x002fc80003f05270 */
[-C--:B------:R-:W-:Y:S02]  /*7e70*/  ISETP.EQ.OR P3, PT, R17, R38.reuse, P0 ;  /* 0x000000261100720c */ /* 0x080fe40000762670 */
[----:B------:R-:W-:Y:S01]  /*7e80*/  ISETP.EQ.OR P0, PT, R19, R38, P2 ;  /* 0x000000261300720c */ /* 0x000fe20001702670 */
[----:B------:R-:W-:Y:S01]  /*7e90*/  VIADD R19, R17, 0x3 ;  /* 0x0000000311137836 */ /* 0x000fe20000000000 */
[----:B------:R-:W-:Y:S02]  /*7ea0*/  ISETP.NE.AND P2, PT, R6, R8, PT ;  /* 0x000000080600720c */ /* 0x000fe40003f45270 */
[----:B------:R-:W-:Y:S02]  /*7eb0*/  FSEL R16, R7, R16, P0 ;  /* 0x0000001007107208 */ /* 0x000fe40000000000 */
[----:B------:R-:W-:-:S03]  /*7ec0*/  SEL R18, RZ, 0x1, !P3 ;  /* 0x00000001ff127807 */ /* 0x000fc60005800000 */
[----:B------:R-:W-:Y:S02]  /*7ed0*/  FADD R16, R9, R16 ;  /* 0x0000001009107221 */ /* 0x000fe40000000000 */
[----:B------:R-:W-:Y:S01]  /*7ee0*/  @!P3 IMAD.MOV R20, RZ, RZ, 0x1 ;  /* 0x00000001ff14b424 */ /* 0x000fe200078e02ff */
[----:B------:R-:W-:Y:S01]  /*7ef0*/  ISETP.EQ.OR P3, PT, R19, R38, P2 ;  /* 0x000000261300720c */ /* 0x000fe20001762670 */
[----:B------:R-:W-:Y:S01]  /*7f00*/  VIADD R19, R17, 0x4 ;  /* 0x0000000411137836 */ /* 0x000fe20000000000 */
[----:B------:R-:W-:Y:S02]  /*7f10*/  ISETP.NE.AND P2, PT, R8, R10, PT ;  /* 0x0000000a0800720c */ /* 0x000fe40003f45270 */
[----:B------:R-:W-:Y:S01]  /*7f20*/  FSEL R16, R9, R16, P3 ;  /* 0x0000001009107208 */ /* 0x000fe20001800000 */
[----:B------:R-:W-:Y:S01]  /*7f30*/  @!P1 IMAD.MOV R20, RZ, RZ, R18 ;  /* 0x000000ffff149224 */ /* 0x000fe200078e0212 */
[----:B------:R-:W-:-:S03]  /*7f40*/  ISETP.EQ.OR P2, PT, R19, R38, P2 ;  /* 0x000000261300720c */ /* 0x000fc60001742670 */
[C---:B------:R-:W-:Y:S01]  /*7f50*/  FADD R16, R11.reuse, R16 ;  /* 0x000000100b107221 */ /* 0x040fe20000000000 */
[----:B------:R-:W-:Y:S02]  /*7f60*/  VIADD R18, R20, 0x1 ;  /* 0x0000000114127836 */ /* 0x000fe40000000000 */
[----:B------:R-:W-:Y:S02]  /*7f70*/  @!P0 IMAD.MOV R18, RZ, RZ, R20 ;  /* 0x000000ffff128224 */ /* 0x000fe400078e0214 */
[----:B------:R-:W-:Y:S01]  /*7f80*/  FSEL R16, R11, R16, P2 ;  /* 0x000000100b107208 */ /* 0x000fe20001000000 */
[----:B------:R-:W-:Y:S01]  /*7f90*/  VIADD R19, R17, 0x5 ;  /* 0x0000000511137836 */ /* 0x000fe20000000000 */
[----:B------:R-:W-:Y:S01]  /*7fa0*/  ISETP.NE.AND P0, PT, R10, R12, PT ;  /* 0x0000000c0a00720c */ /* 0x000fe20003f05270 */
[----:B------:R-:W-:Y:S02]  /*7fb0*/  VIADD R20, R18, 0x1 ;  /* 0x0000000112147836 */ /* 0x000fe40000000000 */
[----:B------:R-:W-:Y:S01]  /*7fc0*/  FADD R16, R13, R16 ;  /* 0x000000100d107221 */ /* 0x000fe20000000000 */
[----:B------:R-:W-:Y:S01]  /*7fd0*/  @!P3 IMAD.MOV R20, RZ, RZ, R18 ;  /* 0x000000ffff14b224 */ /* 0x000fe200078e0212 */
[----:B------:R-:W-:Y:S01]  /*7fe0*/  ISETP.EQ.OR P0, PT, R19, R38, P0 ;  /* 0x000000261300720c */ /* 0x000fe20000702670 */
[----:B------:R-:W-:Y:S01]  /*7ff0*/  VIADD R19, R17, 0x6 ;  /* 0x0000000611137836 */ /* 0x000fe20000000000 */
[----:B------:R-:W-:Y:S01]  /*8000*/  ISETP.NE.AND P3, PT, R12, R14, PT ;  /* 0x0000000e0c00720c */ /* 0x000fe20003f65270 */
[----:B------:R-:W-:Y:S01]  /*8010*/  VIADD R18, R20, 0x1 ;  /* 0x0000000114127836 */ /* 0x000fe20000000000 */
[----:B------:R-:W-:Y:S01]  /*8020*/  FSEL R16, R13, R16, P0 ;  /* 0x000000100d107208 */ /* 0x000fe20000000000 */
[----:B------:R-:W-:Y:S01]  /*8030*/  @!P2 IMAD.MOV R18, RZ, RZ, R20 ;  /* 0x000000ffff12a224 */ /* 0x000fe200078e0214 */
[----:B------:R-:W-:-:S02]  /*8040*/  ISETP.EQ.OR P2, PT, R19, R38, P3 ;  /* 0x000000261300720c */ /* 0x000fc40001f42670 */
[----:B------:R-:W-:Y:S02]  /*8050*/  IADD3 R19, PT, PT, R17, 0x7, RZ ;  /* 0x0000000711137810 */ /* 0x000fe40007ffe0ff */
[----:B------:R-:W-:Y:S01]  /*8060*/  ISETP.NE.AND P3, PT, R14, R32, PT ;  /* 0x000000200e00720c */ /* 0x000fe20003f65270 */
[----:B------:R-:W-:Y:S01]  /*8070*/  FADD R16, R15, R16 ;  /* 0x000000100f107221 */ /* 0x000fe20000000000 */
[----:B------:R-:W-:Y:S01]  /*8080*/  VIADD R17, R17, 0x8 ;  /* 0x0000000811117836 */ /* 0x000fe20000000000 */
[----:B------:R-:W-:Y:S02]  /*8090*/  ISETP.NE.AND P4, PT, R32, R37, PT ;  /* 0x000000252000720c */ /* 0x000fe40003f85270 */
[----:B------:R-:W-:Y:S01]  /*80a0*/  ISETP.EQ.OR P3, PT, R19, R38, P3 ;  /* 0x000000261300720c */ /* 0x000fe20001f62670 */
[----:B------:R-:W-:Y:S01]  /*80b0*/  VIADD R20, R18, 0x1 ;  /* 0x0000000112147836 */ /* 0x000fe20000000000 */
[----:B------:R-:W-:Y:S01]  /*80c0*/  FSEL R16, R15, R16, P2 ;  /* 0x000000100f107208 */ /* 0x000fe20001000000 */
[----:B------:R-:W-:Y:S01]  /*80d0*/  @!P0 IMAD.MOV R20, RZ, RZ, R18 ;  /* 0x000000ffff148224 */ /* 0x000fe200078e0212 */
[----:B------:R-:W-:-:S03]  /*80e0*/  ISETP.EQ.OR P4, PT, R17, R38, P4 ;  /* 0x000000261100720c */ /* 0x000fc60002782670 */
[----:B------:R-:W-:Y:S02]  /*80f0*/  VIADD R18, R20, 0x1 ;  /* 0x0000000114127836 */ /* 0x000fe40000000000 */
[----:B------:R-:W-:Y:S01]  /*8100*/  FADD R16, R33, R16 ;  /* 0x0000001021107221 */ /* 0x000fe20000000000 */
[----:B------:R-:W-:-:S04]  /*8110*/  @!P2 IMAD.MOV R18, RZ, RZ, R20 ;  /* 0x000000ffff12a224 */ /* 0x000fc800078e0214 */
[----:B------:R-:W-:Y:S01]  /*8120*/  VIADD R20, R18, 0x1 ;  /* 0x0000000112147836 */ /* 0x000fe20000000000 */
[----:B------:R-:W-:Y:S01]  /*8130*/  FSEL R17, R33, R16, P3 ;  /* 0x0000001021117208 */ /* 0x000fe20001800000 */
[----:B------:R-:W-:-:S04]  /*8140*/  @!P3 IMAD.MOV R20, RZ, RZ, R18 ;  /* 0x000000ffff14b224 */ /* 0x000fc800078e0212 */
[----:B------:R-:W-:Y:S02]  /*8150*/  VIADD R16, R20, 0x1 ;  /* 0x0000000114107836 */ /* 0x000fe40000000000 */
[----:B------:R-:W-:Y:S01]  /*8160*/  @!P4 FADD R44, R44, R17 ;  /* 0x000000112c2cc221 */ /* 0x000fe20000000000 */
[----:B------:R-:W-:-:S04]  /*8170*/  @!P4 IMAD.MOV R16, RZ, RZ, R20 ;  /* 0x000000ffff10c224 */ /* 0x000fc800078e0214 */
[----:B------:R-:W0:Y:S04]  /*8180*/  SHFL.UP PT, R19, R44, 0x1, RZ ;  /* 0x042000002c137989 */ /* 0x000e2800000e00ff */
[----:B------:R-:W1:Y:S01]  /*8190*/  SHFL.UP PT, R17, R16, 0x1, RZ ;  /* 0x0420000010117989 */ /* 0x000e6200000e00ff */
[----:B------:R-:W-:Y:S02]  /*81a0*/  ISETP.GE.AND P4, PT, R39, 0x1, PT ;  /* 0x000000012700780c */ /* 0x000fe40003f86270 */
[----:B------:R-:W-:Y:S01]  /*81b0*/  ISETP.NE.AND P0, PT, R16, RZ, PT ;  /* 0x000000ff1000720c */ /* 0x000fe20003f05270 */
[----:B0-----:R-:W-:Y:S01]  /*81c0*/  FADD R19, R44, R19 ;  /* 0x000000132c137221 */ /* 0x001fe20000000000 */
[----:B-1----:R-:W-:-:S09]  /*81d0*/  SEL R17, R17, RZ, P4 ;  /* 0x000000ff11117207 */ /* 0x002fd20002000000 */
[----:B------:R-:W-:Y:S01]  /*81e0*/  @P4 FSEL R44, R19, R44, !P0 ;  /* 0x0000002c132c4208 */ /* 0x000fe20004000000 */
[----:B------:R-:W-:-:S04]  /*81f0*/  IMAD.IADD R17, R17, 0x1, R16 ;  /* 0x0000000111117824 */ /* 0x000fc800078e0210 */
        /* <DEDUP_REMOVED lines=26> */
[C---:B------:R-:W-:Y:S02]  /*83a0*/  ISETP.NE.AND P5, PT, R39.reuse, 0x1f, PT ;  /* 0x0000001f2700780c */ /* 0x040fe40003fa5270 */
[----:B------:R-:W-:Y:S02]  /*83b0*/  ISETP.GE.AND P4, PT, R39, 0x10, PT ;  /* 0x000000102700780c */ /* 0x000fe40003f86270 */
[----:B------:R-:W-:-:S09]  /*83c0*/  ISETP.NE.AND P0, PT, R16, RZ, PT ;  /* 0x000000ff1000720c */ /* 0x000fd20003f05270 */
[----:B------:R-:W-:Y:S01]  /*83d0*/  @!P5 LEA R45, R42, UR4, 0x3 ;  /* 0x000000042a2ddc11 */ /* 0x000fe2000f8e18ff */
[----:B0-----:R-:W-:Y:S01]  /*83e0*/  FADD R19, R44, R19 ;  /* 0x000000132c137221 */ /* 0x001fe20000000000 */
[----:B-1----:R-:W-:-:S04]  /*83f0*/  SEL R17, R18, RZ, P4 ;  /* 0x000000ff12117207 */ /* 0x002fc80002000000 */
[----:B------:R-:W-:Y:S01]  /*8400*/  FSEL R41, R19, R44, !P0 ;  /* 0x0000002c13297208 */ /* 0x000fe20004000000 */
[----:B------:R-:W-:-:S05]  /*8410*/  IMAD.IADD R40, R16, 0x1, R17 ;  /* 0x0000000110287824 */ /* 0x000fca00078e0211 */
[----:B------:R-:W-:Y:S01]  /*8420*/  @!P5 STS.64 [R45], R40 ;  /* 0x000000282d00d388 */ /* 0x000fe20000000a00 */
[----:B------:R-:W-:Y:S06]  /*8430*/  BAR.SYNC.DEFER_BLOCKING 0x0 ;  /* 0x0000000000007b1d */ /* 0x000fec0000010000 */
[----:B------:R-:W0:Y:S04]  /*8440*/  LDS.128 R16, [UR4] ;  /* 0x00000004ff107984 */ /* 0x000e280008000c00 */
[----:B------:R-:W1:Y:S04]  /*8450*/  LDS.128 R20, [UR4+0x10] ;  /* 0x00001004ff147984 */ /* 0x000e680008000c00 */
[----:B------:R-:W2:Y:S04]  /*8460*/  LDS.128 R24, [UR4+0x20] ;  /* 0x00002004ff187984 */ /* 0x000ea80008000c00 */
[----:B------:R-:W3:Y:S01]  /*8470*/  LDS.128 R28, [UR4+0x30] ;  /* 0x00003004ff1c7984 */ /* 0x000ee20008000c00 */
[----:B------:R-:W-:-:S02]  /*8480*/  FSEL R35, R44, R41, !P4 ;  /* 0x000000292c237208 */ /* 0x000fc40006000000 */
[----:B------:R-:W-:Y:S02]  /*8490*/  ISETP.NE.AND P4, PT, R42, 0x2, PT ;  /* 0x000000022a00780c */ /* 0x000fe40003f85270 */
[----:B0-----:R-:W-:Y:S02]  /*84a0*/  ISETP.NE.AND P0, PT, R18, RZ, PT ;  /* 0x000000ff1200720c */ /* 0x001fe40003f05270 */
[----:B-1----:R-:W-:Y:S02]  /*84b0*/  ISETP.NE.AND P5, PT, R20, RZ, PT ;  /* 0x000000ff1400720c */ /* 0x002fe40003fa5270 */
[----:B------:R-:W-:-:S09]  /*84c0*/  IADD3 R43, PT, PT, R16, R18, RZ ;  /* 0x00000012102b7210 */ /* 0x000fd20007ffe0ff */
[----:B------:R-:W-:Y:S01]  /*84d0*/  @!P0 FADD R19, R17, R19 ;  /* 0x0000001311138221 */ /* 0x000fe20000000000 */
[----:B------:R-:W-:Y:S02]  /*84e0*/  ISETP.NE.AND P0, PT, R22, RZ, PT ;  /* 0x000000ff1600720c */ /* 0x000fe40003f05270 */
[----:B------:R-:W-:Y:S01]  /*84f0*/  SEL R16, R43, R16, !P4 ;  /* 0x000000102b107207 */ /* 0x000fe20006000000 */
[----:B------:R-:W-:Y:S01]  /*8500*/  @!P5 FADD R21, R19, R21 ;  /* 0x000000151315d221 */ /* 0x000fe20000000000 */
[----:B--2---:R-:W-:Y:S01]  /*8510*/  ISETP.NE.AND P5, PT, R24, RZ, PT ;  /* 0x000000ff1800720c */ /* 0x004fe20003fa5270 */
[----:B------:R-:W-:Y:S01]  /*8520*/  IMAD.IADD R43, R43, 0x1, R20 ;  /* 0x000000012b2b7824 */ /* 0x000fe200078e0214 */
[----:B------:R-:W-:Y:S02]  /*8530*/  FSEL R18, R19, R17, !P4 ;  /* 0x0000001113127208 */ /* 0x000fe40006000000 */
[----:B------:R-:W-:Y:S01]  /*8540*/  ISETP.NE.AND P4, PT, R42, 0x3, PT ;  /* 0x000000032a00780c */ /* 0x000fe20003f85270 */
[----:B------:R-:W0:Y:S03]  /*8550*/  SHFL.UP PT, R41, R40, 0x1, RZ ;  /* 0x0420000028297989 */ /* 0x000e2600000e00ff */
[----:B------:R-:W-:Y:S01]  /*8560*/  SEL R16, R43, R16, !P4 ;  /* 0x000000102b107207 */ /* 0x000fe20006000000 */
[----:B------:R-:W-:Y:S01]  /*8570*/  IMAD.IADD R43, R22, 0x1, R43 ;  /* 0x00000001162b7824 */ /* 0x000fe200078e022b */
[----:B------:R-:W-:Y:S01]  /*8580*/  FSEL R18, R21, R18, !P4 ;  /* 0x0000001215127208 */ /* 0x000fe20006000000 */
[----:B------:R-:W-:Y:S01]  /*8590*/  @!P0 FADD R23, R23, R21 ;  /* 0x0000001517178221 */ /* 0x000fe20000000000 */
[----:B------:R-:W-:-:S02]  /*85a0*/  ISETP.NE.AND P4, PT, R42, 0x4, PT ;  /* 0x000000042a00780c */ /* 0x000fc40003f85270 */
[----:B------:R-:W-:Y:S01]  /*85b0*/  ISETP.NE.AND P0, PT, R26, RZ, PT ;  /* 0x000000ff1a00720c */ /* 0x000fe20003f05270 */
[----:B------:R-:W-:Y:S01]  /*85c0*/  @!P5 FADD R25, R23, R25 ;  /* 0x000000191719d221 */ /* 0x000fe20000000000 */
[C---:B------:R-:W-:Y:S01]  /*85d0*/  SEL R16, R43.reuse, R16, !P4 ;  /* 0x000000102b107207 */ /* 0x040fe20006000000 */
[----:B------:R-:W-:Y:S01]  /*85e0*/  IMAD.IADD R43, R43, 0x1, R24 ;  /* 0x000000012b2b7824 */ /* 0x000fe200078e0218 */
[----:B------:R-:W-:Y:S02]  /*85f0*/  FSEL R18, R23, R18, !P4 ;  /* 0x0000001217127208 */ /* 0x000fe40006000000 */
[----:B------:R-:W-:Y:S02]  /*8600*/  ISETP.NE.AND P4, PT, R42, 0x5, PT ;  /* 0x000000052a00780c */ /* 0x000fe40003f85270 */
[----:B---3--:R-:W-:Y:S02]  /*8610*/  ISETP.NE.AND P5, PT, R28, RZ, PT ;  /* 0x000000ff1c00720c */ /* 0x008fe40003fa5270 */
[----:B------:R-:W-:-:S02]  /*8620*/  SEL R16, R43, R16, !P4 ;  /* 0x000000102b107207 */ /* 0x000fc40006000000 */
[----:B------:R-:W-:Y:S02]  /*8630*/  FSEL R18, R25, R18, !P4 ;  /* 0x0000001219127208 */ /* 0x000fe40006000000 */
[----:B------:R-:W-:Y:S01]  /*8640*/  ISETP.GE.U32.AND P4, PT, R36, 0x20, PT ;  /* 0x000000202400780c */ /* 0x000fe20003f86070 */
[----:B------:R-:W-:Y:S02]  /*8650*/  IMAD.IADD R43, R26, 0x1, R43 ;  /* 0x000000011a2b7824 */ /* 0x000fe400078e022b */
[----:B------:R-:W-:Y:S01]  /*8660*/  @!P0 FADD R27, R27, R25 ;  /* 0x000000191b1b8221 */ /* 0x000fe20000000000 */
[C---:B------:R-:W-:Y:S01]  /*8670*/  ISETP.NE.AND P0, PT, R42.reuse, 0x6, PT ;  /* 0x000000062a00780c */ /* 0x040fe20003f05270 */
[----:B------:R-:W1:Y:S03]  /*8680*/  SHFL.UP PT, R35, R35, 0x1, RZ ;  /* 0x0420000023237989 */ /* 0x000e6600000e00ff */
[C---:B------:R-:W-:Y:S01]  /*8690*/  SEL R16, R43.reuse, R16, !P0 ;  /* 0x000000102b107207 */ /* 0x040fe20004000000 */
[----:B------:R-:W-:Y:S01]  /*86a0*/  IMAD.IADD R43, R43, 0x1, R28 ;  /* 0x000000012b2b7824 */ /* 0x000fe200078e021c */
[C---:B------:R-:W-:Y:S01]  /*86b0*/  FSEL R18, R27.reuse, R18, !P0 ;  /* 0x000000121b127208 */ /* 0x040fe20004000000 */
[----:B------:R-:W-:Y:S01]  /*86c0*/  @!P5 FADD R29, R27, R29 ;  /* 0x0000001d1b1dd221 */ /* 0x000fe20000000000 */
[----:B------:R-:W-:-:S02]  /*86d0*/  ISETP.NE.AND P0, PT, R42, 0x7, PT ;  /* 0x000000072a00780c */ /* 0x000fc40003f05270 */
[----:B0-----:R-:W-:Y:S02]  /*86e0*/  @P4 ISETP.NE.AND P5, PT, R41, RZ, PT ;  /* 0x000000ff2900420c */ /* 0x001fe40003fa5270 */
[----:B------:R-:W-:Y:S02]  /*86f0*/  SEL R16, R43, R16, !P0 ;  /* 0x000000102b107207 */ /* 0x000fe40004000000 */
[----:B------:R-:W-:Y:S02]  /*8700*/  FSEL R18, R29, R18, !P0 ;  /* 0x000000121d127208 */ /* 0x000fe40004000000 */
[----:B------:R-:W-:Y:S02]  /*8710*/  PLOP3.LUT P0, PT, PT, PT, PT, 0x80, 0x8 ;  /* 0x000000000008781c */ /* 0x000fe40003f0f070 */
[----:B------:R-:W-:Y:S02]  /*8720*/  @P4 PLOP3.LUT P0, PT, P5, PT, PT, 0x80, 0x8 ;  /* 0x000000000008481c */ /* 0x000fe40002f0f070 */
[C---:B------:R-:W-:Y:S01]  /*8730*/  ISETP.NE.AND P5, PT, R30.reuse, RZ, PT ;  /* 0x000000ff1e00720c */ /* 0x040fe20003fa5270 */
[----:B------:R-:W-:-:S10]  /*8740*/  IMAD.IADD R30, R30, 0x1, R43 ;  /* 0x000000011e1e7824 */ /* 0x000fd400078e022b */
[----:B-1----:R-:W-:Y:S01]  /*8750*/  @!P0 FADD R35, R35, R18 ;  /* 0x0000001223238221 */ /* 0x002fe20000000000 */
[----:B------:R-:W-:-:S04]  /*8760*/  @P4 ISETP.NE.AND P0, PT, R39, RZ, PT ;  /* 0x000000ff2700420c */ /* 0x000fc80003f05270 */
[----:B------:R-:W-:Y:S01]  /*8770*/  @P4 SEL R17, R41, RZ, P0 ;  /* 0x000000ff29114207 */ /* 0x000fe20000000000 */
[----:B------:R-:W-:Y:S01]  /*8780*/  @!P5 FADD R31, R31, R29 ;  /* 0x0000001d1f1fd221 */ /* 0x000fe20000000000 */
[----:B------:R-:W-:-:S03]  /*8790*/  @P4 FSEL R35, R18, R35, !P0 ;  /* 0x0000002312234208 */ /* 0x000fc60004000000 */
[----:B------:R-:W-:Y:S01]  /*87a0*/  @P4 IMAD.IADD R41, R16, 0x1, R17 ;  /* 0x0000000110294824 */ /* 0x000fe200078e0211 */
[----:B------:R-:W-:Y:S06]  /*87b0*/  @P4 BRA `(.L_x_1822) ;  /* 0x0000000c00044947 */ /* 0x000fec0003800000 */
[----:B------:R-:W0:Y:S01]  /*87c0*/  LDC.64 R24, c[0x0][0x3a8] ;  /* 0x0000ea00ff187b82 */ /* 0x000e220000000a00 */
[----:B------:R-:W1:Y:S01]  /*87d0*/  LDCU UR5, c[0x0][0x370] ;  /* 0x00006e00ff0577ac */ /* 0x000e620008000800 */
        /* <DEDUP_REMOVED lines=12> */
.L_x_1823:
[----:B------:R-:W-:Y:S05]  /*88a0*/  NANOSLEEP 0x1c2 ;  /* 0x000001c20000795d */ /* 0x000fea0003800000 */
[----:B------:R-:W-:Y:S01]  /*88b0*/  NOP ;  /* 0x0000000000007918 */ /* 0x000fe20000000000 */
.L_x_1824:
[----:B--2---:R-:W-:-:S03]  /*88c0*/  IMAD.WIDE.U32 R16, R36, 0x10, RZ ;  /* 0x0000001024107825 */ /* 0x004fc600078e00ff */
[----:B------:R-:W-:Y:S02]  /*88d0*/  LOP3.LUT R23, R16, 0xfffffff0, RZ, 0x3c, !PT ;  /* 0xfffffff010177812 */ /* 0x000fe400078e3cff */
[----:B------:R-:W-:Y:S02]  /*88e0*/  LOP3.LUT R17, RZ, R17, RZ, 0x33, !PT ;  /* 0x00000011ff117212 */ /* 0x000fe400078e33ff */
[----:B------:R-:W-:-:S05]  /*88f0*/  IADD3 R22, P0, PT, R24, R23, RZ ;  /* 0x0000001718167210 */ /* 0x000fca0007f1e0ff */
[----:B------:R-:W-:-:S08]  /*8900*/  IMAD.X R23, R25, 0x1, R17, P0 ;  /* 0x0000000119177824 */ /* 0x000fd000000e0611 */
.L_x_1826:
[----:B------:R-:W2:Y:S01]  /*8910*/  LD.E.128.STRONG.GPU R16, desc[UR12][R22.64+0x200] ;  /* 0x0002000c16107980 */ /* 0x000ea2000c10fd00 */
[----:B------:R-:W-:Y:S05]  /*8920*/  YIELD ;  /* 0x0000000000007946 */ /* 0x000fea0003800000 */
[----:B------:R-:W-:Y:S01]  /*8930*/  UMOV UR5, 0xffffffff ;  /* 0xffffffff00057882 */ /* 0x000fe20000000000 */
[----:B--2---:R-:W-:-:S04]  /*8940*/  ISETP.NE.U32.AND P0, PT, R18, 0x63, PT ;  /* 0x000000631200780c */ /* 0x004fc80003f05070 */
[----:B------:R-:W-:Y:S01]  /*8950*/  ISETP.NE.AND.EX P0, PT, R19, RZ, PT, P0 ;  /* 0x000000ff1300720c */ /* 0x000fe20003f05300 */
[----:B------:R-:W-:-:S12]  /*8960*/  BRA.DIV UR5, `(.L_x_1825) ;  /* 0x0000002e05ac7947 */ /* 0x000fd8000b800000 */
[----:B------:R-:W-:-:S13]  /*8970*/  VOTE.ANY P0, !P0 ;  /* 0x0000000000ff7806 */ /* 0x000fda0004000100 */
.L_x_1882:
[----:B------:R-:W-:Y:S05]  /*8980*/  @P0 BRA `(.L_x_1826) ;  /* 0xfffffffc00e00947 */ /* 0x000fea000383ffff */
[----:B------:R-:W-:Y:S01]  /*8990*/  UMOV UR5, 0xffffffff ;  /* 0xffffffff00057882 */ /* 0x000fe20000000000 */
[----:B------:R-:W-:-:S04]  /*89a0*/  ISETP.NE.U32.AND P0, PT, R18, 0x65, PT ;  /* 0x000000651200780c */ /* 0x000fc80003f05070 */
[----:B------:R-:W-:Y:S01]  /*89b0*/  ISETP.NE.AND.EX P0, PT, R19, RZ, PT, P0 ;  /* 0x000000ff1300720c */ /* 0x000fe20003f05300 */
[----:B------:R-:W-:-:S12]  /*89c0*/  BRA.DIV UR5, `(.L_x_1827) ;  /* 0x0000002e05b47947 */ /* 0x000fd8000b800000 */
[----:B------:R-:W0:Y:S01]  /*89d0*/  S2R R26, SR_GEMASK ;  /* 0x00000000001a7919 */ /* 0x000e220000003c00 */
[----:B------:R-:W-:Y:S02]  /*89e0*/  VOTE.ANY R20, PT, !P0 ;  /* 0x0000000000147806 */ /* 0x000fe400040e0100 */
[----:B------:R-:W-:Y:S02]  /*89f0*/  ISETP.NE.AND P4, PT, R16, RZ, PT ;  /* 0x000000ff1000720c */ /* 0x000fe40003f85270 */
[----:B0-----:R-:W-:-:S05]  /*8a00*/  LOP3.LUT R20, R20, 0x80000000, R26, 0xec, !PT ;  /* 0x8000000014147812 */ /* 0x001fca00078eec1a */
[----:B------:R-:W-:-:S05]  /*8a10*/  VIADD R21, R20, 0xffffffff ;  /* 0xffffffff14157836 */ /* 0x000fca0000000000 */
        /* <DEDUP_REMOVED lines=10> */
[----:B------:R-:W-:Y:S02]  /*8ac0*/  FSEL R27, R23, R17, !P0 ;  /* 0x00000011171b7208 */ /* 0x000fe40004000000 */
[----:B------:R-:W-:Y:S01]  /*8ad0*/  IADD3 R17, PT, PT, R39, 0x2, RZ ;  /* 0x0000000227117810 */ /* 0x000fe20007ffe0ff */
[----:B------:R-:W0:Y:S01]  /*8ae0*/  SHFL.DOWN PT, R23, R29, 0x2, R22 ;  /* 0x084000001d177989 */ /* 0x000e2200000e0016 */
[----:B------:R-:W-:Y:S02]  /*8af0*/  ISETP.NE.AND P4, PT, R29, RZ, PT ;  /* 0x000000ff1d00720c */ /* 0x000fe40003f85270 */
[----:B------:R-:W-:Y:S01]  /*8b00*/  ISETP.GT.AND P0, PT, R17, R22, PT ;  /* 0x000000161100720c */ /* 0x000fe20003f04270 */
[----:B------:R-:W1:Y:S03]  /*8b10*/  SHFL.DOWN PT, R28, R27, 0x2, R22 ;  /* 0x084000001b1c7989 */ /* 0x000e6600000e0016 */
        /* <DEDUP_REMOVED lines=20> */
[----:B------:R-:W-:Y:S02]  /*8c60*/  IMAD.IADD R29, R43, 0x1, R16 ;  /* 0x000000012b1d7824 */ /* 0x000fe400078e0210 */
[----:B------:R-:W0:Y:S02]  /*8c70*/  LDC.64 R16, c[0x0][0x3a8] ;  /* 0x0000ea00ff107b82 */ /* 0x000e240000000a00 */
[----:B------:R-:W-:Y:S02]  /*8c80*/  @!P0 FSEL R27, R28, R27, !P4 ;  /* 0x0000001b1c1b8208 */ /* 0x000fe40006000000 */
[----:B------:R-:W1:Y:S01]  /*8c90*/  SHFL.DOWN PT, R28, R29, 0x10, R22 ;  /* 0x0a0000001d1c7989 */ /* 0x000e6200000e0016 */
[----:B------:R-:W-:Y:S02]  /*8ca0*/  ISETP.GT.AND P0, PT, R21, R22, PT ;  /* 0x000000161500720c */ /* 0x000fe40003f04270 */
[----:B------:R-:W-:Y:S01]  /*8cb0*/  ISETP.NE.U32.AND P4, PT, R18, 0x65, PT ;  /* 0x000000651200780c */ /* 0x000fe20003f85070 */
[----:B------:R1:W2:Y:S01]  /*8cc0*/  SHFL.DOWN PT, R23, R27, 0x10, R22 ;  /* 0x0a0000001b177989 */ /* 0x0002a200000e0016 */
[----:B------:R-:W-:-:S02]  /*8cd0*/  ISETP.NE.AND P5, PT, R29, RZ, PT ;  /* 0x000000ff1d00720c */ /* 0x000fc40003fa5270 */
[----:B------:R-:W-:Y:S02]  /*8ce0*/  ISETP.NE.AND.EX P4, PT, R19, RZ, PT, P4 ;  /* 0x000000ff1300720c */ /* 0x000fe40003f85340 */
[----:B------:R-:W-:-:S05]  /*8cf0*/  LOP3.LUT R19, RZ, R36, RZ, 0x33, !PT ;  /* 0x00000024ff137212 */ /* 0x000fca00078e33ff */
[----:B------:R-:W-:-:S06]  /*8d00*/  IMAD.IADD R0, R19, 0x1, R0 ;  /* 0x0000000113007824 */ /* 0x000fcc00078e0200 */
[----:B------:R-:W-:Y:S02]  /*8d10*/  VOTE.ALL P4, P4 ;  /* 0x0000000000ff7806 */ /* 0x000fe40002080000 */
[----:B-1----:R-:W-:Y:S01]  /*8d20*/  SEL R22, R28, RZ, !P0 ;  /* 0x000000ff1c167207 */ /* 0x002fe20004000000 */
[----:B--2---:R-:W-:-:S04]  /*8d30*/  FADD R18, R27, R23 ;  /* 0x000000171b127221 */ /* 0x004fc80000000000 */
[----:B------:R-:W-:Y:S01]  /*8d40*/  IMAD.IADD R22, R29, 0x1, R22 ;  /* 0x000000011d167824 */ /* 0x000fe200078e0216 */
[----:B------:R-:W-:Y:S02]  /*8d50*/  @!P0 FSEL R27, R18, R27, !P5 ;  /* 0x0000001b121b8208 */ /* 0x000fe40006800000 */
[----:B0-----:R-:W-:-:S03]  /*8d60*/  IADD3 R40, P5, PT, R16, 0x200, RZ ;  /* 0x0000020010287810 */ /* 0x001fc60007fbe0ff */
[----:B------:R-:W-:Y:S02]  /*8d70*/  IMAD.MOV.U32 R20, RZ, RZ, R27 ;  /* 0x000000ffff147224 */ /* 0x000fe400078e001b */
[----:B------:R-:W-:-:S08]  /*8d80*/  IMAD.X R43, RZ, RZ, R17, P5 ;  /* 0x000000ffff2b7224 */ /* 0x000fd000028e0611 */
.L_x_1896:
[----:B------:R-:W-:Y:S05]  /*8d90*/  @!P4 BRA `(.L_x_1828) ;  /* 0x000000040024c947 */ /* 0x000fea0003800000 */
.L_x_1832:
[----:B------:R-:W-:Y:S02]  /*8da0*/  IMAD.MOV.U32 R42, RZ, RZ, R40 ;  /* 0x000000ffff2a7224 */ /* 0x000fe400078e0028 */
[----:B------:R-:W-:Y:S02]  /*8db0*/  IMAD.MOV.U32 R27, RZ, RZ, R20 ;  /* 0x000000ffff1b7224 */ /* 0x000fe400078e0014 */
[----:B------:R-:W-:-:S07]  /*8dc0*/  IMAD.WIDE R28, R0, 0x10, R42 ;  /* 0x00000010001c7825 */ /* 0x000fce00078e022a */
.L_x_1830:
[----:B------:R-:W2:Y:S01]  /*8dd0*/  LD.E.128.STRONG.GPU R16, desc[UR12][R28.64+-0x200] ;  /* 0xfffe000c1c107980 */ /* 0x000ea2000c10fd00 */
[----:B------:R-:W-:Y:S05]  /*8de0*/  YIELD ;  /* 0x0000000000007946 */ /* 0x000fea0003800000 */
[----:B------:R-:W-:Y:S01]  /*8df0*/  UMOV UR5, 0xffffffff ;  /* 0xffffffff00057882 */ /* 0x000fe20000000000 */
[----:B--2---:R-:W-:-:S04]  /*8e00*/  ISETP.NE.U32.AND P0, PT, R18, 0x63, PT ;  /* 0x000000631200780c */ /* 0x004fc80003f05070 */
[----:B------:R-:W-:Y:S01]  /*8e10*/  ISETP.NE.AND.EX P0, PT, R19, RZ, PT, P0 ;  /* 0x000000ff1300720c */ /* 0x000fe20003f05300 */
[----:B------:R-:W-:-:S12]  /*8e20*/  BRA.DIV UR5, `(.L_x_1829) ;  /* 0x0000003205587947 */ /* 0x000fd8000b800000 */
[----:B------:R-:W-:-:S13]  /*8e30*/  VOTE.ANY P0, !P0 ;  /* 0x0000000000ff7806 */ /* 0x000fda0004000100 */
.L_x_1899:
        /* <DEDUP_REMOVED lines=10> */
[----:B------:R-:W-:Y:S02]  /*8ee0*/  LOP3.LUT R21, R20, R21, RZ, 0xc, !PT ;  /* 0x0000001514157212 */ /* 0x000fe400078e0cff */
[C---:B------:R-:W-:Y:S02]  /*8ef0*/  IADD3 R20, PT, PT, R39.reuse, 0x2, RZ ;  /* 0x0000000227147810 */ /* 0x040fe40007ffe0ff */
[----:B------:R-:W0:Y:S02]  /*8f00*/  POPC R29, R21 ;  /* 0x00000015001d7309 */ /* 0x000e240000000000 */
[----:B0-----:R-:W0:Y:S01]  /*8f10*/  SHFL.DOWN PT, R23, R17, 0x1, R29 ;  /* 0x0820000011177989 */ /* 0x001e2200000e001d */
[----:B------:R-:W-:-:S03]  /*8f20*/  ISETP.GE.AND P0, PT, R39, R29, PT ;  /* 0x0000001d2700720c */ /* 0x000fc60003f06270 */
[----:B------:R-:W1:Y:S01]  /*8f30*/  SHFL.DOWN PT, R42, R16, 0x1, R29 ;  /* 0x08200000102a7989 */ /* 0x000e6200000e001d */
[----:B0-----:R-:W-:Y:S01]  /*8f40*/  FADD R23, R17, R23 ;  /* 0x0000001711177221 */ /* 0x001fe20000000000 */
[----:B-1----:R-:W-:-:S04]  /*8f50*/  SEL R45, R42, RZ, !P0 ;  /* 0x000000ff2a2d7207 */ /* 0x002fc80004000000 */
[----:B------:R-:W-:Y:S01]  /*8f60*/  FSEL R23, R23, R17, !P4 ;  /* 0x0000001117177208 */ /* 0x000fe20006000000 */
[----:B------:R-:W-:-:S03]  /*8f70*/  IMAD.IADD R42, R16, 0x1, R45 ;  /* 0x00000001102a7824 */ /* 0x000fc600078e022d */
[----:B------:R-:W-:Y:S02]  /*8f80*/  FSEL R28, R23, R17, !P0 ;  /* 0x00000011171c7208 */ /* 0x000fe40004000000 */
[----:B------:R-:W-:Y:S01]  /*8f90*/  ISETP.GT.AND P0, PT, R20, R29, PT ;  /* 0x0000001d1400720c */ /* 0x000fe20003f04270 */
[----:B------:R-:W-:Y:S01]  /*8fa0*/  VIADD R20, R39, 0x4 ;  /* 0x0000000427147836 */ /* 0x000fe20000000000 */
[----:B------:R-:W0:Y:S01]  /*8fb0*/  SHFL.DOWN PT, R16, R42, 0x2, R29 ;  /* 0x084000002a107989 */ /* 0x000e2200000e001d */
[----:B------:R-:W-:-:S03]  /*8fc0*/  ISETP.NE.AND P4, PT, R42, RZ, PT ;  /* 0x000000ff2a00720c */ /* 0x000fc60003f85270 */
[----:B------:R-:W1:Y:S01]  /*8fd0*/  SHFL.DOWN PT, R23, R28, 0x2, R29 ;  /* 0x084000001c177989 */ /* 0x000e6200000e001d */
[----:B0-----:R-:W-:Y:S01]  /*8fe0*/  SEL R17, R16, RZ, !P0 ;  /* 0x000000ff10117207 */ /* 0x001fe20004000000 */
[----:B-1----:R-:W-:-:S04]  /*8ff0*/  FADD R23, R28, R23 ;  /* 0x000000171c177221 */ /* 0x002fc80000000000 */
[----:B------:R-:W-:Y:S01]  /*9000*/  IMAD.IADD R16, R42, 0x1, R17 ;  /* 0x000000012a107824 */ /* 0x000fe200078e0211 */
[----:B------:R-:W-:Y:S02]  /*9010*/  @!P0 FSEL R28, R23, R28, !P4 ;  /* 0x0000001c171c8208 */ /* 0x000fe40006000000 */
[----:B------:R-:W-:Y:S02]  /*9020*/  ISETP.GT.AND P0, PT, R20, R29, PT ;  /* 0x0000001d1400720c */ /* 0x000fe40003f04270 */
[----:B------:R-:W0:Y:S01]  /*9030*/  SHFL.DOWN PT, R23, R16, 0x4, R29 ;  /* 0x0880000010177989 */ /* 0x000e2200000e001d */
[----:B------:R-:W-:Y:S01]  /*9040*/  ISETP.NE.AND P4, PT, R16, RZ, PT ;  /* 0x000000ff1000720c */ /* 0x000fe20003f85270 */
[----:B------:R-:W-:Y:S02]  /*9050*/  VIADD R20, R39, 0x8 ;  /* 0x0000000827147836 */ /* 0x000fe40000000000 */
[----:B------:R-:W1:Y:S01]  /*9060*/  SHFL.DOWN PT, R45, R28, 0x4, R29 ;  /* 0x088000001c2d7989 */ /* 0x000e6200000e001d */
[----:B0-----:R-:W-:Y:S01]  /*9070*/  SEL R23, R23, RZ, !P0 ;  /* 0x000000ff17177207 */ /* 0x001fe20004000000 */
[----:B-1----:R-:W-:-:S04]  /*9080*/  FADD R45, R28, R45 ;  /* 0x0000002d1c2d7221 */ /* 0x002fc80000000000 */
[----:B------:R-:W-:Y:S01]  /*9090*/  IMAD.IADD R42, R16, 0x1, R23 ;  /* 0x00000001102a7824 */ /* 0x000fe200078e0217 */
[----:B------:R-:W-:-:S04]  /*90a0*/  @!P0 FSEL R28, R45, R28, !P4 ;  /* 0x0000001c2d1c8208 */ /* 0x000fc80006000000 */
[----:B------:R-:W0:Y:S01]  /*90b0*/  SHFL.DOWN PT, R23, R42, 0x8, R29 ;  /* 0x090000002a177989 */ /* 0x000e2200000e001d */
[-C--:B------:R-:W-:Y:S01]  /*90c0*/  ISETP.GT.AND P0, PT, R20, R29.reuse, PT ;  /* 0x0000001d1400720c */ /* 0x080fe20003f04270 */
[----:B------:R-:W-:Y:S01]  /*90d0*/  VIADD R20, R39, 0x10 ;  /* 0x0000001027147836 */ /* 0x000fe20000000000 */
[----:B------:R-:W-:Y:S01]  /*90e0*/  ISETP.NE.AND P4, PT, R42, RZ, PT ;  /* 0x000000ff2a00720c */ /* 0x000fe20003f85270 */
[----:B------:R-:W1:Y:S03]  /*90f0*/  SHFL.DOWN PT, R45, R28, 0x8, R29 ;  /* 0x090000001c2d7989 */ /* 0x000e6600000e001d */
[----:B------:R-:W-:Y:S02]  /*9100*/  ISETP.GT.AND P5, PT, R20, R29, PT ;  /* 0x0000001d1400720c */ /* 0x000fe40003fa4270 */
[----:B0-----:R-:W-:Y:S01]  /*9110*/  SEL R17, R23, RZ, !P0 ;  /* 0x000000ff17117207 */ /* 0x001fe20004000000 */
[----:B-1----:R-:W-:-:S04]  /*9120*/  FADD R45, R28, R45 ;  /* 0x0000002d1c2d7221 */ /* 0x002fc80000000000 */
[----:B------:R-:W-:Y:S01]  /*9130*/  IMAD.IADD R17, R42, 0x1, R17 ;  /* 0x000000012a117824 */ /* 0x000fe200078e0211 */
[----:B------:R-:W-:-:S04]  /*9140*/  @!P0 FSEL R28, R45, R28, !P4 ;  /* 0x0000001c2d1c8208 */ /* 0x000fc80006000000 */
[----:B------:R-:W0:Y:S01]  /*9150*/  SHFL.DOWN PT, R16, R17, 0x10, R29 ;  /* 0x0a00000011107989 */ /* 0x000e2200000e001d */
[----:B------:R-:W-:Y:S02]  /*9160*/  ISETP.NE.AND P0, PT, R17, RZ, PT ;  /* 0x000000ff1100720c */ /* 0x000fe40003f05270 */
[----:B------:R-:W-:Y:S01]  /*9170*/  ISETP.NE.U32.AND P4, PT, R18, 0x65, PT ;  /* 0x000000651200780c */ /* 0x000fe20003f85070 */
[----:B------:R-:W1:Y:S03]  /*9180*/  SHFL.DOWN PT, R45, R28, 0x10, R29 ;  /* 0x0a0000001c2d7989 */ /* 0x000e6600000e001d */
[----:B------:R-:W-:-:S13]  /*9190*/  ISETP.NE.AND.EX P4, PT, R19, RZ, PT, P4 ;  /* 0x000000ff1300720c */ /* 0x000fda0003f85340 */
[----:B------:R-:W-:Y:S02]  /*91a0*/  VOTE.ALL P4, P4 ;  /* 0x0000000000ff7806 */ /* 0x000fe40002080000 */
[----:B0-----:R-:W-:Y:S01]  /*91b0*/  SEL R16, R16, RZ, !P5 ;  /* 0x000000ff10107207 */ /* 0x001fe20006800000 */
[----:B-1----:R-:W-:-:S05]  /*91c0*/  FADD R45, R28, R45 ;  /* 0x0000002d1c2d7221 */ /* 0x002fca0000000000 */
[----:B------:R-:W-:Y:S02]  /*91d0*/  @!P5 FSEL R28, R45, R28, !P0 ;  /* 0x0000001c2d1cd208 */ /* 0x000fe40004000000 */
[----:B------:R-:W-:Y:S02]  /*91e0*/  ISETP.NE.AND P0, PT, R22, RZ, PT ;  /* 0x000000ff1600720c */ /* 0x000fe40003f05270 */
[----:B------:R-:W-:-:S11]  /*91f0*/  IADD3 R22, PT, PT, R17, R16, R22 ;  /* 0x0000001011167210 */ /* 0x000fd60007ffe016 */
[----:B------:R-:W-:-:S04]  /*9200*/  @!P0 FADD R27, R28, R27 ;  /* 0x0000001b1c1b8221 */ /* 0x000fc80000000000 */
[----:B------:R-:W-:-:S07]  /*9210*/  IMAD.MOV.U32 R20, RZ, RZ, R27 ;  /* 0x000000ffff147224 */ /* 0x000fce00078e001b */
.L_x_1913:
[----:B------:R-:W-:Y:S05]  /*9220*/  @P4 BRA `(.L_x_1832) ;  /* 0xfffffff800dc4947 */ /* 0x000fea000383ffff */
.L_x_1828:
        /* <DEDUP_REMOVED lines=22> */
.L_x_1834:
[----:B------:R-:W-:Y:S05]  /*9390*/  BSYNC.RECONVERGENT B0 ;  /* 0x0000000000007941 */ /* 0x000fea0003800200 */
.L_x_1833:
[----:B------:R0:W-:Y:S01]  /*93a0*/  @!P4 STS.64 [R26+0x48], R22 ;  /* 0x000048161a00c388 */ /* 0x0001e20000000a00 */
[----:B------:R-:W-:Y:S01]  /*93b0*/  @!P4 IMAD.MOV.U32 R41, RZ, RZ, R22 ;  /* 0x000000ffff29c224 */ /* 0x000fe200078e0016 */
[----:B------:R-:W-:-:S07]  /*93c0*/  @!P4 MOV R35, R20 ;  /* 0x000000140023c202 */ /* 0x000fce0000000f00 */
.L_x_1822:
[----:B------:R-:W-:Y:S05]  /*93d0*/  WARPSYNC.ALL ;  /* 0x0000000000007948 */ /* 0x000fea0003800000 */
[C---:B------:R-:W-:Y:S01]  /*93e0*/  ISETP.NE.AND P4, PT, R36.reuse, RZ, PT ;  /* 0x000000ff2400720c */ /* 0x040fe20003f85270 */
[----:B------:R-:W2:Y:S08]  /*93f0*/  S2UR UR5, SR_CgaCtaId ;  /* 0x00000000000579c3 */ /* 0x000eb00000008800 */
[----:B------:R-:W-:Y:S01]  /*9400*/  BAR.SYNC.DEFER_BLOCKING 0x0 ;  /* 0x0000000000007b1d */ /* 0x000fe20000010000 */
[----:B0-----:R-:W-:Y:S01]  /*9410*/  IMAD R23, R36, 0x9, RZ ;  /* 0x0000000924177824 */ /* 0x001fe200078e02ff */
[----:B------:R-:W-:-:S02]  /*9420*/  ISETP.NE.AND P0, PT, R34, R2, PT ;  /* 0x000000022200720c */ /* 0x000fc40003f05270 */
[----:B------:R-:W-:Y:S01]  /*9430*/  ISETP.NE.OR P5, PT, R41, RZ, !P4 ;  /* 0x000000ff2900720c */ /* 0x000fe200067a5670 */
[C---:B-1----:R-:W-:Y:S01]  /*9440*/  VIADD R19, R23.reuse, 0x2 ;  /* 0x0000000217137836 */ /* 0x042fe20000000000 */
[----:B------:R-:W-:Y:S01]  /*9450*/  UMOV UR4, 0x400 ;  /* 0x0000040000047882 */ /* 0x000fe20000000000 */
[----:B------:R-:W-:Y:S01]  /*9460*/  ISETP.EQ.OR P0, PT, R23, R38, P0 ;  /* 0x000000261700720c */ /* 0x000fe20000702670 */
[----:B------:R-:W-:Y:S01]  /*9470*/  BSSY.RECONVERGENT B0, `(.L_x_1835) ;  /* 0x0000140000007945 */ /* 0x000fe20003800200 */
[----:B------:R-:W-:Y:S02]  /*9480*/  ISETP.NE.AND P6, PT, R4, R6, PT ;  /* 0x000000060400720c */ /* 0x000fe40003fc5270 */
[----:B------:R-:W-:Y:S02]  /*9490*/  SEL R42, RZ, 0x1, !P0 ;  /* 0x00000001ff2a7807 */ /* 0x000fe40004000000 */
[----:B------:R-:W-:Y:S01]  /*94a0*/  ISETP.EQ.OR P6, PT, R19, R38, P6 ;  /* 0x000000261300720c */ /* 0x000fe200037c2670 */
[----:B------:R-:W-:-:S02]  /*94b0*/  VIADD R19, R23, 0x5 ;  /* 0x0000000517137836 */ /* 0x000fc40000000000 */
[----:B------:R-:W-:Y:S02]  /*94c0*/  VIADD R0, R42, 0x1 ;  /* 0x000000012a007836 */ /* 0x000fe40000000000 */
[----:B------:R-:W-:Y:S01]  /*94d0*/  @!P1 IMAD.MOV R0, RZ, RZ, R42 ;  /* 0x000000ffff009224 */ /* 0x000fe200078e022a */
[----:B--2---:R-:W-:-:S09]  /*94e0*/  ULEA UR4, UR5, UR4, 0x18 ;  /* 0x0000000405047291 */ /* 0x004fd2000f8ec0ff */
[----:B------:R-:W0:Y:S04]  /*94f0*/  @P4 LDS.64 R16, [UR4+0x48] ;  /* 0x00004804ff104984 */ /* 0x000e280008000a00 */
[----:B------:R-:W1:Y:S01]  /*9500*/  LDS.64 R20, [UR4+0x70] ;  /* 0x00007004ff147984 */ /* 0x000e620008000a00 */
[----:B0-----:R-:W-:Y:S02]  /*9510*/  @P4 IMAD.IADD R16, R41, 0x1, R16 ;  /* 0x0000000129104824 */ /* 0x001fe400078e0210 */
[----:B------:R-:W-:Y:S01]  /*9520*/  @!P5 FADD R35, R35, R17 ;  /* 0x000000112323d221 */ /* 0x000fe20000000000 */
[----:B------:R-:W-:Y:S01]  /*9530*/  VIADD R17, R23, 0x3 ;  /* 0x0000000317117836 */ /* 0x000fe20000000000 */
[----:B------:R-:W-:Y:S01]  /*9540*/  ISETP.NE.AND P5, PT, R6, R8, PT ;  /* 0x000000080600720c */ /* 0x000fe20003fa5270 */
[----:B------:R-:W-:Y:S01]  /*9550*/  @P4 IMAD.MOV.U32 R41, RZ, RZ, R16 ;  /* 0x000000ffff294224 */ /* 0x000fe200078e0010 */
[----:B------:R-:W-:Y:S01]  /*9560*/  ISETP.NE.AND P4, PT, R8, R10, PT ;  /* 0x0000000a0800720c */ /* 0x000fe20003f85270 */
[----:B------:R-:W-:Y:S01]  /*9570*/  @!P0 FADD R3, R3, R35 ;  /* 0x0000002303038221 */ /* 0x000fe20000000000 */
[----:B------:R-:W-:Y:S01]  /*9580*/  ISETP.EQ.OR P5, PT, R17, R38, P5 ;  /* 0x000000261100720c */ /* 0x000fe20002fa2670 */
[----:B------:R-:W-:Y:S01]  /*9590*/  IMAD.IADD R45, R41, 0x1, R0 ;  /* 0x00000001292d7824 */ /* 0x000fe200078e0200 */
[----:B------:R-:W-:Y:S01]  /*95a0*/  ISETP.NE.AND P0, PT, R10, R12, PT ;  /* 0x0000000c0a00720c */ /* 0x000fe20003f05270 */
[----:B------:R-:W0:Y:S01]  /*95b0*/  LDS R0, [UR4+0x6c] ;  /* 0x00006c04ff007984 */ /* 0x000e220008000800 */
[----:B------:R-:W-:-:S02]  /*95c0*/  VIADD R17, R23, 0x4 ;  /* 0x0000000417117836 */ /* 0x000fc40000000000 */
[----:B------:R-:W-:Y:S01]  /*95d0*/  @!P1 FADD R5, R5, R3 ;  /* 0x0000000305059221 */ /* 0x000fe20000000000 */
[----:B------:R-:W-:Y:S01]  /*95e0*/  VIADD R43, R45, 0x1 ;  /* 0x000000012d2b7836 */ /* 0x000fe20000000000 */
[-C--:B------:R-:W-:Y:S01]  /*95f0*/  ISETP.EQ.OR P0, PT, R19, R38.reuse, P0 ;  /* 0x000000261300720c */ /* 0x080fe20000702670 */
[----:B------:R-:W-:Y:S01]  /*9600*/  @!P6 IMAD.MOV R43, RZ, RZ, R45 ;  /* 0x000000ffff2be224 */ /* 0x000fe200078e022d */
[----:B------:R-:W-:Y:S01]  /*9610*/  ISETP.EQ.OR P4, PT, R17, R38, P4 ;  /* 0x000000261100720c */ /* 0x000fe20002782670 */
[----:B------:R-:W-:Y:S01]  /*9620*/  @!P6 FADD R7, R7, R5 ;  /* 0x000000050707e221 */ /* 0x000fe20000000000 */
[----:B-1----:R-:W-:Y:S01]  /*9630*/  ISETP.GE.AND P6, PT, R21, 0x101, PT ;  /* 0x000001011500780c */ /* 0x002fe20003fc6270 */
[----:B------:R-:W-:Y:S02]  /*9640*/  VIADD R17, R43, 0x1 ;  /* 0x000000012b117836 */ /* 0x000fe40000000000 */
[----:B------:R-:W-:Y:S02]  /*9650*/  @!P5 IMAD.MOV R17, RZ, RZ, R43 ;  /* 0x000000ffff11d224 */ /* 0x000fe400078e022b */
[----:B------:R-:W-:Y:S01]  /*9660*/  @!P5 FADD R9, R9, R7 ;  /* 0x000000070909d221 */ /* 0x000fe20000000000 */
[----:B------:R-:W-:-:S02]  /*9670*/  IMAD.IADD R42, R42, 0x1, R41 ;  /* 0x000000012a2a7824 */ /* 0x000fc400078e0229 */
[----:B------:R-:W-:-:S03]  /*9680*/  VIADD R16, R17, 0x1 ;  /* 0x0000000111107836 */ /* 0x000fc60000000000 */
[----:B------:R-:W-:Y:S01]  /*9690*/  @!P4 IADD3 R16, PT, PT, R17, RZ, RZ ;  /* 0x000000ff1110c210 */ /* 0x000fe20007ffe0ff */
[----:B------:R-:W-:-:S04]  /*96a0*/  @!P4 FADD R11, R11, R9 ;  /* 0x000000090b0bc221 */ /* 0x000fc80000000000 */
        /* <DEDUP_REMOVED lines=8> */
[----:B------:R-:W-:Y:S01]  /*9730*/  @!P3 IMAD.MOV R18, RZ, RZ, R19 ;  /* 0x000000ffff12b224 */ /* 0x000fe200078e0213 */
[----:B0-----:R-:W-:Y:S06]  /*9740*/  @!P6 BRA `(.L_x_1836) ;  /* 0x0000000c004ce947 */ /* 0x001fec0003800000 */
[----:B------:R-:W0:Y:S01]  /*9750*/  LDS R22, [UR4+0x64] ;  /* 0x00006404ff167984 */ /* 0x000e220008000800 */
[----:B------:R-:W-:Y:S01]  /*9760*/  BAR.SYNC.DEFER_BLOCKING 0x0 ;  /* 0x0000000000007b1d */ /* 0x000fe20000010000 */
[----:B------:R-:W-:-:S04]  /*9770*/  ISETP.NE.AND P6, PT, R34, R2, PT ;  /* 0x000000022200720c */ /* 0x000fc80003fc5270 */
[----:B------:R-:W-:Y:S01]  /*9780*/  ISETP.NE.AND P6, PT, R23, R38, !P6 ;  /* 0x000000261700720c */ /* 0x000fe200077c5270 */
[----:B------:R-:W-:-:S04]  /*9790*/  IMAD.MOV.U32 R23, RZ, RZ, 0x2 ;  /* 0x00000002ff177424 */ /* 0x000fc800078e00ff */
[----:B------:R-:W-:-:S08]  /*97a0*/  IMAD R23, R36, 0x9, R23 ;  /* 0x0000000924177824 */ /* 0x000fd000078e0217 */
[--C-:B0-----:R-:W-:Y:S01]  /*97b0*/  @!P6 IMAD.IADD R41, R41, 0x1, -R22.reuse ;  /* 0x000000012929e824 */ /* 0x101fe200078e0a16 */
[----:B------:R-:W-:Y:S01]  /*97c0*/  @P0 IADD3 R16, PT, PT, R16, -R22, RZ ;  /* 0x8000001610100210 */ /* 0x000fe20007ffe0ff */
        /* <DEDUP_REMOVED lines=9> */
[----:B------:R-:W-:Y:S01]  /*9860*/  @P3 IMAD.IADD R19, R19, 0x1, -R22 ;  /* 0x0000000113133824 */ /* 0x000fe200078e0a16 */
[----:B------:R-:W-:Y:S01]  /*9870*/  @P4 LEA R17, R17, UR4, 0x3 ;  /* 0x0000000411114c11 */ /* 0x000fe2000f8e18ff */
[----:B------:R0:W-:Y:S01]  /*9880*/  @P1 STS.64 [R42], R2 ;  /* 0x000000022a001388 */ /* 0x0001e20000000a00 */
[----:B------:R-:W-:Y:S01]  /*9890*/  ISETP.NE.AND P6, PT, R23, R38, !P6 ;  /* 0x000000261700720c */ /* 0x000fe200077c5270 */
[----:B------:R-:W-:Y:S01]  /*98a0*/  IMAD.MOV.U32 R23, RZ, RZ, 0x9 ;  /* 0x00000009ff177424 */ /* 0x000fe200078e00ff */
[----:B------:R-:W-:-:S02]  /*98b0*/  ISETP.NE.AND P1, PT, R32, R37, PT ;  /* 0x000000252000720c */ /* 0x000fc40003f25270 */
[----:B------:R-:W-:Y:S01]  /*98c0*/  @P0 LEA R16, R16, UR4, 0x3 ;  /* 0x0000000410100c11 */ /* 0x000fe2000f8e18ff */
[----:B------:R-:W-:Y:S01]  /*98d0*/  IMAD R23, R36, R23, 0x8 ;  /* 0x0000000824177424 */ /* 0x000fe200078e0217 */
[----:B------:R-:W-:Y:S02]  /*98e0*/  @P2 LEA R39, R39, UR4, 0x3 ;  /* 0x0000000427272c11 */ /* 0x000fe4000f8e18ff */
[----:B------:R-:W-:Y:S02]  /*98f0*/  @P3 LEA R19, R19, UR4, 0x3 ;  /* 0x0000000413133c11 */ /* 0x000fe4000f8e18ff */
[----:B------:R-:W-:-:S03]  /*9900*/  ISETP.NE.AND P1, PT, R23, R38, !P1 ;  /* 0x000000261700720c */ /* 0x000fc60004f25270 */
[----:B------:R-:W-:-:S05]  /*9910*/  @!P6 IMAD.IADD R45, R45, 0x1, -R22 ;  /* 0x000000012d2de824 */ /* 0x000fca00078e0a16 */
[----:B------:R-:W-:-:S05]  /*9920*/  @!P6 LEA R45, R45, UR4, 0x3 ;  /* 0x000000042d2dec11 */ /* 0x000fca000f8e18ff */
[----:B------:R0:W-:Y:S01]  /*9930*/  @!P6 STS.64 [R45], R4 ;  /* 0x000000042d00e388 */ /* 0x0001e20000000a00 */
[----:B------:R-:W-:-:S03]  /*9940*/  @!P1 IMAD.IADD R18, R18, 0x1, -R22 ;  /* 0x0000000112129824 */ /* 0x000fc600078e0a16 */
[----:B------:R0:W-:Y:S02]  /*9950*/  @P5 STS.64 [R43], R6 ;  /* 0x000000062b005388 */ /* 0x0001e40000000a00 */
[----:B------:R-:W-:Y:S02]  /*9960*/  @!P1 LEA R18, R18, UR4, 0x3 ;  /* 0x0000000412129c11 */ /* 0x000fe4000f8e18ff */
        /* <DEDUP_REMOVED lines=8> */
[----:B0-----:R-:W-:Y:S01]  /*99f0*/  LOP3.LUT R2, RZ, R36, RZ, 0x33, !PT ;  /* 0x00000024ff027212 */ /* 0x001fe200078e33ff */
        /* <DEDUP_REMOVED lines=17> */
.L_x_1840:
        /* <DEDUP_REMOVED lines=10> */
.L_x_1839:
[----:B------:R-:W-:Y:S05]  /*9bb0*/  BSYNC.RECONVERGENT B1 ;  /* 0x0000000000017941 */ /* 0x000fea0003800200 */
.L_x_1838:
[----:B------:R-:W-:Y:S05]  /*9bc0*/  @!P1 BRA `(.L_x_1837) ;  /* 0x0000000c00289947 */ /* 0x000fea0003800000 */
[----:B------:R-:W0:Y:S01]  /*9bd0*/  LDCU.128 UR8, c[0x0][0x390] ;  /* 0x00007200ff0877ac */ /* 0x000e220008000c00 */
[----:B--2---:R-:W-:Y:S01]  /*9be0*/  IMAD.IADD R2, R21, 0x1, -R44 ;  /* 0x0000000115027824 */ /* 0x004fe200078e0a2c */
[----:B------:R-:W-:Y:S01]  /*9bf0*/  LEA R3, R44, UR4, 0x3 ;  /* 0x000000042c037c11 */ /* 0x000fe2000f8e18ff */
[----:B------:R-:W-:Y:S01]  /*9c00*/  BSSY.RECONVERGENT B1, `(.L_x_1841) ;  /* 0x0000050000017945 */ /* 0x000fe20003800200 */
[----:B------:R-:W-:Y:S02]  /*9c10*/  PLOP3.LUT P0, PT, PT, PT, PT, 0x80, 0x8 ;  /* 0x000000000008781c */ /* 0x000fe40003f0f070 */
[----:B------:R-:W-:Y:S01]  /*9c20*/  ISETP.GT.AND P1, PT, R2, 0xc00, PT ;  /* 0x00000c000200780c */ /* 0x000fe20003f24270 */
[----:B------:R-:W-:Y:S02]  /*9c30*/  IMAD.IADD R2, R44, 0x1, R22 ;  /* 0x000000012c027824 */ /* 0x000fe400078e0216 */
[----:B------:R-:W-:Y:S01]  /*9c40*/  VIADD R3, R3, 0x1000 ;  /* 0x0000100003037836 */ /* 0x000fe20000000000 */
[----:B0-----:R-:W-:-:S02]  /*9c50*/  UIADD3 UR8, UP0, UPT, UR8, 0x800, URZ ;  /* 0x0000080008087890 */ /* 0x001fc4000ff1e0ff */
[----:B------:R-:W-:Y:S02]  /*9c60*/  UIADD3 UR10, UP1, UPT, UR10, 0x800, URZ ;  /* 0x000008000a0a7890 */ /* 0x000fe4000ff3e0ff */
[----:B------:R-:W-:Y:S02]  /*9c70*/  UIADD3.X UR9, UPT, UPT, URZ, UR9, URZ, UP0, !UPT ;  /* 0x00000009ff097290 */ /* 0x000fe400087fe4ff */
[----:B------:R-:W-:Y:S01]  /*9c80*/  UIADD3.X UR11, UPT, UPT, URZ, UR11, URZ, UP1, !UPT ;  /* 0x0000000bff0b7290 */ /* 0x000fe20008ffe4ff */
[----:B------:R-:W-:Y:S01]  /*9c90*/  IMAD.U32 R6, RZ, RZ, UR8 ;  /* 0x00000008ff067e24 */ /* 0x000fe2000f8e00ff */
[----:B------:R-:W-:Y:S02]  /*9ca0*/  MOV R8, UR10 ;  /* 0x0000000a00087c02 */ /* 0x000fe40008000f00 */
[----:B------:R-:W-:Y:S02]  /*9cb0*/  IMAD.U32 R7, RZ, RZ, UR9 ;  /* 0x00000009ff077e24 */ /* 0x000fe4000f8e00ff */
[----:B------:R-:W-:Y:S01]  /*9cc0*/  IMAD.U32 R9, RZ, RZ, UR11 ;  /* 0x0000000bff097e24 */ /* 0x000fe2000f8e00ff */
[----:B------:R-:W-:Y:S06]  /*9cd0*/  @!P1 BRA `(.L_x_1842) ;  /* 0x0000000400089947 */ /* 0x000fec0003800000 */
[----:B------:R-:W-:Y:S01]  /*9ce0*/  PLOP3.LUT P0, PT, PT, PT, PT, 0x8, 0x80 ;  /* 0x000000000080781c */ /* 0x000fe20003f0e170 */
[----:B------:R-:W-:-:S12]  /*9cf0*/  VIADD R4, R21, 0xfffff400 ;  /* 0xfffff40015047836 */ /* 0x000fd80000000000 */
.L_x_1843:
[----:B---3--:R-:W0:Y:S01]  /*9d00*/  LDS.64 R40, [R3+-0x1000] ;  /* 0xfff0000003287984 */ /* 0x008e220000000a00 */
[----:B------:R-:W-:-:S03]  /*9d10*/  IMAD.WIDE R50, R2, 0x4, R6 ;  /* 0x0000000402327825 */ /* 0x000fc600078e0206 */
        /* <DEDUP_REMOVED lines=17> */
[----:B0-----:R-:W-:Y:S04]  /*9e30*/  STG.E desc[UR12][R50.64+-0x800], R40 ;  /* 0xfff8002832007986 */ /* 0x001fe8000c10190c */
[----:B------:R-:W0:Y:S04]  /*9e40*/  LDS.64 R12, [R3+0x5800] ;  /* 0x00580000030c7984 */ /* 0x000e280000000a00 */
[----:B------:R-:W-:Y:S04]  /*9e50*/  STG.E desc[UR12][R34.64+-0x800], R41 ;  /* 0xfff8002922007986 */ /* 0x000fe8000c10190c */
[----:B------:R-:W0:Y:S04]  /*9e60*/  LDS.64 R40, [R3+0x6000] ;  /* 0x0060000003287984 */ /* 0x000e280000000a00 */
[----:B------:R2:W0:Y:S04]  /*9e70*/  LDS.64 R42, [R3+0x6800] ;  /* 0x00680000032a7984 */ /* 0x0004280000000a00 */
[----:B-1----:R-:W-:Y:S04]  /*9e80*/  STG.E desc[UR12][R50.64+-0x400], R48 ;  /* 0xfffc003032007986 */ /* 0x002fe8000c10190c */
[----:B------:R1:W-:Y:S01]  /*9e90*/  STG.E desc[UR12][R34.64+-0x400], R49 ;  /* 0xfffc003122007986 */ /* 0x0003e2000c10190c */
[----:B--2---:R-:W-:-:S03]  /*9ea0*/  VIADD R3, R3, 0x8000 ;  /* 0x0000800003037836 */ /* 0x004fc60000000000 */
[----:B------:R-:W-:Y:S04]  /*9eb0*/  STG.E desc[UR12][R50.64], R46 ;  /* 0x0000002e32007986 */ /* 0x000fe8000c10190c */
[----:B------:R-:W-:Y:S01]  /*9ec0*/  STG.E desc[UR12][R34.64], R47 ;  /* 0x0000002f22007986 */ /* 0x000fe2000c10190c */
[----:B-1----:R-:W-:-:S03]  /*9ed0*/  IMAD.WIDE R48, R5, 0x4, R8 ;  /* 0x0000000405307825 */ /* 0x002fc600078e0208 */
[----:B---3--:R-:W-:Y:S01]  /*9ee0*/  STG.E desc[UR12][R50.64+0x400], R32 ;  /* 0x0004002032007986 */ /* 0x008fe2000c10190c */
[----:B------:R-:W-:-:S03]  /*9ef0*/  VIADD R5, R2, 0x800 ;  /* 0x0000080002057836 */ /* 0x000fc60000000000 */
[----:B------:R1:W-:Y:S04]  /*9f00*/  STG.E desc[UR12][R34.64+0x400], R33 ;  /* 0x0004002122007986 */ /* 0x0003e8000c10190c */
[----:B----4-:R-:W-:Y:S04]  /*9f10*/  STG.E desc[UR12][R52.64+-0x800], R16 ;  /* 0xfff8001034007986 */ /* 0x010fe8000c10190c */
[----:B------:R2:W-:Y:S04]  /*9f20*/  STG.E desc[UR12][R48.64+-0x800], R17 ;  /* 0xfff8001130007986 */ /* 0x0005e8000c10190c */
[----:B-----5:R-:W-:Y:S01]  /*9f30*/  STG.E desc[UR12][R52.64+-0x400], R10 ;  /* 0xfffc000a34007986 */ /* 0x020fe2000c10190c */
[----:B-1----:R-:W-:-:S03]  /*9f40*/  IMAD.WIDE R32, R5, 0x4, R6 ;  /* 0x0000000405207825 */ /* 0x002fc600078e0206 */
[----:B------:R1:W-:Y:S01]  /*9f50*/  STG.E desc[UR12][R48.64+-0x400], R11 ;  /* 0xfffc000b30007986 */ /* 0x0003e2000c10190c */
[----:B------:R-:W-:-:S03]  /*9f60*/  IMAD.WIDE R34, R5, 0x4, R8 ;  /* 0x0000000405227825 */ /* 0x000fc600078e0208 */
[----:B------:R3:W-:Y:S01]  /*9f70*/  STG.E desc[UR12][R52.64], R22 ;  /* 0x0000001634007986 */ /* 0x0007e2000c10190c */
[C---:B--2---:R-:W-:Y:S02]  /*9f80*/  VIADD R17, R2.reuse, 0xc00 ;  /* 0x00000c0002117836 */ /* 0x044fe40000000000 */
[----:B------:R-:W-:Y:S01]  /*9f90*/  VIADD R2, R2, 0x1000 ;  /* 0x0000100002027836 */ /* 0x000fe20000000000 */
[----:B------:R3:W-:Y:S04]  /*9fa0*/  STG.E desc[UR12][R48.64], R23 ;  /* 0x0000001730007986 */ /* 0x0007e8000c10190c */
[----:B------:R3:W-:Y:S01]  /*9fb0*/  STG.E desc[UR12][R52.64+0x400], R30 ;  /* 0x0004001e34007986 */ /* 0x0007e2000c10190c */
[----:B-1----:R-:W-:-:S03]  /*9fc0*/  IMAD.WIDE R10, R17, 0x4, R6 ;  /* 0x00000004110a7825 */ /* 0x002fc600078e0206 */
[----:B------:R3:W-:Y:S01]  /*9fd0*/  STG.E desc[UR12][R48.64+0x400], R31 ;  /* 0x0004001f30007986 */ /* 0x0007e2000c10190c */
[----:B------:R-:W-:-:S03]  /*9fe0*/  IMAD.WIDE R16, R17, 0x4, R8 ;  /* 0x0000000411107825 */ /* 0x000fc600078e0208 */
        /* <DEDUP_REMOVED lines=10> */
[----:B0-----:R3:W-:Y:S04]  /*a090*/  STG.E desc[UR12][R10.64+-0x400], R12 ;  /* 0xfffc000c0a007986 */ /* 0x0017e8000c10190c */
[----:B------:R3:W-:Y:S04]  /*a0a0*/  STG.E desc[UR12][R16.64+-0x400], R13 ;  /* 0xfffc000d10007986 */ /* 0x0007e8000c10190c */
[----:B------:R3:W-:Y:S04]  /*a0b0*/  STG.E desc[UR12][R10.64], R40 ;  /* 0x000000280a007986 */ /* 0x0007e8000c10190c */
[----:B------:R3:W-:Y:S04]  /*a0c0*/  STG.E desc[UR12][R16.64], R41 ;  /* 0x0000002910007986 */ /* 0x0007e8000c10190c */
[----:B------:R3:W-:Y:S04]  /*a0d0*/  STG.E desc[UR12][R10.64+0x400], R42 ;  /* 0x0004002a0a007986 */ /* 0x0007e8000c10190c */
[----:B------:R3:W-:Y:S01]  /*a0e0*/  STG.E desc[UR12][R16.64+0x400], R43 ;  /* 0x0004002b10007986 */ /* 0x0007e2000c10190c */
[----:B------:R-:W-:Y:S05]  /*a0f0*/  @!P1 BRA `(.L_x_1843) ;  /* 0xfffffffc00009947 */ /* 0x000fea000383ffff */
.L_x_1842:
[----:B------:R-:W-:Y:S05]  /*a100*/  BSYNC.RECONVERGENT B1 ;  /* 0x0000000000017941 */ /* 0x000fea0003800200 */
.L_x_1841:
[----:B------:R-:W-:Y:S01]  /*a110*/  IMAD.IADD R4, R21, 0x1, -R44 ;  /* 0x0000000115047824 */ /* 0x000fe200078e0a2c */
[----:B------:R-:W-:Y:S04]  /*a120*/  BSSY.RECONVERGENT B1, `(.L_x_1844) ;  /* 0x0000024000017945 */ /* 0x000fe80003800200 */
[----:B------:R-:W-:-:S13]  /*a130*/  ISETP.GT.AND P1, PT, R4, 0x400, PT ;  /* 0x000004000400780c */ /* 0x000fda0003f24270 */
[----:B------:R-:W-:Y:S05]  /*a140*/  @!P1 BRA `(.L_x_1845) ;  /* 0x0000000000849947 */ /* 0x000fea0003800000 */
[----:B---3--:R-:W0:Y:S01]  /*a150*/  LDS.64 R30, [R3+-0x1000] ;  /* 0xfff00000031e7984 */ /* 0x008e220000000a00 */
[C---:B------:R-:W-:Y:S01]  /*a160*/  IMAD.WIDE R22, R2.reuse, 0x4, R6 ;  /* 0x0000000402167825 */ /* 0x040fe200078e0206 */
[----:B------:R-:W-:Y:S02]  /*a170*/  PLOP3.LUT P0, PT, PT, PT, PT, 0x8, 0x80 ;  /* 0x000000000080781c */ /* 0x000fe40003f0e170 */
[----:B------:R-:W1:Y:S01]  /*a180*/  LDS.64 R32, [R3+-0x800] ;  /* 0xfff8000003207984 */ /* 0x000e620000000a00 */
[----:B------:R-:W-:-:S03]  /*a190*/  IMAD.WIDE R16, R2, 0x4, R8 ;  /* 0x0000000402107825 */ /* 0x000fc600078e0208 */
[----:B------:R-:W2:Y:S01]  /*a1a0*/  LDS.64 R24, [R3] ;  /* 0x0000000003187984 */ /* 0x000ea20000000a00 */
[C---:B------:R-:W-:Y:S01]  /*a1b0*/  VIADD R29, R2.reuse, 0x400 ;  /* 0x00000400021d7836 */ /* 0x040fe20000000000 */
[----:B------:R-:W-:Y:S01]  /*a1c0*/  IADD3 R2, PT, PT, R2, 0x800, RZ ;  /* 0x0000080002027810 */ /* 0x000fe20007ffe0ff */
[----:B------:R-:W-:Y:S01]  /*a1d0*/  VIADD R44, R44, 0x800 ;  /* 0x000008002c2c7836 */ /* 0x000fe20000000000 */
[----:B------:R-:W3:Y:S01]  /*a1e0*/  LDS.64 R18, [R3+0x800] ;  /* 0x0008000003127984 */ /* 0x000ee20000000a00 */
[----:B------:R-:W-:-:S03]  /*a1f0*/  IMAD.WIDE R26, R29, 0x4, R6 ;  /* 0x000000041d1a7825 */ /* 0x000fc600078e0206 */
[----:B------:R-:W4:Y:S01]  /*a200*/  LDS.64 R14, [R3+0x1000] ;  /* 0x00100000030e7984 */ /* 0x000f220000000a00 */
[----:B------:R-:W-:-:S03]  /*a210*/  IMAD.WIDE R28, R29, 0x4, R8 ;  /* 0x000000041d1c7825 */ /* 0x000fc600078e0208 */
[----:B------:R-:W5:Y:S04]  /*a220*/  LDS.64 R12, [R3+0x1800] ;  /* 0x00180000030c7984 */ /* 0x000f680000000a00 */
[----:B------:R-:W5:Y:S04]  /*a230*/  LDS.64 R10, [R3+0x2000] ;  /* 0x00200000030a7984 */ /* 0x000f680000000a00 */
[----:B------:R0:W5:Y:S02]  /*a240*/  LDS.64 R4, [R3+0x2800] ;  /* 0x0028000003047984 */ /* 0x0001640000000a00 */
[----:B0-----:R-:W-:-:S02]  /*a250*/  VIADD R3, R3, 0x4000 ;  /* 0x0000400003037836 */ /* 0x001fc40000000000 */
        /* <DEDUP_REMOVED lines=16> */
.L_x_1845:
[----:B------:R-:W-:Y:S05]  /*a360*/  BSYNC.RECONVERGENT B1 ;  /* 0x0000000000017941 */ /* 0x000fea0003800200 */
.L_x_1844:
[----:B------:R-:W-:-:S13]  /*a370*/  ISETP.LT.OR P0, PT, R44, R21, P0 ;  /* 0x000000152c00720c */ /* 0x000fda0000701670 */
[----:B------:R-:W-:Y:S05]  /*a380*/  @!P0 BRA `(.L_x_1837) ;  /* 0x0000000400388947 */ /* 0x000fea0003800000 */
[----:B0-----:R-:W0:Y:S01]  /*a390*/  LDS.64 R4, [R3+-0x1000] ;  /* 0xfff0000003047984 */ /* 0x001e220000000a00 */
[----:B------:R-:W-:-:S03]  /*a3a0*/  IMAD.WIDE R6, R2, 0x4, R6 ;  /* 0x0000000402067825 */ /* 0x000fc600078e0206 */
[----:B---3--:R-:W1:Y:S01]  /*a3b0*/  LDS.64 R10, [R3+-0x800] ;  /* 0xfff80000030a7984 */ /* 0x008e620000000a00 */
[----:B------:R-:W-:-:S03]  /*a3c0*/  IMAD.WIDE R8, R2, 0x4, R8 ;  /* 0x0000000402087825 */ /* 0x000fc600078e0208 */
        /* <DEDUP_REMOVED lines=11> */
.L_x_1836:
[----:B------:R-:W0:Y:S01]  /*a480*/  LDC.64 R46, c[0x0][0x390] ;  /* 0x0000e400ff2e7b82 */ /* 0x000e220000000a00 */
[----:B------:R-:W-:Y:S01]  /*a490*/  ISETP.NE.AND P6, PT, R34, R2, PT ;  /* 0x000000022200720c */ /* 0x000fe20003fc5270 */
[----:B------:R-:W-:-:S03]  /*a4a0*/  IMAD.MOV.U32 R21, RZ, RZ, 0x9 ;  /* 0x00000009ff157424 */ /* 0x000fc600078e00ff */
[----:B------:R-:W-:Y:S01]  /*a4b0*/  ISETP.NE.AND P6, PT, R23, R38, !P6 ;  /* 0x000000261700720c */ /* 0x000fe200077c5270 */
[CC--:B------:R-:W-:Y:S02]  /*a4c0*/  IMAD R29, R36.reuse, R21.reuse, 0x2 ;  /* 0x00000002241d7424 */ /* 0x0c0fe400078e0215 */
[----:B------:R-:W1:Y:S01]  /*a4d0*/  LDC.64 R48, c[0x0][0x398] ;  /* 0x0000e600ff307b82 */ /* 0x000e620000000a00 */
[----:B------:R-:W-:-:S07]  /*a4e0*/  IMAD R21, R36, R21, 0x8 ;  /* 0x0000000824157424 */ /* 0x000fce00078e0215 */
[----:B------:R-:W2:Y:S02]  /*a4f0*/  LDC.64 R22, c[0x0][0x390] ;  /* 0x0000e400ff167b82 */ /* 0x000ea40000000a00 */
[----:B0-----:R-:W-:-:S06]  /*a500*/  @!P6 IMAD.WIDE R46, R41, 0x4, R46 ;  /* 0x00000004292ee825 */ /* 0x001fcc00078e022e */
[----:B------:R-:W0:Y:S01]  /*a510*/  LDC.64 R24, c[0x0][0x398] ;  /* 0x0000e600ff187b82 */ /* 0x000e220000000a00 */
[----:B------:R0:W-:Y:S01]  /*a520*/  @!P6 STG.E desc[UR12][R46.64], R34 ;  /* 0x000000222e00e986 */ /* 0x0001e2000c10190c */
[----:B-1----:R-:W-:-:S06]  /*a530*/  @!P6 IMAD.WIDE R48, R41, 0x4, R48 ;  /* 0x000000042930e825 */ /* 0x002fcc00078e0230 */
[----:B------:R-:W1:Y:S01]  /*a540*/  LDC.64 R26, c[0x0][0x390] ;  /* 0x0000e400ff1a7b82 */ /* 0x000e620000000a00 */
[----:B------:R1:W-:Y:S01]  /*a550*/  @!P6 STG.E desc[UR12][R48.64], R35 ;  /* 0x000000233000e986 */ /* 0x0003e2000c10190c */
[----:B------:R-:W-:Y:S01]  /*a560*/  ISETP.NE.AND P6, PT, R4, R6, PT ;  /* 0x000000060400720c */ /* 0x000fe20003fc5270 */
[----:B--2---:R-:W-:-:S05]  /*a570*/  @P1 IMAD.WIDE R22, R42, 0x4, R22 ;  /* 0x000000042a161825 */ /* 0x004fca00078e0216 */
[----:B------:R-:W2:Y:S01]  /*a580*/  LDC.64 R40, c[0x0][0x398] ;  /* 0x0000e600ff287b82 */ /* 0x000ea20000000a00 */
[----:B------:R-:W-:Y:S01]  /*a590*/  ISETP.NE.AND P6, PT, R29, R38, !P6 ;  /* 0x000000261d00720c */ /* 0x000fe200077c5270 */
[----:B------:R3:W-:Y:S06]  /*a5a0*/  @P1 STG.E desc[UR12][R22.64], R2 ;  /* 0x0000000216001986 */ /* 0x0007ec000c10190c */
[----:B------:R-:W4:Y:S01]  /*a5b0*/  LDC.64 R28, c[0x0][0x398] ;  /* 0x0000e600ff1c7b82 */ /* 0x000f220000000a00 */
[----:B0-----:R-:W-:-:S05]  /*a5c0*/  @P1 IMAD.WIDE R46, R42, 0x4, R24 ;  /* 0x000000042a2e1825 */ /* 0x001fca00078e0218 */
[----:B------:R-:W-:Y:S01]  /*a5d0*/  @P1 STG.E desc[UR12][R46.64], R3 ;  /* 0x000000032e001986 */ /* 0x000fe2000c10190c */
[----:B------:R-:W-:Y:S01]  /*a5e0*/  ISETP.NE.AND P1, PT, R32, R37, PT ;  /* 0x000000252000720c */ /* 0x000fe20003f25270 */
[----:B------:R-:W0:Y:S01]  /*a5f0*/  LDC.64 R30, c[0x0][0x390] ;  /* 0x0000e400ff1e7b82 */ /* 0x000e220000000a00 */
[----:B-1----:R-:W-:Y:S02]  /*a600*/  @!P6 IMAD.WIDE R48, R45, 0x4, R26 ;  /* 0x000000042d30e825 */ /* 0x002fe400078e021a */
[----:B------:R-:W-:-:S03]  /*a610*/  ISETP.NE.AND P1, PT, R21, R38, !P1 ;  /* 0x000000261500720c */ /* 0x000fc60004f25270 */
[----:B------:R1:W-:Y:S01]  /*a620*/  @!P6 STG.E desc[UR12][R48.64], R4 ;  /* 0x000000043000e986 */ /* 0x0003e2000c10190c */
[----:B--2---:R-:W-:Y:S01]  /*a630*/  @P5 IMAD.WIDE R50, R43, 0x4, R40 ;  /* 0x000000042b325825 */ /* 0x004fe200078e0228 */
[----:B------:R-:W2:Y:S03]  /*a640*/  LDC.64 R34, c[0x0][0x398] ;  /* 0x0000e600ff227b82 */ /* 0x000ea60000000a00 */
[----:B----4-:R-:W-:-:S05]  /*a650*/  @!P6 IMAD.WIDE R28, R45, 0x4, R28 ;  /* 0x000000042d1ce825 */ /* 0x010fca00078e021c */
[----:B------:R-:W4:Y:S01]  /*a660*/  LDC.64 R40, c[0x0][0x390] ;  /* 0x0000e400ff287b82 */ /* 0x000f220000000a00 */
[----:B------:R0:W-:Y:S02]  /*a670*/  @!P6 STG.E desc[UR12][R28.64], R5 ;  /* 0x000000051c00e986 */ /* 0x0001e4000c10190c */
[----:B0-----:R-:W-:-:S05]  /*a680*/  @P5 IMAD.WIDE R30, R43, 0x4, R30 ;  /* 0x000000042b1e5825 */ /* 0x001fca00078e021e */
[----:B------:R-:W0:Y:S01]  /*a690*/  LDC.64 R26, c[0x0][0x390] ;  /* 0x0000e400ff1a7b82 */ /* 0x000e220000000a00 */
[----:B------:R0:W-:Y:S07]  /*a6a0*/  @P5 STG.E desc[UR12][R30.64], R6 ;  /* 0x000000061e005986 */ /* 0x0001ee000c10190c */
[----:B---3--:R-:W3:Y:S01]  /*a6b0*/  LDC.64 R22, c[0x0][0x398] ;  /* 0x0000e600ff167b82 */ /* 0x008ee20000000a00 */
[C---:B--2---:R-:W-:Y:S01]  /*a6c0*/  @P4 IMAD.WIDE R34, R17.reuse, 0x4, R34 ;  /* 0x0000000411224825 */ /* 0x044fe200078e0222 */
[----:B------:R2:W-:Y:S06]  /*a6d0*/  @P5 STG.E desc[UR12][R50.64], R7 ;  /* 0x0000000732005986 */ /* 0x0005ec000c10190c */
[----:B------:R-:W5:Y:S01]  /*a6e0*/  LDC.64 R24, c[0x0][0x390] ;  /* 0x0000e400ff187b82 */ /* 0x000f620000000a00 */
[----:B----4-:R-:W-:-:S05]  /*a6f0*/  @P4 IMAD.WIDE R40, R17, 0x4, R40 ;  /* 0x0000000411284825 */ /* 0x010fca00078e0228 */
[----:B------:R2:W-:Y:S02]  /*a700*/  @P4 STG.E desc[UR12][R40.64], R8 ;  /* 0x0000000828004986 */ /* 0x0005e4000c10190c */
[----:B-1----:R-:W1:Y:S01]  /*a710*/  LDC.64 R48, c[0x0][0x398] ;  /* 0x0000e600ff307b82 */ /* 0x002e620000000a00 */
[C---:B0-----:R-:W-:Y:S01]  /*a720*/  @P0 IMAD.WIDE R26, R16.reuse, 0x4, R26 ;  /* 0x00000004101a0825 */ /* 0x041fe200078e021a */
[----:B------:R2:W-:Y:S04]  /*a730*/  @P4 STG.E desc[UR12][R34.64], R9 ;  /* 0x0000000922004986 */ /* 0x0005e8000c10190c */
[----:B------:R2:W-:Y:S02]  /*a740*/  @P0 STG.E desc[UR12][R26.64], R10 ;  /* 0x0000000a1a000986 */ /* 0x0005e4000c10190c */
[----:B------:R-:W0:Y:S01]  /*a750*/  LDC.64 R46, c[0x0][0x390] ;  /* 0x0000e400ff2e7b82 */ /* 0x000e220000000a00 */
[----:B---3--:R-:W-:-:S05]  /*a760*/  @P0 IMAD.WIDE R22, R16, 0x4, R22 ;  /* 0x0000000410160825 */ /* 0x008fca00078e0216 */
[----:B------:R2:W-:Y:S02]  /*a770*/  @P0 STG.E desc[UR12][R22.64], R11 ;  /* 0x0000000b16000986 */ /* 0x0005e4000c10190c */
[----:B------:R-:W3:Y:S01]  /*a780*/  LDC.64 R44, c[0x0][0x398] ;  /* 0x0000e600ff2c7b82 */ /* 0x000ee20000000a00 */
[----:B-----5:R-:W-:-:S05]  /*a790*/  @P2 IMAD.WIDE R24, R39, 0x4, R24 ;  /* 0x0000000427182825 */ /* 0x020fca00078e0218 */
[----:B------:R2:W-:Y:S02]  /*a7a0*/  @P2 STG.E desc[UR12][R24.64], R12 ;  /* 0x0000000c18002986 */ /* 0x0005e4000c10190c */
[----:B------:R-:W4:Y:S01]  /*a7b0*/  LDC.64 R42, c[0x0][0x390] ;  /* 0x0000e400ff2a7b82 */ /* 0x000f220000000a00 */
[----:B-1----:R-:W-:-:S05]  /*a7c0*/  @P2 IMAD.WIDE R48, R39, 0x4, R48 ;  /* 0x0000000427302825 */ /* 0x002fca00078e0230 */
[----:B------:R2:W-:Y:S02]  /*a7d0*/  @P2 STG.E desc[UR12][R48.64], R13 ;  /* 0x0000000d30002986 */ /* 0x0005e4000c10190c */
[----:B------:R-:W1:Y:S01]  /*a7e0*/  LDC.64 R2, c[0x0][0x398] ;  /* 0x0000e600ff027b82 */ /* 0x000e620000000a00 */
[----:B0-----:R-:W-:-:S05]  /*a7f0*/  @P3 IMAD.WIDE R46, R19, 0x4, R46 ;  /* 0x00000004132e3825 */ /* 0x001fca00078e022e */
[----:B------:R2:W-:Y:S01]  /*a800*/  @P3 STG.E desc[UR12][R46.64], R14 ;  /* 0x0000000e2e003986 */ /* 0x0005e2000c10190c */
[----:B---3--:R-:W-:-:S05]  /*a810*/  @P3 IMAD.WIDE R44, R19, 0x4, R44 ;  /* 0x00000004132c3825 */ /* 0x008fca00078e022c */
[----:B------:R2:W-:Y:S01]  /*a820*/  @P3 STG.E desc[UR12][R44.64], R15 ;  /* 0x0000000f2c003986 */ /* 0x0005e2000c10190c */
[----:B----4-:R-:W-:-:S05]  /*a830*/  @!P1 IMAD.WIDE R42, R18, 0x4, R42 ;  /* 0x00000004122a9825 */ /* 0x010fca00078e022a */
[----:B------:R2:W-:Y:S01]  /*a840*/  @!P1 STG.E desc[UR12][R42.64], R32 ;  /* 0x000000202a009986 */ /* 0x0005e2000c10190c */
[----:B-1----:R-:W-:-:S05]  /*a850*/  @!P1 IMAD.WIDE R2, R18, 0x4, R2 ;  /* 0x0000000412029825 */ /* 0x002fca00078e0202 */
[----:B------:R2:W-:Y:S02]  /*a860*/  @!P1 STG.E desc[UR12][R2.64], R33 ;  /* 0x0000002102009986 */ /* 0x0005e4000c10190c */
.L_x_1837:
[----:B------:R-:W-:Y:S05]  /*a870*/  BSYNC.RECONVERGENT B0 ;  /* 0x0000000000007941 */ /* 0x000fea0003800200 */
.L_x_1835:
[----:B------:R-:W-:-:S13]  /*a880*/  ISETP.NE.AND P0, PT, R36, 0xff, PT ;  /* 0x000000ff2400780c */ /* 0x000fda0003f05270 */
[----:B------:R-:W-:Y:S05]  /*a890*/  @P0 EXIT ;  /* 0x000000000000094d */ /* 0x000fea0003800000 */
[----:B0-2---:R-:W0:Y:S01]  /*a8a0*/  LDC.64 R2, c[0x0][0x390] ;  /* 0x0000e400ff027b82 */ /* 0x005e220000000a00 */
[----:B------:R-:W-:-:S07]  /*a8b0*/  ISETP.NE.AND P0, PT, R38, 0x900, PT ;  /* 0x000009002600780c */ /* 0x000fce0003f05270 */
[----:B----4-:R-:W1:Y:S08]  /*a8c0*/  LDC.64 R4, c[0x0][0x398] ;  /* 0x0000e600ff047b82 */ /* 0x010e700000000a00 */
        /* <DEDUP_REMOVED lines=8> */
.L_x_1791:
[----:B------:R-:W-:Y:S01]  /*a950*/  BSSY B0, `(.L_x_1846) ;  /* 0x0000006000007945 */ /* 0x000fe20003800000 */
[----:B------:R-:W-:Y:S01]  /*a960*/  PLOP3.LUT P0, PT, P0, PT, PT, 0x8, 0x80 ;  /* 0x000000000080781c */ /* 0x000fe2000070e170 */
[----:B------:R-:W-:-:S12]  /*a970*/  IMAD.MOV.U32 R20, RZ, RZ, -0x1 ;  /* 0xffffffffff147424 */ /* 0x000fd800078e00ff */
[----:B------:R-:W-:Y:S05]  /*a980*/  WARPSYNC.COLLECTIVE R20, `(.L_x_1847) ;  /* 0x0000000014087348 */ /* 0x000fea0003c00000 */
[----:B------:R-:W-:Y:S01]  /*a990*/  VOTE.ANY P0, P0 ;  /* 0x0000000000ff7806 */ /* 0x000fe20000000100 */
[----:B------:R-:W-:-:S12]  /*a9a0*/  ENDCOLLECTIVE ;  /* 0x000000000000791b */ /* 0x000fd80003800000 */
.L_x_1847:
[----:B------:R-:W-:Y:S05]  /*a9b0*/  BSYNC B0 ;  /* 0x0000000000007941 */ /* 0x000fea0003800000 */
.L_x_1846:
[----:B------:R-:W-:Y:S05]  /*a9c0*/  BRA `(.L_x_1848) ;  /* 0xffffff8400f07947 */ /* 0x000fea000383ffff */
.L_x_1793:
        /* <DEDUP_REMOVED lines=9> */
.L_x_1850:
[----:B------:R-:W-:Y:S05]  /*aa60*/  BSYNC B0 ;  /* 0x0000000000007941 */ /* 0x000fea0003800000 */
.L_x_1849:
[----:B------:R-:W-:Y:S01]  /*aa70*/  LOP3.LUT R20, R20, 0x80000000, R26, 0xec, !PT ;  /* 0x8000000014147812 */ /* 0x000fe200078eec1a */
[----:B------:R-:W-:Y:S01]  /*aa80*/  IMAD.MOV.U32 R21, RZ, RZ, R16 ;  /* 0x000000ffff157224 */ /* 0x000fe200078e0010 */
[----:B------:R-:W-:Y:S01]  /*aa90*/  ISETP.NE.AND P3, PT, R16, RZ, PT ;  /* 0x000000ff1000720c */ /* 0x000fe20003f65270 */
[----:B------:R-:W-:Y:S01]  /*aaa0*/  IMAD.MOV.U32 R18, RZ, RZ, 0x1 ;  /* 0x00000001ff127424 */ /* 0x000fe200078e00ff */
[----:B------:R-:W0:Y:S01]  /*aab0*/  LDC.64 R40, c[0x0][0x3a8] ;  /* 0x0000ea00ff287b82 */ /* 0x000e220000000a00 */
[----:B------:R-:W-:Y:S01]  /*aac0*/  VIADD R19, R20, 0xffffffff ;  /* 0xffffffff14137836 */ /* 0x000fe20000000000 */
[----:B------:R-:W-:-:S04]  /*aad0*/  PLOP3.LUT P4, PT, P1, PT, PT, 0x80, 0x8 ;  /* 0x000000000008781c */ /* 0x000fc80000f8f070 */
[----:B------:R-:W-:Y:S01]  /*aae0*/  LOP3.LUT R22, R20, R19, RZ, 0xc, !PT ;  /* 0x0000001314167212 */ /* 0x000fe200078e0cff */
[----:B------:R-:W-:-:S05]  /*aaf0*/  IMAD.MOV.U32 R20, RZ, RZ, -0x1 ;  /* 0xffffffffff147424 */ /* 0x000fca00078e00ff */
[----:B------:R-:W1:Y:S02]  /*ab00*/  POPC R22, R22 ;  /* 0x0000001600167309 */ /* 0x000e640000000000 */
[----:B-1----:R-:W-:-:S07]  /*ab10*/  IMAD.MOV.U32 R19, RZ, RZ, R22 ;  /* 0x000000ffff137224 */ /* 0x002fce00078e0016 */
[----:B0-----:R-:W-:Y:S05]  /*ab20*/  WARPSYNC.COLLECTIVE R20, `(.L_x_1851) ;  /* 0x0000000014087348 */ /* 0x001fea0003c00000 */
[----:B------:R1:W2:Y:S02]  /*ab30*/  SHFL.DOWN P0, R23, R21, R18, R19 ;  /* 0x0800001215177389 */ /* 0x0002a40000000013 */
[----:B012---:R-:W-:Y:S05]  /*ab40*/  ENDCOLLECTIVE ;  /* 0x000000000000791b */ /* 0x007fea0003800000 */
.L_x_1851:
[----:B------:R-:W-:Y:S02]  /*ab50*/  IMAD.MOV.U32 R21, RZ, RZ, R17 ;  /* 0x000000ffff157224 */ /* 0x000fe400078e0011 */
[----:B------:R-:W-:-:S07]  /*ab60*/  IMAD.MOV.U32 R27, RZ, RZ, R23 ;  /* 0x000000ffff1b7224 */ /* 0x000fce00078e0017 */
[----:B------:R-:W-:Y:S05]  /*ab70*/  WARPSYNC.COLLECTIVE R20, `(.L_x_1852) ;  /* 0x0000000014087348 */ /* 0x000fea0003c00000 */
[----:B------:R0:W1:Y:S02]  /*ab80*/  SHFL.DOWN P0, R23, R21, R18, R19 ;  /* 0x0800001215177389 */ /* 0x0000640000000013 */
[----:B01----:R-:W-:Y:S05]  /*ab90*/  ENDCOLLECTIVE ;  /* 0x000000000000791b */ /* 0x003fea0003800000 */
.L_x_1852:
[----:B------:R-:W-:Y:S01]  /*aba0*/  IMAD.MOV.U32 R18, RZ, RZ, 0x2 ;  /* 0x00000002ff127424 */ /* 0x000fe200078e00ff */
[----:B------:R-:W-:Y:S01]  /*abb0*/  ISETP.GE.AND P0, PT, R38, R22, PT ;  /* 0x000000162600720c */ /* 0x000fe20003f06270 */
[----:B------:R-:W-:-:S03]  /*abc0*/  FADD R23, R17, R23 ;  /* 0x0000001711177221 */ /* 0x000fc60000000000 */
[----:B------:R-:W-:Y:S02]  /*abd0*/  SEL R27, R27, RZ, !P0 ;  /* 0x000000ff1b1b7207 */ /* 0x000fe40004000000 */
[----:B------:R-:W-:-:S03]  /*abe0*/  FSEL R23, R23, R17, !P3 ;  /* 0x0000001117177208 */ /* 0x000fc60005800000 */
[----:B------:R-:W-:Y:S01]  /*abf0*/  IMAD.IADD R29, R16, 0x1, R27 ;  /* 0x00000001101d7824 */ /* 0x000fe200078e021b */
[----:B------:R-:W-:Y:S01]  /*ac00*/  FSEL R27, R23, R17, !P0 ;  /* 0x00000011171b7208 */ /* 0x000fe20004000000 */
[----:B------:R-:W-:-:S03]  /*ac10*/  VIADD R17, R38, 0x2 ;  /* 0x0000000226117836 */ /* 0x000fc60000000000 */
[----:B------:R-:W-:Y:S02]  /*ac20*/  MOV R21, R29 ;  /* 0x0000001d00157202 */ /* 0x000fe40000000f00 */
[----:B------:R-:W-:-:S13]  /*ac30*/  ISETP.GT.AND P3, PT, R17, R22, PT ;  /* 0x000000161100720c */ /* 0x000fda0003f64270 */
[----:B------:R-:W-:Y:S05]  /*ac40*/  WARPSYNC.COLLECTIVE R20, `(.L_x_1853) ;  /* 0x0000000014087348 */ /* 0x000fea0003c00000 */
[----:B------:R0:W1:Y:S02]  /*ac50*/  SHFL.DOWN P0, R23, R21, R18, R19 ;  /* 0x0800001215177389 */ /* 0x0000640000000013 */
[----:B01----:R-:W-:Y:S05]  /*ac60*/  ENDCOLLECTIVE ;  /* 0x000000000000791b */ /* 0x003fea0003800000 */
.L_x_1853:
[----:B------:R-:W-:Y:S02]  /*ac70*/  IMAD.MOV.U32 R21, RZ, RZ, R27 ;  /* 0x000000ffff157224 */ /* 0x000fe400078e001b */
[----:B------:R-:W-:-:S07]  /*ac80*/  IMAD.MOV.U32 R28, RZ, RZ, R23 ;  /* 0x000000ffff1c7224 */ /* 0x000fce00078e0017 */
[----:B------:R-:W-:Y:S05]  /*ac90*/  WARPSYNC.COLLECTIVE R20, `(.L_x_1854) ;  /* 0x0000000014087348 */ /* 0x000fea0003c00000 */
[----:B------:R0:W1:Y:S02]  /*aca0*/  SHFL.DOWN P0, R23, R21, R18, R19 ;  /* 0x0800001215177389 */ /* 0x0000640000000013 */
[----:B01----:R-:W-:Y:S05]  /*acb0*/  ENDCOLLECTIVE ;  /* 0x000000000000791b */ /* 0x003fea0003800000 */
.L_x_1854:
[----:B------:R-:W-:-:S05]  /*acc0*/  SEL R28, R28, RZ, !P3 ;  /* 0x000000ff1c1c7207 */ /* 0x000fca0005800000 */
[----:B------:R-:W-:-:S04]  /*acd0*/  IMAD.IADD R17, R29, 0x1, R28 ;  /* 0x000000011d117824 */ /* 0x000fc800078e021c */
[----:B------:R-:W-:Y:S02]  /*ace0*/  IMAD.MOV.U32 R21, RZ, RZ, R17 ;  /* 0x000000ffff157224 */ /* 0x000fe400078e0011 */
[----:B------:R-:W-:Y:S01]  /*acf0*/  IMAD.MOV.U32 R18, RZ, RZ, 0x4 ;  /* 0x00000004ff127424 */ /* 0x000fe200078e00ff */
[----:B------:R-:W-:Y:S01]  /*ad00*/  ISETP.NE.AND P0, PT, R29, RZ, PT ;  /* 0x000000ff1d00720c */ /* 0x000fe20003f05270 */
[----:B------:R-:W-:Y:S01]  /*ad10*/  FADD R16, R27, R23 ;  /* 0x000000171b107221 */ /* 0x000fe20000000000 */
[----:B------:R-:W-:-:S04]  /*ad20*/  VIADD R23, R38, 0x4 ;  /* 0x0000000426177836 */ /* 0x000fc80000000000 */
[----:B------:R-:W-:Y:S02]  /*ad30*/  @!P3 FSEL R27, R16, R27, !P0 ;  /* 0x0000001b101bb208 */ /* 0x000fe40004000000 */
[----:B------:R-:W-:-:S13]  /*ad40*/  ISETP.GT.AND P3, PT, R23, R22, PT ;  /* 0x000000161700720c */ /* 0x000fda0003f64270 */
[----:B------:R-:W-:Y:S05]  /*ad50*/  WARPSYNC.COLLECTIVE R20, `(.L_x_1855) ;  /* 0x0000000014087348 */ /* 0x000fea0003c00000 */
[----:B------:R0:W1:Y:S02]  /*ad60*/  SHFL.DOWN P0, R23, R21, R18, R19 ;  /* 0x0800001215177389 */ /* 0x0000640000000013 */
[----:B01----:R-:W-:Y:S05]  /*ad70*/  ENDCOLLECTIVE ;  /* 0x000000000000791b */ /* 0x003fea0003800000 */
.L_x_1855:
[----:B------:R-:W-:Y:S02]  /*ad80*/  IMAD.MOV.U32 R21, RZ, RZ, R27 ;  /* 0x000000ffff157224 */ /* 0x000fe400078e001b */
[----:B------:R-:W-:-:S07]  /*ad90*/  IMAD.MOV.U32 R16, RZ, RZ, R23 ;  /* 0x000000ffff107224 */ /* 0x000fce00078e0017 */
[----:B------:R-:W-:Y:S05]  /*ada0*/  WARPSYNC.COLLECTIVE R20, `(.L_x_1856) ;  /* 0x0000000014087348 */ /* 0x000fea0003c00000 */
[----:B------:R0:W1:Y:S02]  /*adb0*/  SHFL.DOWN P0, R23, R21, R18, R19 ;  /* 0x0800001215177389 */ /* 0x0000640000000013 */
[----:B01----:R-:W-:Y:S05]  /*adc0*/  ENDCOLLECTIVE ;  /* 0x000000000000791b */ /* 0x003fea0003800000 */
.L_x_1856:
        /* <DEDUP_REMOVED lines=12> */
.L_x_1857:
[----:B------:R-:W-:Y:S01]  /*ae90*/  MOV R21, R27 ;  /* 0x0000001b00157202 */ /* 0x000fe20000000f00 */
[----:B------:R-:W-:-:S07]  /*aea0*/  IMAD.MOV.U32 R16, RZ, RZ, R23 ;  /* 0x000000ffff107224 */ /* 0x000fce00078e0017 */
[----:B------:R-:W-:Y:S05]  /*aeb0*/  WARPSYNC.COLLECTIVE R20, `(.L_x_1858) ;  /* 0x0000000014087348 */ /* 0x000fea0003c00000 */
[----:B------:R0:W1:Y:S02]  /*aec0*/  SHFL.DOWN P0, R23, R21, R18, R19 ;  /* 0x0800001215177389 */ /* 0x0000640000000013 */
[----:B01----:R-:W-:Y:S05]  /*aed0*/  ENDCOLLECTIVE ;  /* 0x000000000000791b */ /* 0x003fea0003800000 */
.L_x_1858:
        /* <DEDUP_REMOVED lines=8> */
[----:B------:R-:W-:-:S13]  /*af60*/  ISETP.NE.AND P3, PT, R17, RZ, PT ;  /* 0x000000ff1100720c */ /* 0x000fda0003f65270 */
[----:B------:R-:W-:Y:S05]  /*af70*/  WARPSYNC.COLLECTIVE R20, `(.L_x_1859) ;  /* 0x0000000014087348 */ /* 0x000fea0003c00000 */
[----:B------:R0:W1:Y:S02]  /*af80*/  SHFL.DOWN P0, R23, R21, R18, R19 ;  /* 0x0800001215177389 */ /* 0x0000640000000013 */
[----:B01----:R-:W-:Y:S05]  /*af90*/  ENDCOLLECTIVE ;  /* 0x000000000000791b */ /* 0x003fea0003800000 */
.L_x_1859:
[----:B------:R-:W-:Y:S02]  /*afa0*/  IMAD.MOV.U32 R21, RZ, RZ, R27 ;  /* 0x000000ffff157224 */ /* 0x000fe400078e001b */
[----:B------:R-:W-:-:S07]  /*afb0*/  IMAD.MOV.U32 R16, RZ, RZ, R23 ;  /* 0x000000ffff107224 */ /* 0x000fce00078e0017 */
[----:B------:R-:W-:Y:S05]  /*afc0*/  WARPSYNC.COLLECTIVE R20, `(.L_x_1860) ;  /* 0x0000000014087348 */ /* 0x000fea0003c00000 */
[----:B------:R0:W1:Y:S02]  /*afd0*/  SHFL.DOWN P0, R23, R21, R18, R19 ;  /* 0x0800001215177389 */ /* 0x0000640000000013 */
[----:B01----:R-:W-:Y:S05]  /*afe0*/  ENDCOLLECTIVE ;  /* 0x000000000000791b */ /* 0x003fea0003800000 */
.L_x_1860:
[----:B------:R-:W-:Y:S05]  /*aff0*/  WARPSYNC.COLLECTIVE R20, `(.L_x_1861) ;  /* 0x0000000014087348 */ /* 0x000fea0003c00000 */
[----:B------:R-:W-:Y:S01]  /*b000*/  VOTE.ALL P4, P4 ;  /* 0x0000000000ff7806 */ /* 0x000fe20002080000 */
[----:B------:R-:W-:-:S12]  /*b010*/  ENDCOLLECTIVE ;  /* 0x000000000000791b */ /* 0x000fd80003800000 */
.L_x_1861:
[----:B------:R-:W-:Y:S01]  /*b020*/  ISETP.GT.AND P0, PT, R29, R22, PT ;  /* 0x000000161d00720c */ /* 0x000fe20003f04270 */
[----:B------:R-:W-:-:S03]  /*b030*/  FADD R22, R27, R23 ;  /* 0x000000171b167221 */ /* 0x000fc60000000000 */
[----:B------:R-:W-:-:S09]  /*b040*/  SEL R16, R16, RZ, !P0 ;  /* 0x000000ff10107207 */ /* 0x000fd20004000000 */
[----:B------:R-:W-:Y:S01]  /*b050*/  @!P0 FSEL R27, R22, R27, !P3 ;  /* 0x0000001b161b8208 */ /* 0x000fe20005800000 */
[----:B------:R-:W-:Y:S01]  /*b060*/  IMAD.IADD R22, R17, 0x1, R16 ;  /* 0x0000000111167824 */ /* 0x000fe200078e0210 */
[----:B------:R-:W-:Y:S02]  /*b070*/  IADD3 R40, P0, PT, R40, 0x200, RZ ;  /* 0x0000020028287810 */ /* 0x000fe40007f1e0ff */
[----:B------:R-:W-:Y:S01]  /*b080*/  LOP3.LUT R17, RZ, R36, RZ, 0x33, !PT ;  /* 0x00000024ff117212 */ /* 0x000fe200078e33ff */
[----:B------:R-:W-:Y:S02]  /*b090*/  IMAD.MOV.U32 R20, RZ, RZ, R27 ;  /* 0x000000ffff147224 */ /* 0x000fe400078e001b */
[----:B------:R-:W-:Y:S02]  /*b0a0*/  IMAD.X R41, RZ, RZ, R41, P0 ;  /* 0x000000ffff297224 */ /* 0x000fe400000e0629 */
[----:B------:R-:W-:Y:S01]  /*b0b0*/  IMAD.IADD R0, R17, 0x1, R0 ;  /* 0x0000000111007824 */ /* 0x000fe200078e0200 */
[----:B------:R-:W-:Y:S06]  /*b0c0*/  BRA `(.L_x_1862) ;  /* 0xffffff8400347947 */ /* 0x000fec000383ffff */
.L_x_1795:
[----:B------:R-:W-:Y:S01]  /*b0d0*/  BSSY B0, `(.L_x_1863) ;  /* 0x0000006000007945 */ /* 0x000fe20003800000 */
[----:B------:R-:W-:Y:S01]  /*b0e0*/  PLOP3.LUT P0, PT, P0, PT, PT, 0x8, 0x80 ;  /* 0x000000000080781c */ /* 0x000fe2000070e170 */
[----:B------:R-:W-:-:S12]  /*b0f0*/  IMAD.MOV.U32 R20, RZ, RZ, -0x1 ;  /* 0xffffffffff147424 */ /* 0x000fd800078e00ff */
[----:B------:R-:W-:Y:S05]  /*b100*/  WARPSYNC.COLLECTIVE R20, `(.L_x_1864) ;  /* 0x0000000014087348 */ /* 0x000fea0003c00000 */
[----:B------:R-:W-:Y:S01]  /*b110*/  VOTE.ANY P0, P0 ;  /* 0x0000000000ff7806 */ /* 0x000fe20000000100 */
[----:B------:R-:W-:-:S12]  /*b120*/  ENDCOLLECTIVE ;  /* 0x000000000000791b */ /* 0x000fd80003800000 */
.L_x_1864:
[----:B------:R-:W-:Y:S05]  /*b130*/  BSYNC B0 ;  /* 0x0000000000007941 */ /* 0x000fea0003800000 */
.L_x_1863:
[----:B------:R-:W-:Y:S05]  /*b140*/  BRA `(.L_x_1865) ;  /* 0xffffff84003c7947 */ /* 0x000fea000383ffff */
.L_x_1797:
        /* <DEDUP_REMOVED lines=8> */
.L_x_1867:
[----:B------:R-:W-:Y:S05]  /*b1d0*/  BSYNC B0 ;  /* 0x0000000000007941 */ /* 0x000fea0003800000 */
.L_x_1866:
[----:B------:R-:W-:Y:S01]  /*b1e0*/  LOP3.LUT R20, R20, 0x80000000, R26, 0xec, !PT ;  /* 0x8000000014147812 */ /* 0x000fe200078eec1a */
[----:B------:R-:W-:Y:S02]  /*b1f0*/  HFMA2 R18, -RZ, RZ, 0, 5.9604644775390625e-08 ;  /* 0x00000001ff127431 */ /* 0x000fe400000001ff */
[----:B------:R-:W-:Y:S01]  /*b200*/  IMAD.MOV.U32 R21, RZ, RZ, R16 ;  /* 0x000000ffff157224 */ /* 0x000fe200078e0010 */
[----:B------:R-:W-:Y:S01]  /*b210*/  ISETP.NE.AND P3, PT, R16, RZ, PT ;  /* 0x000000ff1000720c */ /* 0x000fe20003f65270 */
[----:B------:R-:W-:Y:S02]  /*b220*/  VIADD R0, R0, 0xffffffe0 ;  /* 0xffffffe000007836 */ /* 0x000fe40000000000 */
        /* <DEDUP_REMOVED lines=8> */
.L_x_1868:
[----:B------:R-:W-:Y:S02]  /*b2b0*/  IMAD.MOV.U32 R21, RZ, RZ, R17 ;  /* 0x000000ffff157224 */ /* 0x000fe400078e0011 */
[----:B------:R-:W-:-:S07]  /*b2c0*/  IMAD.MOV.U32 R28, RZ, RZ, R23 ;  /* 0x000000ffff1c7224 */ /* 0x000fce00078e0017 */
[----:B------:R-:W-:Y:S05]  /*b2d0*/  WARPSYNC.COLLECTIVE R20, `(.L_x_1869) ;  /* 0x0000000014087348 */ /* 0x000fea0003c00000 */
[----:B------:R0:W1:Y:S02]  /*b2e0*/  SHFL.DOWN P0, R23, R21, R18, R19 ;  /* 0x0800001215177389 */ /* 0x0000640000000013 */
[----:B01----:R-:W-:Y:S05]  /*b2f0*/  ENDCOLLECTIVE ;  /* 0x000000000000791b */ /* 0x003fea0003800000 */
.L_x_1869:
[----:B------:R-:W-:Y:S01]  /*b300*/  IMAD.MOV.U32 R18, RZ, RZ, 0x2 ;  /* 0x00000002ff127424 */ /* 0x000fe200078e00ff */
[----:B------:R-:W-:Y:S01]  /*b310*/  ISETP.GE.AND P0, PT, R38, R29, PT ;  /* 0x0000001d2600720c */ /* 0x000fe20003f06270 */
[----:B------:R-:W-:-:S03]  /*b320*/  FADD R23, R17, R23 ;  /* 0x0000001711177221 */ /* 0x000fc60000000000 */
[----:B------:R-:W-:Y:S02]  /*b330*/  SEL R43, R28, RZ, !P0 ;  /* 0x000000ff1c2b7207 */ /* 0x000fe40004000000 */
[----:B------:R-:W-:-:S03]  /*b340*/  FSEL R23, R23, R17, !P3 ;  /* 0x0000001117177208 */ /* 0x000fc60005800000 */
[----:B------:R-:W-:Y:S01]  /*b350*/  IMAD.IADD R42, R16, 0x1, R43 ;  /* 0x00000001102a7824 */ /* 0x000fe200078e022b */
[----:B------:R-:W-:Y:S01]  /*b360*/  FSEL R28, R23, R17, !P0 ;  /* 0x00000011171c7208 */ /* 0x000fe20004000000 */
[----:B------:R-:W-:Y:S02]  /*b370*/  VIADD R16, R38, 0x2 ;  /* 0x0000000226107836 */ /* 0x000fe40000000000 */
[----:B------:R-:W-:Y:S01]  /*b380*/  IMAD.MOV.U32 R21, RZ, RZ, R42 ;  /* 0x000000ffff157224 */ /* 0x000fe200078e002a */
[----:B------:R-:W-:Y:S02]  /*b390*/  ISETP.NE.AND P4, PT, R42, RZ, PT ;  /* 0x000000ff2a00720c */ /* 0x000fe40003f85270 */
[----:B------:R-:W-:-:S13]  /*b3a0*/  ISETP.GT.AND P3, PT, R16, R29, PT ;  /* 0x0000001d1000720c */ /* 0x000fda0003f64270 */
[----:B------:R-:W-:Y:S05]  /*b3b0*/  WARPSYNC.COLLECTIVE R20, `(.L_x_1870) ;  /* 0x0000000014087348 */ /* 0x000fea0003c00000 */
[----:B------:R0:W1:Y:S02]  /*b3c0*/  SHFL.DOWN P0, R23, R21, R18, R19 ;  /* 0x0800001215177389 */ /* 0x0000640000000013 */
[----:B01----:R-:W-:Y:S05]  /*b3d0*/  ENDCOLLECTIVE ;  /* 0x000000000000791b */ /* 0x003fea0003800000 */
.L_x_1870:
[----:B------:R-:W-:Y:S01]  /*b3e0*/  IMAD.MOV.U32 R21, RZ, RZ, R28 ;  /* 0x000000ffff157224 */ /* 0x000fe200078e001c */
[----:B------:R-:W-:-:S05]  /*b3f0*/  SEL R23, R23, RZ, !P3 ;  /* 0x000000ff17177207 */ /* 0x000fca0005800000 */
[----:B------:R-:W-:-:S07]  /*b400*/  IMAD.IADD R16, R42, 0x1, R23 ;  /* 0x000000012a107824 */ /* 0x000fce00078e0217 */
[----:B------:R-:W-:Y:S05]  /*b410*/  WARPSYNC.COLLECTIVE R20, `(.L_x_1871) ;  /* 0x0000000014087348 */ /* 0x000fea0003c00000 */
[----:B------:R0:W1:Y:S02]  /*b420*/  SHFL.DOWN P0, R23, R21, R18, R19 ;  /* 0x0800001215177389 */ /* 0x0000640000000013 */
[----:B01----:R-:W-:Y:S05]  /*b430*/  ENDCOLLECTIVE ;  /* 0x000000000000791b */ /* 0x003fea0003800000 */
.L_x_1871:
[----:B------:R-:W-:Y:S02]  /*b440*/  VIADD R42, R38, 0x4 ;  /* 0x00000004262a7836 */ /* 0x000fe40000000000 */
[----:B------:R-:W-:Y:S02]  /*b450*/  IMAD.MOV.U32 R21, RZ, RZ, R16 ;  /* 0x000000ffff157224 */ /* 0x000fe400078e0010 */
[----:B------:R-:W-:Y:S02]  /*b460*/  IMAD.MOV.U32 R18, RZ, RZ, 0x4 ;  /* 0x00000004ff127424 */ /* 0x000fe400078e00ff */
[----:B------:R-:W-:-:S07]  /*b470*/  IMAD.MOV.U32 R43, RZ, RZ, R23 ;  /* 0x000000ffff2b7224 */ /* 0x000fce00078e0017 */
[----:B------:R-:W-:Y:S05]  /*b480*/  WARPSYNC.COLLECTIVE R20, `(.L_x_1872) ;  /* 0x0000000014087348 */ /* 0x000fea0003c00000 */
[----:B------:R0:W1:Y:S02]  /*b490*/  SHFL.DOWN P0, R23, R21, R18, R19 ;  /* 0x0800001215177389 */ /* 0x0000640000000013 */
[----:B01----:R-:W-:Y:S05]  /*b4a0*/  ENDCOLLECTIVE ;  /* 0x000000000000791b */ /* 0x003fea0003800000 */
.L_x_1872:
[----:B------:R-:W-:-:S05]  /*b4b0*/  FADD R43, R28, R43 ;  /* 0x0000002b1c2b7221 */ /* 0x000fca0000000000 */
[----:B------:R-:W-:Y:S02]  /*b4c0*/  @!P3 FSEL R28, R43, R28, !P4 ;  /* 0x0000001c2b1cb208 */ /* 0x000fe40006000000 */
[----:B------:R-:W-:Y:S02]  /*b4d0*/  ISETP.GT.AND P3, PT, R42, R29, PT ;  /* 0x0000001d2a00720c */ /* 0x000fe40003f64270 */
[----:B------:R-:W-:Y:S01]  /*b4e0*/  ISETP.NE.AND P4, PT, R16, RZ, PT ;  /* 0x000000ff1000720c */ /* 0x000fe20003f85270 */
[----:B------:R-:W-:Y:S01]  /*b4f0*/  IMAD.MOV.U32 R21, RZ, RZ, R28 ;  /* 0x000000ffff157224 */ /* 0x000fe200078e001c */
[----:B------:R-:W-:-:S04]  /*b500*/  SEL R23, R23, RZ, !P3 ;  /* 0x000000ff17177207 */ /* 0x000fc80005800000 */
[----:B------:R-:W-:Y:S01]  /*b510*/  IADD3 R42, PT, PT, R16, R23, RZ ;  /* 0x00000017102a7210 */ /* 0x000fe20007ffe0ff */
[----:B------:R-:W-:-:S07]  /*b520*/  VIADD R16, R38, 0x8 ;  /* 0x0000000826107836 */ /* 0x000fce0000000000 */
[----:B------:R-:W-:Y:S05]  /*b530*/  WARPSYNC.COLLECTIVE R20, `(.L_x_1873) ;  /* 0x0000000014087348 */ /* 0x000fea0003c00000 */
[----:B------:R0:W1:Y:S02]  /*b540*/  SHFL.DOWN P0, R23, R21, R18, R19 ;  /* 0x0800001215177389 */ /* 0x0000640000000013 */
[----:B01----:R-:W-:Y:S05]  /*b550*/  ENDCOLLECTIVE ;  /* 0x000000000000791b */ /* 0x003fea0003800000 */
.L_x_1873:
[----:B------:R-:W-:Y:S02]  /*b560*/  IMAD.MOV.U32 R21, RZ, RZ, R42 ;  /* 0x000000ffff157224 */ /* 0x000fe400078e002a */
[----:B------:R-:W-:Y:S02]  /*b570*/  IMAD.MOV.U32 R18, RZ, RZ, 0x8 ;  /* 0x00000008ff127424 */ /* 0x000fe400078e00ff */
[----:B------:R-:W-:-:S07]  /*b580*/  IMAD.MOV.U32 R17, RZ, RZ, R23 ;  /* 0x000000ffff117224 */ /* 0x000fce00078e0017 */
[----:B------:R-:W-:Y:S05]  /*b590*/  WARPSYNC.COLLECTIVE R20, `(.L_x_1874) ;  /* 0x0000000014087348 */ /* 0x000fea0003c00000 */
[----:B------:R0:W1:Y:S02]  /*b5a0*/  SHFL.DOWN P0, R23, R21, R18, R19 ;  /* 0x0800001215177389 */ /* 0x0000640000000013 */
[----:B01----:R-:W-:Y:S05]  /*b5b0*/  ENDCOLLECTIVE ;  /* 0x000000000000791b */ /* 0x003fea0003800000 */
.L_x_1874:
[----:B------:R-:W-:-:S05]  /*b5c0*/  FADD R17, R28, R17 ;  /* 0x000000111c117221 */ /* 0x000fca0000000000 */
[----:B------:R-:W-:Y:S02]  /*b5d0*/  @!P3 FSEL R28, R17, R28, !P4 ;  /* 0x0000001c111cb208 */ /* 0x000fe40006000000 */
[----:B------:R-:W-:Y:S02]  /*b5e0*/  ISETP.GT.AND P3, PT, R16, R29, PT ;  /* 0x0000001d1000720c */ /* 0x000fe40003f64270 */
[----:B------:R-:W-:Y:S01]  /*b5f0*/  ISETP.NE.AND P4, PT, R42, RZ, PT ;  /* 0x000000ff2a00720c */ /* 0x000fe20003f85270 */
[----:B------:R-:W-:Y:S01]  /*b600*/  IMAD.MOV.U32 R21, RZ, RZ, R28 ;  /* 0x000000ffff157224 */ /* 0x000fe200078e001c */
[----:B------:R-:W-:-:S11]  /*b610*/  SEL R17, R23, RZ, !P3 ;  /* 0x000000ff17117207 */ /* 0x000fd60005800000 */
[----:B------:R-:W-:Y:S05]  /*b620*/  WARPSYNC.COLLECTIVE R20, `(.L_x_1875) ;  /* 0x0000000014087348 */ /* 0x000fea0003c00000 */
[----:B------:R0:W1:Y:S02]  /*b630*/  SHFL.DOWN P0, R23, R21, R18, R19 ;  /* 0x0800001215177389 */ /* 0x0000640000000013 */
[----:B01----:R-:W-:Y:S05]  /*b640*/  ENDCOLLECTIVE ;  /* 0x000000000000791b */ /* 0x003fea0003800000 */
.L_x_1875:
        /* <DEDUP_REMOVED lines=8> */
.L_x_1876:
[----:B------:R-:W-:-:S05]  /*b6d0*/  FADD R43, R28, R43 ;  /* 0x0000002b1c2b7221 */ /* 0x000fca0000000000 */
[----:B------:R-:W-:Y:S02]  /*b6e0*/  @!P3 FSEL R28, R43, R28, !P4 ;  /* 0x0000001c2b1cb208 */ /* 0x000fe40006000000 */
[----:B------:R-:W-:Y:S02]  /*b6f0*/  ISETP.NE.AND P3, PT, R17, RZ, PT ;  /* 0x000000ff1100720c */ /* 0x000fe40003f65270 */
[----:B------:R-:W-:Y:S01]  /*b700*/  PLOP3.LUT P4, PT, P1, PT, PT, 0x80, 0x8 ;  /* 0x000000000008781c */ /* 0x000fe20000f8f070 */
[----:B------:R-:W-:Y:S02]  /*b710*/  IMAD.MOV.U32 R21, RZ, RZ, R28 ;  /* 0x000000ffff157224 */ /* 0x000fe400078e001c */
[----:B------:R-:W-:-:S10]  /*b720*/  IMAD.MOV.U32 R16, RZ, RZ, R23 ;  /* 0x000000ffff107224 */ /* 0x000fd400078e0017 */
[----:B------:R-:W-:Y:S05]  /*b730*/  WARPSYNC.COLLECTIVE R20, `(.L_x_1877) ;  /* 0x0000000014087348 */ /* 0x000fea0003c00000 */
[----:B------:R0:W1:Y:S02]  /*b740*/  SHFL.DOWN P0, R23, R21, R18, R19 ;  /* 0x0800001215177389 */ /* 0x0000640000000013 */
[----:B01----:R-:W-:Y:S05]  /*b750*/  ENDCOLLECTIVE ;  /* 0x000000000000791b */ /* 0x003fea0003800000 */
.L_x_1877:
[----:B------:R-:W-:Y:S05]  /*b760*/  WARPSYNC.COLLECTIVE R20, `(.L_x_1878) ;  /* 0x0000000014087348 */ /* 0x000fea0003c00000 */
[----:B------:R-:W-:Y:S01]  /*b770*/  VOTE.ALL P4, P4 ;  /* 0x0000000000ff7806 */ /* 0x000fe20002080000 */
[----:B------:R-:W-:-:S12]  /*b780*/  ENDCOLLECTIVE ;  /* 0x000000000000791b */ /* 0x000fd80003800000 */
.L_x_1878:
[----:B------:R-:W-:Y:S01]  /*b790*/  ISETP.GT.AND P0, PT, R42, R29, PT ;  /* 0x0000001d2a00720c */ /* 0x000fe20003f04270 */
[----:B------:R-:W-:-:S03]  /*b7a0*/  FADD R23, R28, R23 ;  /* 0x000000171c177221 */ /* 0x000fc60000000000 */
[----:B------:R-:W-:-:S09]  /*b7b0*/  SEL R16, R16, RZ, !P0 ;  /* 0x000000ff10107207 */ /* 0x000fd20004000000 */
[----:B------:R-:W-:Y:S02]  /*b7c0*/  @!P0 FSEL R28, R23, R28, !P3 ;  /* 0x0000001c171c8208 */ /* 0x000fe40005800000 */
[----:B------:R-:W-:Y:S02]  /*b7d0*/  ISETP.NE.AND P3, PT, R22, RZ, PT ;  /* 0x000000ff1600720c */ /* 0x000fe40003f65270 */
[----:B------:R-:W-:-:S11]  /*b7e0*/  IADD3 R22, PT, PT, R17, R16, R22 ;  /* 0x0000001011167210 */ /* 0x000fd60007ffe016 */
[----:B------:R-:W-:-:S05]  /*b7f0*/  @!P3 FADD R27, R28, R27 ;  /* 0x0000001b1c1bb221 */ /* 0x000fca0000000000 */
[----:B------:R-:W-:Y:S01]  /*b800*/  MOV R20, R27 ;  /* 0x0000001b00147202 */ /* 0x000fe20000000f00 */
[----:B------:R-:W-:Y:S06]  /*b810*/  BRA `(.L_x_1879) ;  /* 0xffffff8000807947 */ /* 0x000fec000383ffff */
.L_x_1825:
[----:B------:R-:W-:Y:S01]  /*b820*/  BSSY B0, `(.L_x_1880) ;  /* 0x0000006000007945 */ /* 0x000fe20003800000 */
[----:B------:R-:W-:Y:S01]  /*b830*/  PLOP3.LUT P0, PT, P0, PT, PT, 0x8, 0x80 ;  /* 0x000000000080781c */ /* 0x000fe2000070e170 */
[----:B------:R-:W-:-:S12]  /*b840*/  IMAD.MOV.U32 R20, RZ, RZ, -0x1 ;  /* 0xffffffffff147424 */ /* 0x000fd800078e00ff */
[----:B------:R-:W-:Y:S05]  /*b850*/  WARPSYNC.COLLECTIVE R20, `(.L_x_1881) ;  /* 0x0000000014087348 */ /* 0x000fea0003c00000 */
[----:B------:R-:W-:Y:S01]  /*b860*/  VOTE.ANY P0, P0 ;  /* 0x0000000000ff7806 */ /* 0x000fe20000000100 */
[----:B------:R-:W-:-:S12]  /*b870*/  ENDCOLLECTIVE ;  /* 0x000000000000791b */ /* 0x000fd80003800000 */
.L_x_1881:
[----:B------:R-:W-:Y:S05]  /*b880*/  BSYNC B0 ;  /* 0x0000000000007941 */ /* 0x000fea0003800000 */
.L_x_1880:
[----:B------:R-:W-:Y:S05]  /*b890*/  BRA `(.L_x_1882) ;  /* 0xffffffd000387947 */ /* 0x000fea000383ffff */
.L_x_1827:
        /* <DEDUP_REMOVED lines=9> */
.L_x_1884:
[----:B------:R-:W-:Y:S05]  /*b930*/  BSYNC B0 ;  /* 0x0000000000007941 */ /* 0x000fea0003800000 */
.L_x_1883:
        /* <DEDUP_REMOVED lines=12> */
.L_x_1885:
[----:B------:R-:W-:Y:S02]  /*ba00*/  IMAD.MOV.U32 R21, RZ, RZ, R17 ;  /* 0x000000ffff157224 */ /* 0x000fe400078e0011 */
[----:B------:R-:W-:-:S07]  /*ba10*/  IMAD.MOV.U32 R28, RZ, RZ, R23 ;  /* 0x000000ffff1c7224 */ /* 0x000fce00078e0017 */
[----:B------:R-:W-:Y:S05]  /*ba20*/  WARPSYNC.COLLECTIVE R20, `(.L_x_1886) ;  /* 0x0000000014087348 */ /* 0x000fea0003c00000 */
[----:B------:R0:W1:Y:S02]  /*ba30*/  SHFL.DOWN P0, R23, R21, R18, R19 ;  /* 0x0800001215177389 */ /* 0x0000640000000013 */
[----:B01----:R-:W-:Y:S05]  /*ba40*/  ENDCOLLECTIVE ;  /* 0x000000000000791b */ /* 0x003fea0003800000 */
.L_x_1886:
        /* <DEDUP_REMOVED lines=14> */
.L_x_1887:
[----:B------:R-:W-:Y:S02]  /*bb30*/  MOV R21, R27 ;  /* 0x0000001b00157202 */ /* 0x000fe40000000f00 */
[----:B------:R-:W-:-:S07]  /*bb40*/  SEL R16, R23, RZ, !P5 ;  /* 0x000000ff17107207 */ /* 0x000fce0006800000 */
[----:B------:R-:W-:Y:S05]  /*bb50*/  WARPSYNC.COLLECTIVE R20, `(.L_x_1888) ;  /* 0x0000000014087348 */ /* 0x000fea0003c00000 */
[----:B------:R0:W1:Y:S02]  /*bb60*/  SHFL.DOWN P0, R23, R21, R18, R19 ;  /* 0x0800001215177389 */ /* 0x0000640000000013 */
[----:B01----:R-:W-:Y:S05]  /*bb70*/  ENDCOLLECTIVE ;  /* 0x000000000000791b */ /* 0x003fea0003800000 */
.L_x_1888:
[----:B------:R-:W-:-:S04]  /*bb80*/  IMAD.IADD R17, R29, 0x1, R16 ;  /* 0x000000011d117824 */ /* 0x000fc800078e0210 */
[----:B------:R-:W-:Y:S02]  /*bb90*/  IMAD.MOV.U32 R21, RZ, RZ, R17 ;  /* 0x000000ffff157224 */ /* 0x000fe400078e0011 */
[----:B------:R-:W-:Y:S02]  /*bba0*/  IMAD.MOV.U32 R18, RZ, RZ, 0x4 ;  /* 0x00000004ff127424 */ /* 0x000fe400078e00ff */
[----:B------:R-:W-:Y:S02]  /*bbb0*/  IMAD.MOV.U32 R28, RZ, RZ, R23 ;  /* 0x000000ffff1c7224 */ /* 0x000fe400078e0017 */
[----:B------:R-:W-:Y:S02]  /*bbc0*/  VIADD R23, R39, 0x4 ;  /* 0x0000000427177836 */ /* 0x000fe40000000000 */
[----:B------:R-:W-:-:S05]  /*bbd0*/  FADD R28, R27, R28 ;  /* 0x0000001c1b1c7221 */ /* 0x000fca0000000000 */
[----:B------:R-:W-:Y:S02]  /*bbe0*/  @!P5 FSEL R27, R28, R27, !P6 ;  /* 0x0000001b1c1bd208 */ /* 0x000fe40007000000 */
[----:B------:R-:W-:-:S13]  /*bbf0*/  ISETP.GT.AND P5, PT, R23, R22, PT ;  /* 0x000000161700720c */ /* 0x000fda0003fa4270 */
[----:B------:R-:W-:Y:S05]  /*bc00*/  WARPSYNC.COLLECTIVE R20, `(.L_x_1889) ;  /* 0x0000000014087348 */ /* 0x000fea0003c00000 */
[----:B------:R0:W1:Y:S02]  /*bc10*/  SHFL.DOWN P0, R23, R21, R18, R19 ;  /* 0x0800001215177389 */ /* 0x0000640000000013 */
[----:B01----:R-:W-:Y:S05]  /*bc20*/  ENDCOLLECTIVE ;  /* 0x000000000000791b */ /* 0x003fea0003800000 */
.L_x_1889:
[----:B------:R-:W-:Y:S01]  /*bc30*/  ISETP.NE.AND P6, PT, R17, RZ, PT ;  /* 0x000000ff1100720c */ /* 0x000fe20003fc5270 */
[----:B------:R-:W-:Y:S01]  /*bc40*/  IMAD.MOV.U32 R21, RZ, RZ, R27 ;  /* 0x000000ffff157224 */ /* 0x000fe200078e001b */
[----:B------:R-:W-:-:S11]  /*bc50*/  SEL R16, R23, RZ, !P5 ;  /* 0x000000ff17107207 */ /* 0x000fd60006800000 */
[----:B------:R-:W-:Y:S05]  /*bc60*/  WARPSYNC.COLLECTIVE R20, `(.L_x_1890) ;  /* 0x0000000014087348 */ /* 0x000fea0003c00000 */
[----:B------:R0:W1:Y:S02]  /*bc70*/  SHFL.DOWN P0, R23, R21, R18, R19 ;  /* 0x0800001215177389 */ /* 0x0000640000000013 */
[----:B01----:R-:W-:Y:S05]  /*bc80*/  ENDCOLLECTIVE ;  /* 0x000000000000791b */ /* 0x003fea0003800000 */
.L_x_1890:
        /* <DEDUP_REMOVED lines=8> */
.L_x_1891:
[----:B------:R-:W-:-:S05]  /*bd10*/  FADD R28, R27, R28 ;  /* 0x0000001c1b1c7221 */ /* 0x000fca0000000000 */
[----:B------:R-:W-:Y:S02]  /*bd20*/  @!P5 FSEL R27, R28, R27, !P6 ;  /* 0x0000001b1c1bd208 */ /* 0x000fe40007000000 */
[----:B------:R-:W-:Y:S01]  /*bd30*/  ISETP.GT.AND P5, PT, R17, R22, PT ;  /* 0x000000161100720c */ /* 0x000fe20003fa4270 */
[----:B------:R-:W-:Y:S01]  /*bd40*/  VIADD R17, R39, 0x10 ;  /* 0x0000001027117836 */ /* 0x000fe20000000000 */
[----:B------:R-:W-:Y:S01]  /*bd50*/  ISETP.NE.AND P6, PT, R43, RZ, PT ;  /* 0x000000ff2b00720c */ /* 0x000fe20003fc5270 */
[----:B------:R-:W-:Y:S01]  /*bd60*/  IMAD.MOV.U32 R21, RZ, RZ, R27 ;  /* 0x000000ffff157224 */ /* 0x000fe200078e001b */
[----:B------:R-:W-:-:S11]  /*bd70*/  SEL R16, R23, RZ, !P5 ;  /* 0x000000ff17107207 */ /* 0x000fd60006800000 */
[----:B------:R-:W-:Y:S05]  /*bd80*/  WARPSYNC.COLLECTIVE R20, `(.L_x_1892) ;  /* 0x0000000014087348 */ /* 0x000fea0003c00000 */
[----:B------:R0:W1:Y:S02]  /*bd90*/  SHFL.DOWN P0, R23, R21, R18, R19 ;  /* 0x0800001215177389 */ /* 0x0000640000000013 */
[----:B01----:R-:W-:Y:S05]  /*bda0*/  ENDCOLLECTIVE ;  /* 0x000000000000791b */ /* 0x003fea0003800000 */
.L_x_1892:
[----:B------:R-:W-:Y:S02]  /*bdb0*/  IMAD.IADD R29, R43, 0x1, R16 ;  /* 0x000000012b1d7824 */ /* 0x000fe400078e0210 */
[----:B------:R-:W-:Y:S02]  /*bdc0*/  HFMA2 R18, -RZ, RZ, 0, 9.5367431640625e-07 ;  /* 0x00000010ff127431 */ /* 0x000fe400000001ff */
[----:B------:R-:W-:Y:S02]  /*bdd0*/  IMAD.MOV.U32 R21, RZ, RZ, R29 ;  /* 0x000000ffff157224 */ /* 0x000fe400078e001d */
[----:B------:R-:W-:-:S07]  /*bde0*/  IMAD.MOV.U32 R28, RZ, RZ, R23 ;  /* 0x000000ffff1c7224 */ /* 0x000fce00078e0017 */
[----:B------:R-:W-:Y:S05]  /*bdf0*/  WARPSYNC.COLLECTIVE R20, `(.L_x_1893) ;  /* 0x0000000014087348 */ /* 0x000fea0003c00000 */
[----:B------:R0:W1:Y:S02]  /*be00*/  SHFL.DOWN P0, R23, R21, R18, R19 ;  /* 0x0800001215177389 */ /* 0x0000640000000013 */
[----:B01----:R-:W-:Y:S05]  /*be10*/  ENDCOLLECTIVE ;  /* 0x000000000000791b */ /* 0x003fea0003800000 */
.L_x_1893:
[----:B------:R-:W-:-:S05]  /*be20*/  FADD R28, R27, R28 ;  /* 0x0000001c1b1c7221 */ /* 0x000fca0000000000 */
[----:B------:R-:W-:Y:S02]  /*be30*/  @!P5 FSEL R27, R28, R27, !P6 ;  /* 0x0000001b1c1bd208 */ /* 0x000fe40007000000 */
[----:B------:R-:W-:-:S03]  /*be40*/  ISETP.NE.AND P5, PT, R29, RZ, PT ;  /* 0x000000ff1d00720c */ /* 0x000fc60003fa5270 */
[----:B------:R-:W-:Y:S02]  /*be50*/  IMAD.MOV.U32 R21, RZ, RZ, R27 ;  /* 0x000000ffff157224 */ /* 0x000fe400078e001b */
[----:B------:R-:W-:-:S08]  /*be60*/  IMAD.MOV.U32 R28, RZ, RZ, R23 ;  /* 0x000000ffff1c7224 */ /* 0x000fd000078e0017 */
[----:B------:R-:W-:Y:S05]  /*be70*/  WARPSYNC.COLLECTIVE R20, `(.L_x_1894) ;  /* 0x0000000014087348 */ /* 0x000fea0003c00000 */
[----:B------:R0:W1:Y:S02]  /*be80*/  SHFL.DOWN P0, R23, R21, R18, R19 ;  /* 0x0800001215177389 */ /* 0x0000640000000013 */
[----:B01----:R-:W-:Y:S05]  /*be90*/  ENDCOLLECTIVE ;  /* 0x000000000000791b */ /* 0x003fea0003800000 */
.L_x_1894:
[----:B------:R-:W-:Y:S05]  /*bea0*/  WARPSYNC.COLLECTIVE R20, `(.L_x_1895) ;  /* 0x0000000014087348 */ /* 0x000fea0003c00000 */
[----:B------:R-:W-:Y:S01]  /*beb0*/  VOTE.ALL P4, P4 ;  /* 0x0000000000ff7806 */ /* 0x000fe20002080000 */
[----:B------:R-:W-:-:S12]  /*bec0*/  ENDCOLLECTIVE ;  /* 0x000000000000791b */ /* 0x000fd80003800000 */
.L_x_1895:
[----:B------:R-:W-:Y:S01]  /*bed0*/  ISETP.GT.AND P0, PT, R17, R22, PT ;  /* 0x000000161100720c */ /* 0x000fe20003f04270 */
[----:B------:R-:W-:Y:S01]  /*bee0*/  FADD R16, R27, R23 ;  /* 0x000000171b107221 */ /* 0x000fe20000000000 */
[----:B------:R-:W-:Y:S02]  /*bef0*/  LOP3.LUT R17, RZ, R36, RZ, 0x33, !PT ;  /* 0x00000024ff117212 */ /* 0x000fe400078e33ff */
[----:B------:R-:W-:-:S03]  /*bf00*/  SEL R22, R28, RZ, !P0 ;  /* 0x000000ff1c167207 */ /* 0x000fc60004000000 */
[----:B------:R-:W-:Y:S02]  /*bf10*/  IMAD.IADD R0, R17, 0x1, R0 ;  /* 0x0000000111007824 */ /* 0x000fe400078e0200 */
[----:B------:R-:W-:-:S04]  /*bf20*/  IMAD.IADD R22, R29, 0x1, R22 ;  /* 0x000000011d167824 */ /* 0x000fc800078e0216 */
[----:B------:R-:W-:Y:S02]  /*bf30*/  @!P0 FSEL R27, R16, R27, !P5 ;  /* 0x0000001b101b8208 */ /* 0x000fe40006800000 */
[----:B------:R-:W0:Y:S03]  /*bf40*/  LDC.64 R16, c[0x0][0x3a8] ;  /* 0x0000ea00ff107b82 */ /* 0x000e260000000a00 */
[----:B------:R-:W-:Y:S01]  /*bf50*/  IMAD.MOV.U32 R20, RZ, RZ, R27 ;  /* 0x000000ffff147224 */ /* 0x000fe200078e001b */
[----:B0-----:R-:W-:-:S05]  /*bf60*/  IADD3 R40, P0, PT, R16, 0x200, RZ ;  /* 0x0000020010287810 */ /* 0x001fca0007f1e0ff */
[----:B------:R-:W-:Y:S01]  /*bf70*/  IMAD.X R43, RZ, RZ, R17, P0 ;  /* 0x000000ffff2b7224 */ /* 0x000fe200000e0611 */
[----:B------:R-:W-:Y:S07]  /*bf80*/  BRA `(.L_x_1896) ;  /* 0xffffffcc00807947 */ /* 0x000fee000383ffff */
.L_x_1829:
[----:B------:R-:W-:Y:S01]  /*bf90*/  BSSY B0, `(.L_x_1897) ;  /* 0x0000006000007945 */ /* 0x000fe20003800000 */
[----:B------:R-:W-:Y:S01]  /*bfa0*/  PLOP3.LUT P0, PT, P0, PT, PT, 0x8, 0x80 ;  /* 0x000000000080781c */ /* 0x000fe2000070e170 */
[----:B------:R-:W-:-:S12]  /*bfb0*/  IMAD.MOV.U32 R20, RZ, RZ, -0x1 ;  /* 0xffffffffff147424 */ /* 0x000fd800078e00ff */
[----:B------:R-:W-:Y:S05]  /*bfc0*/  WARPSYNC.COLLECTIVE R20, `(.L_x_1898) ;  /* 0x0000000014087348 */ /* 0x000fea0003c00000 */
[----:B------:R-:W-:Y:S01]  /*bfd0*/  VOTE.ANY P0, P0 ;  /* 0x0000000000ff7806 */ /* 0x000fe20000000100 */
[----:B------:R-:W-:-:S12]  /*bfe0*/  ENDCOLLECTIVE ;  /* 0x000000000000791b */ /* 0x000fd80003800000 */
.L_x_1898:
[----:B------:R-:W-:Y:S05]  /*bff0*/  BSYNC B0 ;  /* 0x0000000000007941 */ /* 0x000fea0003800000 */
.L_x_1897:
[----:B------:R-:W-:Y:S05]  /*c000*/  BRA `(.L_x_1899) ;  /* 0xffffffcc008c7947 */ /* 0x000fea000383ffff */
.L_x_1831:
        /* <DEDUP_REMOVED lines=8> */
.L_x_1901:
[----:B------:R-:W-:Y:S05]  /*c090*/  BSYNC B0 ;  /* 0x0000000000007941 */ /* 0x000fea0003800000 */
.L_x_1900:
        /* <DEDUP_REMOVED lines=13> */
.L_x_1902:
[----:B------:R-:W-:Y:S01]  /*c170*/  IMAD.MOV.U32 R21, RZ, RZ, R17 ;  /* 0x000000ffff157224 */ /* 0x000fe200078e0011 */
[----:B------:R-:W-:-:S07]  /*c180*/  MOV R42, R23 ;  /* 0x00000017002a7202 */ /* 0x000fce0000000f00 */
[----:B------:R-:W-:Y:S05]  /*c190*/  WARPSYNC.COLLECTIVE R20, `(.L_x_1903) ;  /* 0x0000000014087348 */ /* 0x000fea0003c00000 */
[----:B------:R0:W1:Y:S02]  /*c1a0*/  SHFL.DOWN P0, R23, R21, R18, R19 ;  /* 0x0800001215177389 */ /* 0x0000640000000013 */
[----:B01----:R-:W-:Y:S05]  /*c1b0*/  ENDCOLLECTIVE ;  /* 0x000000000000791b */ /* 0x003fea0003800000 */
.L_x_1903:
        /* <DEDUP_REMOVED lines=14> */
.L_x_1904:
[----:B------:R-:W-:Y:S02]  /*c2a0*/  IMAD.MOV.U32 R21, RZ, RZ, R28 ;  /* 0x000000ffff157224 */ /* 0x000fe400078e001c */
[----:B------:R-:W-:-:S07]  /*c2b0*/  IMAD.MOV.U32 R16, RZ, RZ, R23 ;  /* 0x000000ffff107224 */ /* 0x000fce00078e0017 */
[----:B------:R-:W-:Y:S05]  /*c2c0*/  WARPSYNC.COLLECTIVE R20, `(.L_x_1905) ;  /* 0x0000000014087348 */ /* 0x000fea0003c00000 */
[----:B------:R0:W1:Y:S02]  /*c2d0*/  SHFL.DOWN P0, R23, R21, R18, R19 ;  /* 0x0800001215177389 */ /* 0x0000640000000013 */
[----:B01----:R-:W-:Y:S05]  /*c2e0*/  ENDCOLLECTIVE ;  /* 0x000000000000791b */ /* 0x003fea0003800000 */
.L_x_1905:
[----:B------:R-:W-:-:S05]  /*c2f0*/  SEL R17, R16, RZ, !P5 ;  /* 0x000000ff10117207 */ /* 0x000fca0006800000 */
[----:B------:R-:W-:Y:S02]  /*c300*/  IMAD.IADD R16, R42, 0x1, R17 ;  /* 0x000000012a107824 */ /* 0x000fe400078e0211 */
[----:B------:R-:W-:Y:S02]  /*c310*/  VIADD R42, R39, 0x4 ;  /* 0x00000004272a7836 */ /* 0x000fe40000000000 */
[----:B------:R-:W-:Y:S02]  /*c320*/  IMAD.MOV.U32 R21, RZ, RZ, R16 ;  /* 0x000000ffff157224 */ /* 0x000fe400078e0010 */
[----:B------:R-:W-:Y:S02]  /*c330*/  IMAD.MOV.U32 R18, RZ, RZ, 0x4 ;  /* 0x00000004ff127424 */ /* 0x000fe400078e00ff */
[----:B------:R-:W-:-:S05]  /*c340*/  FADD R23, R28, R23 ;  /* 0x000000171c177221 */ /* 0x000fca0000000000 */
[----:B------:R-:W-:-:S07]  /*c350*/  @!P5 FSEL R28, R23, R28, !P6 ;  /* 0x0000001c171cd208 */ /* 0x000fce0007000000 */
[----:B------:R-:W-:Y:S05]  /*c360*/  WARPSYNC.COLLECTIVE R20, `(.L_x_1906) ;  /* 0x0000000014087348 */ /* 0x000fea0003c00000 */
[----:B------:R0:W1:Y:S02]  /*c370*/  SHFL.DOWN P0, R23, R21, R18, R19 ;  /* 0x0800001215177389 */ /* 0x0000640000000013 */
[----:B01----:R-:W-:Y:S05]  /*c380*/  ENDCOLLECTIVE ;  /* 0x000000000000791b */ /* 0x003fea0003800000 */
.L_x_1906:
[----:B------:R-:W-:Y:S02]  /*c390*/  ISETP.GT.AND P5, PT, R42, R29, PT ;  /* 0x0000001d2a00720c */ /* 0x000fe40003fa4270 */
[----:B------:R-:W-:Y:S01]  /*c3a0*/  ISETP.NE.AND P6, PT, R16, RZ, PT ;  /* 0x000000ff1000720c */ /* 0x000fe20003fc5270 */
[----:B------:R-:W-:Y:S01]  /*c3b0*/  IMAD.MOV.U32 R21, RZ, RZ, R28 ;  /* 0x000000ffff157224 */ /* 0x000fe200078e001c */
[----:B------:R-:W-:-:S05]  /*c3c0*/  SEL R23, R23, RZ, !P5 ;  /* 0x000000ff17177207 */ /* 0x000fca0006800000 */
[----:B------:R-:W-:Y:S01]  /*c3d0*/  IMAD.IADD R42, R16, 0x1, R23 ;  /* 0x00000001102a7824 */ /* 0x000fe200078e0217 */
[----:B------:R-:W-:-:S07]  /*c3e0*/  IADD3 R16, PT, PT, R39, 0x8, RZ ;  /* 0x0000000827107810 */ /* 0x000fce0007ffe0ff */
[----:B------:R-:W-:Y:S05]  /*c3f0*/  WARPSYNC.COLLECTIVE R20, `(.L_x_1907) ;  /* 0x0000000014087348 */ /* 0x000fea0003c00000 */
[----:B------:R0:W1:Y:S02]  /*c400*/  SHFL.DOWN P0, R23, R21, R18, R19 ;  /* 0x0800001215177389 */ /* 0x0000640000000013 */
[----:B01----:R-:W-:Y:S05]  /*c410*/  ENDCOLLECTIVE ;  /* 0x000000000000791b */ /* 0x003fea0003800000 */
.L_x_1907:
[----:B------:R-:W-:Y:S02]  /*c420*/  IMAD.MOV.U32 R21, RZ, RZ, R42 ;  /* 0x000000ffff157224 */ /* 0x000fe400078e002a */
[----:B------:R-:W-:Y:S02]  /*c430*/  IMAD.MOV.U32 R18, RZ, RZ, 0x8 ;  /* 0x00000008ff127424 */ /* 0x000fe400078e00ff */
[----:B------:R-:W-:-:S07]  /*c440*/  IMAD.MOV.U32 R45, RZ, RZ, R23 ;  /* 0x000000ffff2d7224 */ /* 0x000fce00078e0017 */
[----:B------:R-:W-:Y:S05]  /*c450*/  WARPSYNC.COLLECTIVE R20, `(.L_x_1908) ;  /* 0x0000000014087348 */ /* 0x000fea0003c00000 */
[----:B------:R0:W1:Y:S02]  /*c460*/  SHFL.DOWN P0, R23, R21, R18, R19 ;  /* 0x0800001215177389 */ /* 0x0000640000000013 */
[----:B01----:R-:W-:Y:S05]  /*c470*/  ENDCOLLECTIVE ;  /* 0x000000000000791b */ /* 0x003fea0003800000 */
.L_x_1908:
        /* <DEDUP_REMOVED lines=9> */
.L_x_1909:
        /* <DEDUP_REMOVED lines=8> */
.L_x_1910:
        /* <DEDUP_REMOVED lines=8> */
.L_x_1911:
[----:B------:R-:W-:Y:S05]  /*c610*/  WARPSYNC.COLLECTIVE R20, `(.L_x_1912) ;  /* 0x0000000014087348 */ /* 0x000fea0003c00000 */
[----:B------:R-:W-:Y:S01]  /*c620*/  VOTE.ALL P4, P4 ;  /* 0x0000000000ff7806 */ /* 0x000fe20002080000 */
[----:B------:R-:W-:-:S12]  /*c630*/  ENDCOLLECTIVE ;  /* 0x000000000000791b */ /* 0x000fd80003800000 */
.L_x_1912:
[----:B------:R-:W-:Y:S01]  /*c640*/  ISETP.GT.AND P0, PT, R42, R29, PT ;  /* 0x0000001d2a00720c */ /* 0x000fe20003f04270 */
[----:B------:R-:W-:-:S03]  /*c650*/  IMAD.MOV.U32 R45, RZ, RZ, R23 ;  /* 0x000000ffff2d7224 */ /* 0x000fc600078e0017 */
[----:B------:R-:W-:Y:S01]  /*c660*/  SEL R16, R16, RZ, !P0 ;  /* 0x000000ff10107207 */ /* 0x000fe20004000000 */
[----:B------:R-:W-:-:S08]  /*c670*/  FADD R45, R28, R45 ;  /* 0x0000002d1c2d7221 */ /* 0x000fd00000000000 */
[----:B------:R-:W-:Y:S02]  /*c680*/  @!P0 FSEL R28, R45, R28, !P5 ;  /* 0x0000001c2d1c8208 */ /* 0x000fe40006800000 */
[----:B------:R-:W-:Y:S02]  /*c690*/  ISETP.NE.AND P5, PT, R22, RZ, PT ;  /* 0x000000ff1600720c */ /* 0x000fe40003fa5270 */
[----:B------:R-:W-:-:S11]  /*c6a0*/  IADD3 R22, PT, PT, R17, R16, R22 ;  /* 0x0000001011167210 */ /* 0x000fd60007ffe016 */
[----:B------:R-:W-:-:S04]  /*c6b0*/  @!P5 FADD R27, R28, R27 ;  /* 0x0000001b1c1bd221 */ /* 0x000fc80000000000 */
[----:B------:R-:W-:Y:S01]  /*c6c0*/  IMAD.MOV.U32 R20, RZ, RZ, R27 ;  /* 0x000000ffff147224 */ /* 0x000fe200078e001b */
[----:B------:R-:W-:Y:S06]  /*c6d0*/  BRA `(.L_x_1913) ;  /* 0xffffffc800d07947 */ /* 0x000fec000383ffff */
.L_x_1914:
        /* <DEDUP_REMOVED lines=10> */
.L_x_1969:


//--------------------- .text._ZN6thrust24THRUST_300001_SM_1000_NS8cuda_cub4core6detail13_kernel_agentINS1_15__reduce_by_key9InitAgentIN3cub18CUB_300001_SM_100024ReduceByKeyScanTileStateIfiLb1EEEiPiEEJSA_iSB_EEEvDpT0_ --------------------------
	.section	.text._ZN6thrust24THRUST_300001_SM_1000_NS8cuda_cub4core6detail13_kernel_agentINS1_15__reduce_by_key9InitAgentIN3cub18CUB_300001_SM_100024ReduceByKeyScanTileStateIfiLb1EEEiPiEEJSA_iSB_EEEvDpT0_,"ax",@progbits
	.align	128
        .global         _ZN6thrust24THRUST_300001_SM_1000_NS8cuda_cub4core6detail13_kernel_agentINS1_15__reduce_by_key9InitAgentIN3cub18CUB_300001_SM_100024ReduceByKeyScanTileStateIfiLb1EEEiPiEEJSA_iSB_EEEvDpT0_
        .type           _ZN6thrust24THRUST_300001_SM_1000_NS8cuda_cub4core6detail13_kernel_agentINS1_15__reduce_by_key9InitAgentIN3cub18CUB_300001_SM_100024ReduceByKeyScanTileStateIfiLb1EEEiPiEEJSA_iSB_EEEvDpT0_,@function
        .size           _ZN6thrust24THRUST_300001_SM_1000_NS8cuda_cub4core6detail13_kernel_agentINS1_15__reduce_by_key9InitAgentIN3cub18CUB_300001_SM_100024ReduceByKeyScanTileStateIfiLb1EEEiPiEEJSA_iSB_EEEvDpT0_,(.L_x_1970 - _ZN6thrust24THRUST_300001_SM_1000_NS8cuda_cub4core6detail13_kernel_agentINS1_15__reduce_by_key9InitAgentIN3cub18CUB_300001_SM_100024ReduceByKeyScanTileStateIfiLb1EEEiPiEEJSA_iSB_EEEvDpT0_)
        .other          _ZN6thrust24THRUST_300001_SM_1000_NS8cuda_cub4core6detail13_kernel_agentINS1_15__reduce_by_key9InitAgentIN3cub18CUB_300001_SM_100024ReduceByKeyScanTileStateIfiLb1EEEiPiEEJSA_iSB_EEEvDpT0_,@"STO_CUDA_ENTRY STV_DEFAULT"
_ZN6thrust24THRUST_300001_SM_1000_NS8cuda_cub4core6detail13_kernel_agentINS1_15__reduce_by_key9InitAgentIN3cub18CUB_300001_SM_100024ReduceByKeyScanTileStateIfiLb1EEEiPiEEJSA_iSB_EEEvDpT0_:
.text._ZN6thrust24THRUST_300001_SM_1000_NS8cuda_cub4core6detail13_kernel_agentINS1_15__reduce_by_key9InitAgentIN3cub18CUB_300001_SM_100024ReduceByKeyScanTileStateIfiLb1EEEiPiEEJSA_iSB_EEEvDpT0_:
        /* <DEDUP_REMOVED lines=24> */
.L_x_1915:
        /* <DEDUP_REMOVED lines=16> */
.L_x_1970:


//--------------------- .text._Z12reduce_arrayIfLj512EEvPT_S1_i --------------------------
	.section	.text._Z12reduce_arrayIfLj512EEvPT_S1_i,"ax",@progbits
	.align	128
        .global         _Z12reduce_arrayIfLj512EEvPT_S1_i
        .type           _Z12reduce_arrayIfLj512EEvPT_S1_i,@function
        .size           _Z12reduce_arrayIfLj512EEvPT_S1_i,(.L_x_1971 - _Z12reduce_arrayIfLj512EEvPT_S1_i)
        .other          _Z12reduce_arrayIfLj512EEvPT_S1_i,@"STO_CUDA_ENTRY STV_DEFAULT"
_Z12reduce_arrayIfLj512EEvPT_S1_i:
.text._Z12reduce_arrayIfLj512EEvPT_S1_i:
[----:B------:R-:W-:Y:S01]  /*0000*/  LDC R1, c[0x0][0x37c] ;  /* 0x0000df00ff017b82 */ /* 0x000fe20000000800 */
[----:B------:R-:W0:Y:S01]  /*0010*/  S2R R3, SR_TID.X ;  /* 0x0000000000037919 */ /* 0x000e220000002100 */
[----:B------:R-:W0:Y:S01]  /*0020*/  LDCU UR8, c[0x0][0x360] ;  /* 0x00006c00ff0877ac */ /* 0x000e220008000800 */
[----:B------:R-:W-:Y:S01]  /*0030*/  BSSY.RECONVERGENT B0, `(.L_x_1916) ;  /* 0x0000010000007945 */ /* 0x000fe20003800200 */
[----:B------:R-:W-:Y:S01]  /*0040*/  HFMA2 R9, -RZ, RZ, 0, 0 ;  /* 0x00000000ff097431 */ /* 0x000fe200000001ff */
[----:B------:R-:W0:Y:S01]  /*0050*/  S2R R0, SR_CTAID.X ;  /* 0x0000000000007919 */ /* 0x000e220000002500 */
[----:B------:R-:W1:Y:S01]  /*0060*/  LDCU UR9, c[0x0][0x390] ;  /* 0x00007200ff0977ac */ /* 0x000e620008000800 */
[----:B------:R-:W2:Y:S01]  /*0070*/  LDCU.64 UR6, c[0x0][0x358] ;  /* 0x00006b00ff0677ac */ /* 0x000ea20008000a00 */
[----:B0-----:R-:W-:-:S05]  /*0080*/  IMAD R5, R0, UR8, R3 ;  /* 0x0000000800057c24 */ /* 0x001fca000f8e0203 */
[----:B-1----:R-:W-:-:S13]  /*0090*/  ISETP.GE.U32.AND P0, PT, R5, UR9, PT ;  /* 0x0000000905007c0c */ /* 0x002fda000bf06070 */
[----:B--2---:R-:W-:Y:S05]  /*00a0*/  @P0 BRA `(.L_x_1917) ;  /* 0x0000000000200947 */ /* 0x004fea0003800000 */
[----:B------:R-:W0:Y:S01]  /*00b0*/  LDC.64 R6, c[0x0][0x380] ;  /* 0x0000e000ff067b82 */ /* 0x000e220000000a00 */
[----:B------:R-:W-:-:S04]  /*00c0*/  IADD3 R9, PT, PT, R5, UR8, RZ ;  /* 0x0000000805097c10 */ /* 0x000fc8000fffe0ff */
[----:B------:R-:W-:Y:S01]  /*00d0*/  ISETP.GE.U32.AND P0, PT, R9, UR9, PT ;  /* 0x0000000909007c0c */ /* 0x000fe2000bf06070 */
[----:B0-----:R-:W-:-:S12]  /*00e0*/  IMAD.WIDE.U32 R4, R5, 0x4, R6 ;  /* 0x0000000405047825 */ /* 0x001fd800078e0006 */
[----:B------:R-:W-:Y:S02]  /*00f0*/  @!P0 IMAD.WIDE.U32 R6, R9, 0x4, R6 ;  /* 0x0000000409068825 */ /* 0x000fe400078e0006 */
[----:B------:R-:W2:Y:S04]  /*0100*/  LDG.E R9, desc[UR6][R4.64] ;  /* 0x0000000604097981 */ /* 0x000ea8000c1e1900 */
[----:B------:R-:W2:Y:S02]  /*0110*/  @!P0 LDG.E R6, desc[UR6][R6.64] ;  /* 0x0000000606068981 */ /* 0x000ea4000c1e1900 */
[----:B--2---:R-:W-:-:S07]  /*0120*/  @!P0 FADD R9, R9, R6 ;  /* 0x0000000609098221 */ /* 0x004fce0000000000 */
.L_x_1917:
[----:B------:R-:W-:Y:S05]  /*0130*/  BSYNC.RECONVERGENT B0 ;  /* 0x0000000000007941 */ /* 0x000fea0003800200 */
.L_x_1916:
[----:B------:R-:W0:Y:S01]  /*0140*/  S2UR UR5, SR_CgaCtaId ;  /* 0x00000000000579c3 */ /* 0x000e220000008800 */
[----:B------:R-:W-:Y:S01]  /*0150*/  UMOV UR4, 0x400 ;  /* 0x0000040000047882 */ /* 0x000fe20000000000 */
[C---:B------:R-:W-:Y:S02]  /*0160*/  ISETP.GT.U32.AND P1, PT, R3.reuse, 0xff, PT ;  /* 0x000000ff0300780c */ /* 0x040fe40003f24070 */
[----:B------:R-:W-:Y:S01]  /*0170*/  ISETP.GT.U32.AND P0, PT, R3, 0x7f, PT ;  /* 0x0000007f0300780c */ /* 0x000fe20003f04070 */
[----:B0-----:R-:W-:-:S06]  /*0180*/  ULEA UR4, UR5, UR4, 0x18 ;  /* 0x0000000405047291 */ /* 0x001fcc000f8ec0ff */
[----:B------:R-:W-:-:S05]  /*0190*/  LEA R2, R3, UR4, 0x2 ;  /* 0x0000000403027c11 */ /* 0x000fca000f8e10ff */
[----:B------:R-:W-:Y:S01]  /*01a0*/  STS [R2], R9 ;  /* 0x0000000902007388 */ /* 0x000fe20000000800 */
[----:B------:R-:W-:Y:S06]  /*01b0*/  BAR.SYNC.DEFER_BLOCKING 0x0 ;  /* 0x0000000000007b1d */ /* 0x000fec0000010000 */
[----:B------:R-:W-:Y:S04]  /*01c0*/  @!P1 LDS R4, [R2+0x400] ;  /* 0x0004000002049984 */ /* 0x000fe80000000800 */
[----:B------:R-:W0:Y:S02]  /*01d0*/  @!P1 LDS R5, [R2] ;  /* 0x0000000002059984 */ /* 0x000e240000000800 */
[----:B0-----:R-:W-:-:S05]  /*01e0*/  @!P1 FADD R5, R4, R5 ;  /* 0x0000000504059221 */ /* 0x001fca0000000000 */
[----:B------:R-:W-:Y:S01]  /*01f0*/  @!P1 STS [R2], R5 ;  /* 0x0000000502009388 */ /* 0x000fe20000000800 */
[----:B------:R-:W-:Y:S01]  /*0200*/  BAR.SYNC.DEFER_BLOCKING 0x0 ;  /* 0x0000000000007b1d */ /* 0x000fe20000010000 */
[----:B------:R-:W-:-:S05]  /*0210*/  ISETP.GT.U32.AND P1, PT, R3, 0x3f, PT ;  /* 0x0000003f0300780c */ /* 0x000fca0003f24070 */
        /* <DEDUP_REMOVED lines=9> */
[----:B------:R0:W-:Y:S01]  /*02b0*/  @!P1 STS [R2], R9 ;  /* 0x0000000902009388 */ /* 0x0001e20000000800 */
[----:B------:R-:W-:Y:S06]  /*02c0*/  BAR.SYNC.DEFER_BLOCKING 0x0 ;  /* 0x0000000000007b1d */ /* 0x000fec0000010000 */
[----:B------:R-:W-:Y:S05]  /*02d0*/  @P0 EXIT ;  /* 0x000000000000094d */ /* 0x000fea0003800000 */
[----:B------:R-:W-:Y:S01]  /*02e0*/  LDS R4, [R2+0x80] ;  /* 0x0000800002047984 */ /* 0x000fe20000000800 */
[----:B------:R-:W-:-:S03]  /*02f0*/  ISETP.NE.AND P0, PT, R3, RZ, PT ;  /* 0x000000ff0300720c */ /* 0x000fc60003f05270 */
[----:B------:R-:W1:Y:S02]  /*0300*/  LDS R5, [R2] ;  /* 0x0000000002057984 */ /* 0x000e640000000800 */
[----:B-1----:R-:W-:-:S05]  /*0310*/  FADD R5, R4, R5 ;  /* 0x0000000504057221 */ /* 0x002fca0000000000 */
[----:B------:R-:W-:Y:S04]  /*0320*/  STS [R2], R5 ;  /* 0x0000000502007388 */ /* 0x000fe80000000800 */
[----:B------:R-:W-:Y:S04]  /*0330*/  LDS R4, [R2+0x40] ;  /* 0x0000400002047984 */ /* 0x000fe80000000800 */
[----:B------:R-:W1:Y:S02]  /*0340*/  LDS R7, [R2] ;  /* 0x0000000002077984 */ /* 0x000e640000000800 */
[----:B-1----:R-:W-:-:S05]  /*0350*/  FADD R7, R4, R7 ;  /* 0x0000000704077221 */ /* 0x002fca0000000000 */
[----:B------:R-:W-:Y:S04]  /*0360*/  STS [R2], R7 ;  /* 0x0000000702007388 */ /* 0x000fe80000000800 */
[----:B------:R-:W-:Y:S04]  /*0370*/  LDS R4, [R2+0x20] ;  /* 0x0000200002047984 */ /* 0x000fe80000000800 */
[----:B0-----:R-:W0:Y:S02]  /*0380*/  LDS R9, [R2] ;  /* 0x0000000002097984 */ /* 0x001e240000000800 */
[----:B0-----:R-:W-:-:S05]  /*0390*/  FADD R9, R4, R9 ;  /* 0x0000000904097221 */ /* 0x001fca0000000000 */
[----:B------:R-:W-:Y:S04]  /*03a0*/  STS [R2], R9 ;  /* 0x0000000902007388 */ /* 0x000fe80000000800 */
[----:B------:R-:W-:Y:S04]  /*03b0*/  LDS R4, [R2+0x10] ;  /* 0x0000100002047984 */ /* 0x000fe80000000800 */
[----:B------:R-:W0:Y:S02]  /*03c0*/  LDS R11, [R2] ;  /* 0x00000000020b7984 */ /* 0x000e240000000800 */
        /* <DEDUP_REMOVED lines=9> */
[----:B------:R0:W-:Y:S01]  /*0460*/  STS [R2], R7 ;  /* 0x0000000702007388 */ /* 0x0001e20000000800 */
[----:B------:R-:W-:Y:S05]  /*0470*/  @P0 EXIT ;  /* 0x000000000000094d */ /* 0x000fea0003800000 */
[----:B------:R-:W1:Y:S01]  /*0480*/  LDS R5, [UR4] ;  /* 0x00000004ff057984 */ /* 0x000e620008000800 */
[----:B0-----:R-:W0:Y:S02]  /*0490*/  LDC.64 R2, c[0x0][0x388] ;  /* 0x0000e200ff027b82 */ /* 0x001e240000000a00 */
[----:B0-----:R-:W-:-:S05]  /*04a0*/  IMAD.WIDE.U32 R2, R0, 0x4, R2 ;  /* 0x0000000400027825 */ /* 0x001fca00078e0002 */
[----:B-1----:R-:W-:Y:S01]  /*04b0*/  STG.E desc[UR6][R2.64], R5 ;  /* 0x0000000502007986 */ /* 0x002fe2000c101906 */
[----:B------:R-:W-:Y:S05]  /*04c0*/  EXIT ;  /* 0x000000000000794d */ /* 0x000fea0003800000 */
.L_x_1918:
        /* <DEDUP_REMOVED lines=11> */
.L_x_1971:


//--------------------- .text._Z22reduce_centroid_countsILj512EEvPKiiPii --------------------------
	.section	.text._Z22reduce_centroid_countsILj512EEvPKiiPii,"ax",@progbits
	.align	128
        .global         _Z22reduce_centroid_countsILj512EEvPKiiPii
        .type           _Z22reduce_centroid_countsILj512EEvPKiiPii,@function
        .size           _Z22reduce_centroid_countsILj512EEvPKiiPii,(.L_x_1972 - _Z22reduce_centroid_countsILj512EEvPKiiPii)
        .other          _Z22reduce_centroid_countsILj512EEvPKiiPii,@"STO_CUDA_ENTRY STV_DEFAULT"
_Z22reduce_centroid_countsILj512EEvPKiiPii:
.text._Z22reduce_centroid_countsILj512EEvPKiiPii:
[----:B------:R-:W-:Y:S01]  /*0000*/  LDC R1, c[0x0][0x37c] ;  /* 0x0000df00ff017b82 */ /* 0x000fe20000000800 */
[----:B------:R-:W0:Y:S01]  /*0010*/  S2R R0, SR_CTAID.X ;  /* 0x0000000000007919 */ /* 0x000e220000002500 */
[----:B------:R-:W0:Y:S01]  /*0020*/  LDCU UR4, c[0x0][0x360] ;  /* 0x00006c00ff0477ac */ /* 0x000e220008000800 */
[----:B------:R-:W1:Y:S01]  /*0030*/  S2R R2, SR_TID.X ;  /* 0x0000000000027919 */ /* 0x000e620000002100 */
[----:B------:R-:W2:Y:S01]  /*0040*/  LDCU UR5, c[0x0][0x398] ;  /* 0x00007300ff0577ac */ /* 0x000ea20008000800 */
[----:B------:R-:W3:Y:S01]  /*0050*/  LDCU.64 UR6, c[0x0][0x358] ;  /* 0x00006b00ff0677ac */ /* 0x000ee20008000a00 */
[----:B0-----:R-:W-:-:S04]  /*0060*/  IMAD R3, R0, UR4, RZ ;  /* 0x0000000400037c24 */ /* 0x001fc8000f8e02ff */
[----:B-1----:R-:W-:-:S04]  /*0070*/  IMAD R3, R3, 0x2, R2 ;  /* 0x0000000203037824 */ /* 0x002fc800078e0202 */
[C---:B------:R-:W-:Y:S01]  /*0080*/  VIADD R9, R3.reuse, UR4 ;  /* 0x0000000403097c36 */ /* 0x040fe20008000000 */
[----:B--2---:R-:W-:-:S04]  /*0090*/  ISETP.GE.U32.AND P1, PT, R3, UR5, PT ;  /* 0x0000000503007c0c */ /* 0x004fc8000bf26070 */
[----:B------:R-:W-:-:S09]  /*00a0*/  ISETP.GE.U32.AND P3, PT, R9, UR5, PT ;  /* 0x0000000509007c0c */ /* 0x000fd2000bf66070 */
[----:B------:R-:W0:Y:S08]  /*00b0*/  @!P1 LDC.64 R4, c[0x0][0x380] ;  /* 0x0000e000ff049b82 */ /* 0x000e300000000a00 */
[----:B------:R-:W1:Y:S01]  /*00c0*/  @!P3 LDC.64 R6, c[0x0][0x380] ;  /* 0x0000e000ff06bb82 */ /* 0x000e620000000a00 */
[----:B0-----:R-:W-:-:S07]  /*00d0*/  @!P1 IMAD.WIDE.U32 R4, R3, 0x4, R4 ;  /* 0x0000000403049825 */ /* 0x001fce00078e0004 */
[----:B------:R-:W0:Y:S01]  /*00e0*/  @!P1 LDC R3, c[0x0][0x388] ;  /* 0x0000e200ff039b82 */ /* 0x000e220000000800 */
[----:B---3--:R-:W0:Y:S01]  /*00f0*/  @!P1 LDG.E R4, desc[UR6][R4.64] ;  /* 0x0000000604049981 */ /* 0x008e22000c1e1900 */
[----:B-1----:R-:W-:-:S06]  /*0100*/  @!P3 IMAD.WIDE.U32 R6, R9, 0x4, R6 ;  /* 0x000000040906b825 */ /* 0x002fcc00078e0006 */
[----:B------:R-:W1:Y:S01]  /*0110*/  @!P3 LDC R9, c[0x0][0x388] ;  /* 0x0000e200ff09bb82 */ /* 0x000e620000000800 */
[----:B------:R-:W1:Y:S07]  /*0120*/  @!P3 LDG.E R6, desc[UR6][R6.64] ;  /* 0x000000060606b981 */ /* 0x000e6e000c1e1900 */
[----:B------:R-:W2:Y:S01]  /*0130*/  S2UR UR5, SR_CgaCtaId ;  /* 0x00000000000579c3 */ /* 0x000ea20000008800 */
[----:B------:R-:W-:Y:S02]  /*0140*/  UMOV UR4, 0x400 ;  /* 0x0000040000047882 */ /* 0x000fe40000000000 */
[----:B--2---:R-:W-:Y:S01]  /*0150*/  ULEA UR4, UR5, UR4, 0x18 ;  /* 0x0000000405047291 */ /* 0x004fe2000f8ec0ff */
[----:B------:R-:W-:-:S02]  /*0160*/  ISETP.GT.U32.AND P0, PT, R2, 0xff, PT ;  /* 0x000000ff0200780c */ /* 0x000fc40003f04070 */
[----:B0-----:R-:W-:Y:S02]  /*0170*/  @!P1 ISETP.NE.AND P2, PT, R4, R3, PT ;  /* 0x000000030400920c */ /* 0x001fe40003f45270 */
[----:B-1----:R-:W-:Y:S02]  /*0180*/  @!P3 ISETP.NE.AND P4, PT, R6, R9, PT ;  /* 0x000000090600b20c */ /* 0x002fe40003f85270 */
[----:B------:R-:W-:Y:S02]  /*0190*/  CS2R R8, SRZ ;  /* 0x0000000000087805 */ /* 0x000fe4000001ff00 */
[----:B------:R-:W-:Y:S02]  /*01a0*/  @!P1 SEL R8, RZ, 0x1, P2 ;  /* 0x00000001ff089807 */ /* 0x000fe40001000000 */
[----:B------:R-:W-:Y:S02]  /*01b0*/  @!P3 SEL R9, RZ, 0x1, P4 ;  /* 0x00000001ff09b807 */ /* 0x000fe40002000000 */
[----:B------:R-:W-:-:S03]  /*01c0*/  LEA R3, R2, UR4, 0x2 ;  /* 0x0000000402037c11 */ /* 0x000fc6000f8e10ff */
[----:B------:R-:W-:-:S05]  /*01d0*/  IMAD.IADD R8, R9, 0x1, R8 ;  /* 0x0000000109087824 */ /* 0x000fca00078e0208 */
[----:B------:R-:W-:Y:S01]  /*01e0*/  STS [R3], R8 ;  /* 0x0000000803007388 */ /* 0x000fe20000000800 */
[----:B------:R-:W-:Y:S06]  /*01f0*/  BAR.SYNC.DEFER_BLOCKING 0x0 ;  /* 0x0000000000007b1d */ /* 0x000fec0000010000 */
[----:B------:R-:W-:Y:S04]  /*0200*/  @!P0 LDS R4, [R3+0x400] ;  /* 0x0004000003048984 */ /* 0x000fe80000000800 */
[----:B------:R-:W0:Y:S01]  /*0210*/  @!P0 LDS R5, [R3] ;  /* 0x0000000003058984 */ /* 0x000e220000000800 */
[----:B------:R-:W-:Y:S01]  /*0220*/  ISETP.GT.U32.AND P1, PT, R2, 0x7f, PT ;  /* 0x0000007f0200780c */ /* 0x000fe20003f24070 */
[----:B0-----:R-:W-:-:S05]  /*0230*/  @!P0 IMAD.IADD R4, R4, 0x1, R5 ;  /* 0x0000000104048824 */ /* 0x001fca00078e0205 */
[----:B------:R-:W-:Y:S01]  /*0240*/  @!P0 STS [R3], R4 ;  /* 0x0000000403008388 */ /* 0x000fe20000000800 */
[----:B------:R-:W-:Y:S06]  /*0250*/  BAR.SYNC.DEFER_BLOCKING 0x0 ;  /* 0x0000000000007b1d */ /* 0x000fec0000010000 */
[----:B------:R-:W-:Y:S04]  /*0260*/  @!P1 LDS R5, [R3+0x200] ;  /* 0x0002000003059984 */ /* 0x000fe80000000800 */
[----:B------:R-:W0:Y:S01]  /*0270*/  @!P1 LDS R6, [R3] ;  /* 0x0000000003069984 */ /* 0x000e220000000800 */
[----:B------:R-:W-:-:S02]  /*0280*/  ISETP.GT.U32.AND P0, PT, R2, 0x3f, PT ;  /* 0x0000003f0200780c */ /* 0x000fc40003f04070 */
[----:B0-----:R-:W-:-:S05]  /*0290*/  @!P1 IADD3 R6, PT, PT, R5, R6, RZ ;  /* 0x0000000605069210 */ /* 0x001fca0007ffe0ff */
[----:B------:R-:W-:Y:S01]  /*02a0*/  @!P1 STS [R3], R6 ;  /* 0x0000000603009388 */ /* 0x000fe20000000800 */
[----:B------:R-:W-:Y:S06]  /*02b0*/  BAR.SYNC.DEFER_BLOCKING 0x0 ;  /* 0x0000000000007b1d */ /* 0x000fec0000010000 */
[----:B------:R-:W-:Y:S04]  /*02c0*/  @!P0 LDS R5, [R3+0x100] ;  /* 0x0001000003058984 */ /* 0x000fe80000000800 */
[----:B------:R-:W0:Y:S01]  /*02d0*/  @!P0 LDS R8, [R3] ;  /* 0x0000000003088984 */ /* 0x000e220000000800 */
[----:B------:R-:W-:Y:S01]  /*02e0*/  ISETP.GT.U32.AND P1, PT, R2, 0x1f, PT ;  /* 0x0000001f0200780c */ /* 0x000fe20003f24070 */
[----:B0-----:R-:W-:-:S05]  /*02f0*/  @!P0 IMAD.IADD R8, R5, 0x1, R8 ;  /* 0x0000000105088824 */ /* 0x001fca00078e0208 */
[----:B------:R0:W-:Y:S01]  /*0300*/  @!P0 STS [R3], R8 ;  /* 0x0000000803008388 */ /* 0x0001e20000000800 */
[----:B------:R-:W-:Y:S06]  /*0310*/  BAR.SYNC.DEFER_BLOCKING 0x0 ;  /* 0x0000000000007b1d */ /* 0x000fec0000010000 */
[----:B------:R-:W-:Y:S05]  /*0320*/  @P1 EXIT ;  /* 0x000000000000194d */ /* 0x000fea0003800000 */
[----:B------:R-:W-:Y:S01]  /*0330*/  LDS R4, [R3+0x80] ;  /* 0x0000800003047984 */ /* 0x000fe20000000800 */
[----:B------:R-:W-:-:S03]  /*0340*/  ISETP.NE.AND P0, PT, R2, RZ, PT ;  /* 0x000000ff0200720c */ /* 0x000fc60003f05270 */
[----:B------:R-:W1:Y:S02]  /*0350*/  LDS R5, [R3] ;  /* 0x0000000003057984 */ /* 0x000e640000000800 */
[----:B-1----:R-:W-:-:S05]  /*0360*/  IMAD.IADD R4, R4, 0x1, R5 ;  /* 0x0000000104047824 */ /* 0x002fca00078e0205 */
[----:B------:R-:W-:Y:S04]  /*0370*/  STS [R3], R4 ;  /* 0x0000000403007388 */ /* 0x000fe80000000800 */
[----:B------:R-:W-:Y:S04]  /*0380*/  LDS R5, [R3+0x40] ;  /* 0x0000400003057984 */ /* 0x000fe80000000800 */
[----:B------:R-:W1:Y:S02]  /*0390*/  LDS R6, [R3] ;  /* 0x0000000003067984 */ /* 0x000e640000000800 */
[----:B-1----:R-:W-:-:S05]  /*03a0*/  IADD3 R6, PT, PT, R5, R6, RZ ;  /* 0x0000000605067210 */ /* 0x002fca0007ffe0ff */
[----:B------:R-:W-:Y:S04]  /*03b0*/  STS [R3], R6 ;  /* 0x0000000603007388 */ /* 0x000fe80000000800 */
[----:B------:R-:W-:Y:S04]  /*03c0*/  LDS R5, [R3+0x20] ;  /* 0x0000200003057984 */ /* 0x000fe80000000800 */
[----:B0-----:R-:W0:Y:S02]  /*03d0*/  LDS R8, [R3] ;  /* 0x0000000003087984 */ /* 0x001e240000000800 */
[----:B0-----:R-:W-:-:S05]  /*03e0*/  IMAD.IADD R8, R5, 0x1, R8 ;  /* 0x0000000105087824 */ /* 0x001fca00078e0208 */
[----:B------:R-:W-:Y:S04]  /*03f0*/  STS [R3], R8 ;  /* 0x0000000803007388 */ /* 0x000fe80000000800 */
[----:B------:R-:W-:Y:S04]  /*0400*/  LDS R5, [R3+0x10] ;  /* 0x0000100003057984 */ /* 0x000fe80000000800 */
[----:B------:R-:W0:Y:S02]  /*0410*/  LDS R10, [R3] ;  /* 0x00000000030a7984 */ /* 0x000e240000000800 */
[----:B0-----:R-:W-:-:S05]  /*0420*/  IMAD.IADD R10, R5, 0x1, R10 ;  /* 0x00000001050a7824 */ /* 0x001fca00078e020a */
[----:B------:R-:W-:Y:S04]  /*0430*/  STS [R3], R10 ;  /* 0x0000000a03007388 */ /* 0x000fe80000000800 */
[----:B------:R-:W-:Y:S04]  /*0440*/  LDS R4, [R3+0x8] ;  /* 0x0000080003047984 */ /* 0x000fe80000000800 */
[----:B------:R-:W0:Y:S02]  /*0450*/  LDS R5, [R3] ;  /* 0x0000000003057984 */ /* 0x000e240000000800 */
[----:B0-----:R-:W-:-:S05]  /*0460*/  IADD3 R4, PT, PT, R4, R5, RZ ;  /* 0x0000000504047210 */ /* 0x001fca0007ffe0ff */
[----:B------:R-:W-:Y:S04]  /*0470*/  STS [R3], R4 ;  /* 0x0000000403007388 */ /* 0x000fe80000000800 */
[----:B------:R-:W-:Y:S04]  /*0480*/  LDS R5, [R3+0x4] ;  /* 0x0000040003057984 */ /* 0x000fe80000000800 */
[----:B------:R-:W0:Y:S02]  /*0490*/  LDS R6, [R3] ;  /* 0x0000000003067984 */ /* 0x000e240000000800 */
[----:B0-----:R-:W-:-:S05]  /*04a0*/  IMAD.IADD R6, R5, 0x1, R6 ;  /* 0x0000000105067824 */ /* 0x001fca00078e0206 */
[----:B------:R0:W-:Y:S01]  /*04b0*/  STS [R3], R6 ;  /* 0x0000000603007388 */ /* 0x0001e20000000800 */
[----:B------:R-:W-:Y:S05]  /*04c0*/  @P0 EXIT ;  /* 0x000000000000094d */ /* 0x000fea0003800000 */
[----:B------:R-:W1:Y:S01]  /*04d0*/  LDS R5, [UR4] ;  /* 0x00000004ff057984 */ /* 0x000e620008000800 */
[----:B0-----:R-:W0:Y:S02]  /*04e0*/  LDC.64 R2, c[0x0][0x390] ;  /* 0x0000e400ff027b82 */ /* 0x001e240000000a00 */
[----:B0-----:R-:W-:-:S05]  /*04f0*/  IMAD.WIDE.U32 R2, R0, 0x4, R2 ;  /* 0x0000000400027825 */ /* 0x001fca00078e0002 */
[----:B-1----:R-:W-:Y:S01]  /*0500*/  STG.E desc[UR6][R2.64], R5 ;  /* 0x0000000502007986 */ /* 0x002fe2000c101906 */
[----:B------:R-:W-:Y:S05]  /*0510*/  EXIT ;  /* 0x000000000000794d */ /* 0x000fea0003800000 */
.L_x_1919:
        /* <DEDUP_REMOVED lines=14> */
.L_x_1972:


//--------------------- .text._Z20reduce_centroid_sumsILj512EEvPKfPKiiPfi --------------------------
	.section	.text._Z20reduce_centroid_sumsILj512EEvPKfPKiiPfi,"ax",@progbits
	.align	128
        .global         _Z20reduce_centroid_sumsILj512EEvPKfPKiiPfi
        .type           _Z20reduce_centroid_sumsILj512EEvPKfPKiiPfi,@function
        .size           _Z20reduce_centroid_sumsILj512EEvPKfPKiiPfi,(.L_x_1973 - _Z20reduce_centroid_sumsILj512EEvPKfPKiiPfi)
        .other          _Z20reduce_centroid_sumsILj512EEvPKfPKiiPfi,@"STO_CUDA_ENTRY STV_DEFAULT"
_Z20reduce_centroid_sumsILj512EEvPKfPKiiPfi:
.text._Z20reduce_centroid_sumsILj512EEvPKfPKiiPfi:
[----:B------:R-:W-:Y:S01]  /*0000*/  LDC R1, c[0x0][0x37c] ;  /* 0x0000df00ff017b82 */ /* 0x000fe20000000800 */
[----:B------:R-:W0:Y:S01]  /*0010*/  S2R R0, SR_CTAID.X ;  /* 0x0000000000007919 */ /* 0x000e220000002500 */
[----:B------:R-:W0:Y:S01]  /*0020*/  LDCU UR4, c[0x0][0x360] ;  /* 0x00006c00ff0477ac */ /* 0x000e220008000800 */
[----:B------:R-:W-:Y:S01]  /*0030*/  BSSY.RECONVERGENT B0, `(.L_x_1920) ;  /* 0x0000014000007945 */ /* 0x000fe20003800200 */
[----:B------:R-:W-:Y:S01]  /*0040*/  HFMA2 R6, -RZ, RZ, 0, 0 ;  /* 0x00000000ff067431 */ /* 0x000fe200000001ff */
[----:B------:R-:W1:Y:S01]  /*0050*/  S2R R2, SR_TID.X ;  /* 0x0000000000027919 */ /* 0x000e620000002100 */
[----:B------:R-:W2:Y:S01]  /*0060*/  LDCU UR5, c[0x0][0x3a0] ;  /* 0x00007400ff0577ac */ /* 0x000ea20008000800 */
[----:B------:R-:W3:Y:S01]  /*0070*/  LDCU.64 UR6, c[0x0][0x358] ;  /* 0x00006b00ff0677ac */ /* 0x000ee20008000a00 */
[----:B0-----:R-:W-:-:S05]  /*0080*/  IMAD R3, R0, UR4, RZ ;  /* 0x0000000400037c24 */ /* 0x001fca000f8e02ff */
[----:B-1----:R-:W-:-:S04]  /*0090*/  LEA R3, R3, R2, 0x1 ;  /* 0x0000000203037211 */ /* 0x002fc800078e08ff */
[C---:B--2---:R-:W-:Y:S02]  /*00a0*/  ISETP.GE.U32.AND P1, PT, R3.reuse, UR5, PT ;  /* 0x0000000503007c0c */ /* 0x044fe4000bf26070 */
[----:B------:R-:W-:-:S04]  /*00b0*/  IADD3 R7, PT, PT, R3, UR4, RZ ;  /* 0x0000000403077c10 */ /* 0x000fc8000fffe0ff */
[----:B------:R-:W-:-:S07]  /*00c0*/  ISETP.GE.U32.AND P0, PT, R7, UR5, PT ;  /* 0x0000000507007c0c */ /* 0x000fce000bf06070 */
[----:B---3--:R-:W-:Y:S06]  /*00d0*/  @P1 BRA `(.L_x_1921) ;  /* 0x0000000000241947 */ /* 0x008fec0003800000 */
[----:B------:R-:W0:Y:S01]  /*00e0*/  LDC.64 R4, c[0x0][0x388] ;  /* 0x0000e200ff047b82 */ /* 0x000e220000000a00 */
[----:B------:R-:W1:Y:S01]  /*00f0*/  LDCU UR8, c[0x0][0x390] ;  /* 0x00007200ff0877ac */ /* 0x000e620008000800 */
[----:B0-----:R-:W-:-:S06]  /*0100*/  IMAD.WIDE.U32 R4, R3, 0x4, R4 ;  /* 0x0000000403047825 */ /* 0x001fcc00078e0004 */
[----:B------:R-:W1:Y:S02]  /*0110*/  LDG.E R4, desc[UR6][R4.64] ;  /* 0x0000000604047981 */ /* 0x000e64000c1e1900 */
[----:B-1----:R-:W-:-:S13]  /*0120*/  ISETP.NE.AND P1, PT, R4, UR8, PT ;  /* 0x0000000804007c0c */ /* 0x002fda000bf25270 */
[----:B------:R-:W-:Y:S05]  /*0130*/  @P1 BRA `(.L_x_1921) ;  /* 0x00000000000c1947 */ /* 0x000fea0003800000 */
[----:B------:R-:W0:Y:S02]  /*0140*/  LDC.64 R4, c[0x0][0x380] ;  /* 0x0000e000ff047b82 */ /* 0x000e240000000a00 */
[----:B0-----:R-:W-:-:S05]  /*0150*/  IMAD.WIDE.U32 R4, R3, 0x4, R4 ;  /* 0x0000000403047825 */ /* 0x001fca00078e0004 */
[----:B------:R0:W5:Y:S02]  /*0160*/  LDG.E R6, desc[UR6][R4.64] ;  /* 0x0000000604067981 */ /* 0x000164000c1e1900 */
.L_x_1921:
[----:B------:R-:W-:Y:S05]  /*0170*/  BSYNC.RECONVERGENT B0 ;  /* 0x0000000000007941 */ /* 0x000fea0003800200 */
.L_x_1920:
[----:B------:R-:W-:Y:S04]  /*0180*/  BSSY.RECONVERGENT B0, `(.L_x_1922) ;  /* 0x000000c000007945 */ /* 0x000fe80003800200 */
[----:B------:R-:W-:Y:S05]  /*0190*/  @P0 BRA `(.L_x_1923) ;  /* 0x0000000000280947 */ /* 0x000fea0003800000 */
[----:B0-----:R-:W0:Y:S01]  /*01a0*/  LDC.64 R4, c[0x0][0x388] ;  /* 0x0000e200ff047b82 */ /* 0x001e220000000a00 */
[----:B------:R-:W1:Y:S01]  /*01b0*/  LDCU UR4, c[0x0][0x390] ;  /* 0x00007200ff0477ac */ /* 0x000e620008000800 */
[----:B0-----:R-:W-:-:S06]  /*01c0*/  IMAD.WIDE.U32 R4, R7, 0x4, R4 ;  /* 0x0000000407047825 */ /* 0x001fcc00078e0004 */
[----:B------:R-:W1:Y:S02]  /*01d0*/  LDG.E R4, desc[UR6][R4.64] ;  /* 0x0000000604047981 */ /* 0x000e64000c1e1900 */
[----:B-1----:R-:W-:-:S13]  /*01e0*/  ISETP.NE.AND P0, PT, R4, UR4, PT ;  /* 0x0000000404007c0c */ /* 0x002fda000bf05270 */
[----:B------:R-:W-:Y:S05]  /*01f0*/  @P0 BRA `(.L_x_1923) ;  /* 0x0000000000100947 */ /* 0x000fea0003800000 */
[----:B------:R-:W0:Y:S02]  /*0200*/  LDC.64 R4, c[0x0][0x380] ;  /* 0x0000e000ff047b82 */ /* 0x000e240000000a00 */
[----:B0-----:R-:W-:-:S06]  /*0210*/  IMAD.WIDE.U32 R4, R7, 0x4, R4 ;  /* 0x0000000407047825 */ /* 0x001fcc00078e0004 */
[----:B------:R-:W2:Y:S02]  /*0220*/  LDG.E R5, desc[UR6][R4.64] ;  /* 0x0000000604057981 */ /* 0x000ea4000c1e1900 */
[----:B--2--5:R-:W-:-:S07]  /*0230*/  FADD R6, R6, R5 ;  /* 0x0000000506067221 */ /* 0x024fce0000000000 */
.L_x_1923:
[----:B------:R-:W-:Y:S05]  /*0240*/  BSYNC.RECONVERGENT B0 ;  /* 0x0000000000007941 */ /* 0x000fea0003800200 */
.L_x_1922:
[----:B------:R-:W1:Y:S01]  /*0250*/  S2UR UR5, SR_CgaCtaId ;  /* 0x00000000000579c3 */ /* 0x000e620000008800 */
[----:B------:R-:W-:Y:S01]  /*0260*/  UMOV UR4, 0x400 ;  /* 0x0000040000047882 */ /* 0x000fe20000000000 */
[C---:B------:R-:W-:Y:S02]  /*0270*/  ISETP.GT.U32.AND P1, PT, R2.reuse, 0xff, PT ;  /* 0x000000ff0200780c */ /* 0x040fe40003f24070 */
[----:B------:R-:W-:Y:S01]  /*0280*/  ISETP.GT.U32.AND P0, PT, R2, 0x7f, PT ;  /* 0x0000007f0200780c */ /* 0x000fe20003f04070 */
[----:B-1----:R-:W-:-:S06]  /*0290*/  ULEA UR4, UR5, UR4, 0x18 ;  /* 0x0000000405047291 */ /* 0x002fcc000f8ec0ff */
[----:B------:R-:W-:-:S05]  /*02a0*/  LEA R3, R2, UR4, 0x2 ;  /* 0x0000000402037c11 */ /* 0x000fca000f8e10ff */
[----:B-----5:R-:W-:Y:S01]  /*02b0*/  STS [R3], R6 ;  /* 0x0000000603007388 */ /* 0x020fe20000000800 */
[----:B------:R-:W-:Y:S06]  /*02c0*/  BAR.SYNC.DEFER_BLOCKING 0x0 ;  /* 0x0000000000007b1d */ /* 0x000fec0000010000 */
[----:B0-----:R-:W-:Y:S04]  /*02d0*/  @!P1 LDS R4, [R3+0x400] ;  /* 0x0004000003049984 */ /* 0x001fe80000000800 */
        /* <DEDUP_REMOVED lines=48> */
.L_x_1924:
        /* <DEDUP_REMOVED lines=10> */
.L_x_1973:


//--------------------- .text._Z12reduce_arrayIiLj512EEvPT_S1_i --------------------------
	.section	.text._Z12reduce_arrayIiLj512EEvPT_S1_i,"ax",@progbits
	.align	128
        .global         _Z12reduce_arrayIiLj512EEvPT_S1_i
        .type           _Z12reduce_arrayIiLj512EEvPT_S1_i,@function
        .size           _Z12reduce_arrayIiLj512EEvPT_S1_i,(.L_x_1974 - _Z12reduce_arrayIiLj512EEvPT_S1_i)
        .other          _Z12reduce_arrayIiLj512EEvPT_S1_i,@"STO_CUDA_ENTRY STV_DEFAULT"
_Z12reduce_arrayIiLj512EEvPT_S1_i:
.text._Z12reduce_arrayIiLj512EEvPT_S1_i:
[----:B------:R-:W-:Y:S01]  /*0000*/  LDC R1, c[0x0][0x37c] ;  /* 0x0000df00ff017b82 */ /* 0x000fe20000000800 */
[----:B------:R-:W0:Y:S01]  /*0010*/  S2R R3, SR_TID.X ;  /* 0x0000000000037919 */ /* 0x000e220000002100 */
[----:B------:R-:W0:Y:S01]  /*0020*/  LDCU UR8, c[0x0][0x360] ;  /* 0x00006c00ff0877ac */ /* 0x000e220008000800 */
[----:B------:R-:W-:Y:S01]  /*0030*/  BSSY.RECONVERGENT B0, `(.L_x_1925) ;  /* 0x0000010000007945 */ /* 0x000fe20003800200 */
[----:B------:R-:W-:Y:S01]  /*0040*/  IMAD.MOV.U32 R9, RZ, RZ, RZ ;  /* 0x000000ffff097224 */ /* 0x000fe200078e00ff */
[----:B------:R-:W0:Y:S01]  /*0050*/  S2R R0, SR_CTAID.X ;  /* 0x0000000000007919 */ /* 0x000e220000002500 */
[----:B------:R-:W1:Y:S01]  /*0060*/  LDCU UR9, c[0x0][0x390] ;  /* 0x00007200ff0977ac */ /* 0x000e620008000800 */
[----:B------:R-:W2:Y:S01]  /*0070*/  LDCU.64 UR6, c[0x0][0x358] ;  /* 0x00006b00ff0677ac */ /* 0x000ea20008000a00 */
[----:B0-----:R-:W-:-:S05]  /*0080*/  IMAD R5, R0, UR8, R3 ;  /* 0x0000000800057c24 */ /* 0x001fca000f8e0203 */
[----:B-1----:R-:W-:-:S13]  /*0090*/  ISETP.GE.U32.AND P0, PT, R5, UR9, PT ;  /* 0x0000000905007c0c */ /* 0x002fda000bf06070 */
[----:B--2---:R-:W-:Y:S05]  /*00a0*/  @P0 BRA `(.L_x_1926) ;  /* 0x0000000000200947 */ /* 0x004fea0003800000 */
[----:B------:R-:W0:Y:S01]  /*00b0*/  LDC.64 R6, c[0x0][0x380] ;  /* 0x0000e000ff067b82 */ /* 0x000e220000000a00 */
[----:B------:R-:W-:-:S05]  /*00c0*/  VIADD R9, R5, UR8 ;  /* 0x0000000805097c36 */ /* 0x000fca0008000000 */
[----:B------:R-:W-:Y:S01]  /*00d0*/  ISETP.GE.U32.AND P0, PT, R9, UR9, PT ;  /* 0x0000000909007c0c */ /* 0x000fe2000bf06070 */
[----:B0-----:R-:W-:-:S12]  /*00e0*/  IMAD.WIDE.U32 R4, R5, 0x4, R6 ;  /* 0x0000000405047825 */ /* 0x001fd800078e0006 */
[----:B------:R-:W-:Y:S02]  /*00f0*/  @!P0 IMAD.WIDE.U32 R6, R9, 0x4, R6 ;  /* 0x0000000409068825 */ /* 0x000fe400078e0006 */
[----:B------:R-:W2:Y:S04]  /*0100*/  LDG.E R9, desc[UR6][R4.64] ;  /* 0x0000000604097981 */ /* 0x000ea8000c1e1900 */
[----:B------:R-:W2:Y:S02]  /*0110*/  @!P0 LDG.E R6, desc[UR6][R6.64] ;  /* 0x0000000606068981 */ /* 0x000ea4000c1e1900 */
[----:B--2---:R-:W-:-:S07]  /*0120*/  @!P0 IADD3 R9, PT, PT, R9, R6, RZ ;  /* 0x0000000609098210 */ /* 0x004fce0007ffe0ff */
.L_x_1926:
[----:B------:R-:W-:Y:S05]  /*0130*/  BSYNC.RECONVERGENT B0 ;  /* 0x0000000000007941 */ /* 0x000fea0003800200 */
.L_x_1925:
        /* <DEDUP_REMOVED lines=10> */
[----:B0-----:R-:W-:-:S05]  /*01e0*/  @!P1 IMAD.IADD R5, R4, 0x1, R5 ;  /* 0x0000000104059824 */ /* 0x001fca00078e0205 */
[----:B------:R-:W-:Y:S01]  /*01f0*/  @!P1 STS [R2], R5 ;  /* 0x0000000502009388 */ /* 0x000fe20000000800 */
[----:B------:R-:W-:Y:S01]  /*0200*/  BAR.SYNC.DEFER_BLOCKING 0x0 ;  /* 0x0000000000007b1d */ /* 0x000fe20000010000 */
[----:B------:R-:W-:-:S05]  /*0210*/  ISETP.GT.U32.AND P1, PT, R3, 0x3f, PT ;  /* 0x0000003f0300780c */ /* 0x000fca0003f24070 */
        /* <DEDUP_REMOVED lines=8> */
[----:B0-----:R-:W-:-:S05]  /*02a0*/  @!P1 IADD3 R9, PT, PT, R4, R9, RZ ;  /* 0x0000000904099210 */ /* 0x001fca0007ffe0ff */
        /* <DEDUP_REMOVED lines=27> */
[----:B------:R0:W-:Y:S01]  /*0460*/  STS [R2], R7 ;  /* 0x0000000702007388 */ /* 0x0001e20000000800 */
[----:B------:R-:W-:Y:S05]  /*0470*/  @P0 EXIT ;  /* 0x000000000000094d */ /* 0x000fea0003800000 */
[----:B------:R-:W1:Y:S01]  /*0480*/  LDS R5, [UR4] ;  /* 0x00000004ff057984 */ /* 0x000e620008000800 */
[----:B0-----:R-:W0:Y:S02]  /*0490*/  LDC.64 R2, c[0x0][0x388] ;  /* 0x0000e200ff027b82 */ /* 0x001e240000000a00 */
[----:B0-----:R-:W-:-:S05]  /*04a0*/  IMAD.WIDE.U32 R2, R0, 0x4, R2 ;  /* 0x0000000400027825 */ /* 0x001fca00078e0002 */
[----:B-1----:R-:W-:Y:S01]  /*04b0*/  STG.E desc[UR6][R2.64], R5 ;  /* 0x0000000502007986 */ /* 0x002fe2000c101906 */
[----:B------:R-:W-:Y:S05]  /*04c0*/  EXIT ;  /* 0x000000000000794d */ /* 0x000fea0003800000 */
.L_x_1927:
        /* <DEDUP_REMOVED lines=11> */
.L_x_1974:


//--------------------- .text._Z26assign_points_to_centroidsPKfS0_PiS1_iii --------------------------
	.section	.text._Z26assign_points_to_centroidsPKfS0_PiS1_iii,"ax",@progbits
	.align	128
        .global         _Z26assign_points_to_centroidsPKfS0_PiS1_iii
        .type           _Z26assign_points_to_centroidsPKfS0_PiS1_iii,@function
        .size           _Z26assign_points_to_centroidsPKfS0_PiS1_iii,(.L_x_1975 - _Z26assign_points_to_centroidsPKfS0_PiS1_iii)
        .other          _Z26assign_points_to_centroidsPKfS0_PiS1_iii,@"STO_CUDA_ENTRY STV_DEFAULT"
_Z26assign_points_to_centroidsPKfS0_PiS1_iii:
.text._Z26assign_points_to_centroidsPKfS0_PiS1_iii:
[----:B------:R-:W-:Y:S01]  /*0000*/  LDC R1, c[0x0][0x37c] ;  /* 0x0000df00ff017b82 */ /* 0x000fe20000000800 */
[----:B------:R-:W0:Y:S07]  /*0010*/  S2R R3, SR_TID.X ;  /* 0x0000000000037919 */ /* 0x000e2e0000002100 */
[----:B------:R-:W0:Y:S01]  /*0020*/  S2UR UR4, SR_CTAID.X ;  /* 0x00000000000479c3 */ /* 0x000e220000002500 */
[----:B------:R-:W1:Y:S07]  /*0030*/  LDCU UR5, c[0x0][0x3a4] ;  /* 0x00007480ff0577ac */ /* 0x000e6e0008000800 */
[----:B------:R-:W0:Y:S02]  /*0040*/  LDC R0, c[0x0][0x360] ;  /* 0x0000d800ff007b82 */ /* 0x000e240000000800 */
[----:B0-----:R-:W-:-:S05]  /*0050*/  IMAD R0, R0, UR4, R3 ;  /* 0x0000000400007c24 */ /* 0x001fca000f8e0203 */
[----:B-1----:R-:W-:-:S13]  /*0060*/  ISETP.GE.AND P0, PT, R0, UR5, PT ;  /* 0x0000000500007c0c */ /* 0x002fda000bf06270 */
[----:B------:R-:W-:Y:S05]  /*0070*/  @P0 EXIT ;  /* 0x000000000000094d */ /* 0x000fea0003800000 */
[----:B------:R-:W0:Y:S01]  /*0080*/  LDC.64 R4, c[0x0][0x390] ;  /* 0x0000e400ff047b82 */ /* 0x000e220000000a00 */
[----:B------:R-:W1:Y:S01]  /*0090*/  LDCU.64 UR22, c[0x0][0x358] ;  /* 0x00006b00ff1677ac */ /* 0x000e620008000a00 */
[----:B------:R-:W2:Y:S01]  /*00a0*/  LDCU UR4, c[0x0][0x3a8] ;  /* 0x00007500ff0477ac */ /* 0x000ea20008000800 */
[----:B0-----:R-:W-:-:S05]  /*00b0*/  IMAD.WIDE R4, R0, 0x4, R4 ;  /* 0x0000000400047825 */ /* 0x001fca00078e0204 */
[----:B-1----:R0:W5:Y:S01]  /*00c0*/  LDG.E R2, desc[UR22][R4.64] ;  /* 0x0000001604027981 */ /* 0x002162000c1e1900 */
[----:B--2---:R-:W-:Y:S01]  /*00d0*/  UISETP.GE.AND UP0, UPT, UR4, 0x1, UPT ;  /* 0x000000010400788c */ /* 0x004fe2000bf06270 */
[----:B------:R-:W-:-:S08]  /*00e0*/  MOV R3, 0xffffffff ;  /* 0xffffffff00037802 */ /* 0x000fd00000000f00 */
[----:B0-----:R-:W-:Y:S05]  /*00f0*/  BRA.U !UP0, `(.L_x_1928) ;  /* 0x0000000d08f47547 */ /* 0x001fea000b800000 */
[----:B------:R-:W0:Y:S02]  /*0100*/  LDC R6, c[0x0][0x3a0] ;  /* 0x0000e800ff067b82 */ /* 0x000e240000000800 */
[----:B0-----:R-:W-:-:S13]  /*0110*/  ISETP.GE.AND P0, PT, R6, 0x1, PT ;  /* 0x000000010600780c */ /* 0x001fda0003f06270 */
[----:B------:R-:W-:Y:S05]  /*0120*/  @!P0 BRA `(.L_x_1929) ;  /* 0x0000000800ec8947 */ /* 0x000fea0003800000 */
[C---:B------:R-:W-:Y:S01]  /*0130*/  LOP3.LUT R4, R6.reuse, 0x7, RZ, 0xc0, !PT ;  /* 0x0000000706047812 */ /* 0x040fe200078ec0ff */
[----:B------:R-:W-:Y:S01]  /*0140*/  IMAD.MOV.U32 R3, RZ, RZ, -0x1 ;  /* 0xffffffffff037424 */ /* 0x000fe200078e00ff */
[C---:B------:R-:W-:Y:S01]  /*0150*/  LOP3.LUT R5, R6.reuse, 0x3, RZ, 0xc0, !PT ;  /* 0x0000000306057812 */ /* 0x040fe200078ec0ff */
[----:B------:R-:W-:Y:S01]  /*0160*/  USHF.L.U32 UR5, UR4, 0x3, URZ ;  /* 0x0000000304057899 */ /* 0x000fe200080006ff */
[----:B------:R-:W-:Y:S02]  /*0170*/  LOP3.LUT R6, R6, 0x7ffffff8, RZ, 0xc0, !PT ;  /* 0x7ffffff806067812 */ /* 0x000fe400078ec0ff */
[----:B------:R-:W-:Y:S01]  /*0180*/  MOV R7, 0x7f7fffff ;  /* 0x7f7fffff00077802 */ /* 0x000fe20000000f00 */
[----:B------:R-:W-:-:S08]  /*0190*/  UMOV UR4, URZ ;  /* 0x000000ff00047c82 */ /* 0x000fd00008000000 */
.L_x_1934:
[----:B------:R-:W0:Y:S01]  /*01a0*/  LDC R8, c[0x0][0x3a0] ;  /* 0x0000e800ff087b82 */ /* 0x000e220000000800 */
[----:B------:R-:W-:Y:S01]  /*01b0*/  HFMA2 R20, -RZ, RZ, 0, 0 ;  /* 0x00000000ff147431 */ /* 0x000fe200000001ff */
[----:B------:R-:W-:Y:S02]  /*01c0*/  MOV R9, RZ ;  /* 0x000000ff00097202 */ /* 0x000fe40000000f00 */
[----:B0-----:R-:W-:-:S13]  /*01d0*/  ISETP.GE.U32.AND P0, PT, R8, 0x8, PT ;  /* 0x000000080800780c */ /* 0x001fda0003f06070 */
[----:B------:R-:W-:Y:S05]  /*01e0*/  @!P0 BRA `(.L_x_1930) ;  /* 0x00000004006c8947 */ /* 0x000fea0003800000 */
[----:B------:R-:W0:Y:S01]  /*01f0*/  LDCU UR6, c[0x0][0x3a8] ;  /* 0x00007500ff0677ac */ /* 0x000e220008000800 */
[----:B------:R-:W-:Y:S01]  /*0200*/  IMAD.MOV R13, RZ, RZ, -R6 ;  /* 0x000000ffff0d7224 */ /* 0x000fe200078e0a06 */
[----:B------:R-:W-:Y:S01]  /*0210*/  MOV R20, RZ ;  /* 0x000000ff00147202 */ /* 0x000fe20000000f00 */
[----:B------:R-:W1:Y:S01]  /*0220*/  LDCU.64 UR24, c[0x0][0x388] ;  /* 0x00007100ff1877ac */ /* 0x000e620008000a00 */
[----:B------:R-:W-:Y:S01]  /*0230*/  MOV R10, R0 ;  /* 0x00000000000a7202 */ /* 0x000fe20000000f00 */
[----:B0-----:R-:W-:Y:S02]  /*0240*/  UIADD3 UR7, UPT, UPT, UR4, UR6, URZ ;  /* 0x0000000604077290 */ /* 0x001fe4000fffe0ff */
[----:B------:R-:W-:Y:S02]  /*0250*/  ULEA UR8, UR6, UR4, 0x1 ;  /* 0x0000000406087291 */ /* 0x000fe4000f8e08ff */
[----:B------:R-:W-:Y:S02]  /*0260*/  UIMAD UR9, UR6, 0x3, UR4 ;  /* 0x00000003060978a4 */ /* 0x000fe4000f8e0204 */
[----:B------:R-:W-:-:S02]  /*0270*/  ULEA UR10, UR6, UR4, 0x2 ;  /* 0x00000004060a7291 */ /* 0x000fc4000f8e10ff */
[----:B------:R-:W-:Y:S02]  /*0280*/  UIMAD UR11, UR6, 0x5, UR4 ;  /* 0x00000005060b78a4 */ /* 0x000fe4000f8e0204 */
[----:B------:R-:W-:Y:S02]  /*0290*/  UIMAD UR12, UR6, 0x6, UR4 ;  /* 0x00000006060c78a4 */ /* 0x000fe4000f8e0204 */
[----:B------:R-:W-:Y:S02]  /*02a0*/  UIMAD UR6, UR6, 0x7, UR4 ;  /* 0x00000007060678a4 */ /* 0x000fe4000f8e0204 */
[----:B-1----:R-:W-:-:S12]  /*02b0*/  UIMAD.WIDE.U32 UR14, UR4, 0x4, UR24 ;  /* 0x00000004040e78a5 */ /* 0x002fd8000f8e0018 */
.L_x_1931:
[----:B------:R-:W0:Y:S01]  /*02c0*/  LDC.64 R24, c[0x0][0x380] ;  /* 0x0000e000ff187b82 */ /* 0x000e220000000a00 */
[----:B------:R-:W-:Y:S01]  /*02d0*/  IMAD.U32 R26, RZ, RZ, UR14 ;  /* 0x0000000eff1a7e24 */ /* 0x000fe2000f8e00ff */
[----:B------:R-:W-:-:S05]  /*02e0*/  MOV R27, UR15 ;  /* 0x0000000f001b7c02 */ /* 0x000fca0008000f00 */
[----:B------:R-:W2:Y:S01]  /*02f0*/  LDG.E R9, desc[UR22][R26.64] ;  /* 0x000000161a097981 */ /* 0x000ea2000c1e1900 */
[----:B------:R-:W1:Y:S01]  /*0300*/  LDC R11, c[0x0][0x3a4] ;  /* 0x0000e900ff0b7b82 */ /* 0x000e620000000800 */
[----:B0-----:R-:W-:-:S05]  /*0310*/  IMAD.WIDE R24, R10, 0x4, R24 ;  /* 0x000000040a187825 */ /* 0x001fca00078e0218 */
[----:B------:R-:W2:Y:S01]  /*0320*/  LDG.E R22, desc[UR22][R24.64] ;  /* 0x0000001618167981 */ /* 0x000ea2000c1e1900 */
[----:B------:R-:W-:Y:S01]  /*0330*/  UIMAD.WIDE.U32 UR16, UR7, 0x4, UR24 ;  /* 0x00000004071078a5 */ /* 0x000fe2000f8e0018 */
[----:B-1----:R-:W-:-:S05]  /*0340*/  IMAD.WIDE R14, R11, 0x4, R24 ;  /* 0x000000040b0e7825 */ /* 0x002fca00078e0218 */
[----:B------:R-:W-:Y:S01]  /*0350*/  MOV R16, UR16 ;  /* 0x0000001000107c02 */ /* 0x000fe20008000f00 */
[----:B------:R-:W-:Y:S01]  /*0360*/  IMAD.U32 R17, RZ, RZ, UR17 ;  /* 0x00000011ff117e24 */ /* 0x000fe2000f8e00ff */
[----:B------:R-:W3:Y:S04]  /*0370*/  LDG.E R29, desc[UR22][R14.64] ;  /* 0x000000160e1d7981 */ /* 0x000ee8000c1e1900 */
[----:B------:R0:W3:Y:S01]  /*0380*/  LDG.E R12, desc[UR22][R16.64] ;  /* 0x00000016100c7981 */ /* 0x0000e2000c1e1900 */
[----:B------:R-:W-:Y:S01]  /*0390*/  IMAD.WIDE R18, R11, 0x4, R14 ;  /* 0x000000040b127825 */ /* 0x000fe200078e020e */
[----:B------:R-:W-:Y:S02]  /*03a0*/  UIMAD.WIDE.U32 UR16, UR8, 0x4, UR24 ;  /* 0x00000004081078a5 */ /* 0x000fe4000f8e0018 */
[----:B------:R-:W-:-:S02]  /*03b0*/  UIMAD.WIDE.U32 UR18, UR9, 0x4, UR24 ;  /* 0x00000004091278a5 */ /* 0x000fc4000f8e0018 */
[----:B------:R-:W-:Y:S01]  /*03c0*/  UIMAD.WIDE.U32 UR20, UR10, 0x4, UR24 ;  /* 0x000000040a1478a5 */ /* 0x000fe2000f8e0018 */
[C---:B0-----:R-:W-:Y:S01]  /*03d0*/  IMAD.WIDE R16, R11.reuse, 0x4, R18 ;  /* 0x000000040b107825 */ /* 0x041fe200078e0212 */
[----:B------:R-:W-:Y:S02]  /*03e0*/  MOV R26, UR16 ;  /* 0x00000010001a7c02 */ /* 0x000fe40008000f00 */
[----:B------:R-:W-:Y:S01]  /*03f0*/  MOV R27, UR17 ;  /* 0x00000011001b7c02 */ /* 0x000fe20008000f00 */
[----:B------:R-:W-:Y:S01]  /*0400*/  UIMAD.WIDE.U32 UR16, UR11, 0x4, UR24 ;  /* 0x000000040b1078a5 */ /* 0x000fe2000f8e0018 */
[----:B------:R-:W-:Y:S02]  /*0410*/  IMAD.U32 R24, RZ, RZ, UR18 ;  /* 0x00000012ff187e24 */ /* 0x000fe4000f8e00ff */
[----:B------:R-:W-:Y:S01]  /*0420*/  IMAD.WIDE R14, R11, 0x4, R16 ;  /* 0x000000040b0e7825 */ /* 0x000fe200078e0210 */
[----:B------:R-:W-:Y:S01]  /*0430*/  MOV R25, UR19 ;  /* 0x0000001300197c02 */ /* 0x000fe20008000f00 */
[----:B------:R-:W4:Y:S01]  /*0440*/  LDG.E R26, desc[UR22][R26.64] ;  /* 0x000000161a1a7981 */ /* 0x000f22000c1e1900 */
[----:B------:R-:W-:Y:S01]  /*0450*/  MOV R21, UR17 ;  /* 0x0000001100157c02 */ /* 0x000fe20008000f00 */
[----:B------:R-:W-:-:S02]  /*0460*/  IMAD.U32 R23, RZ, RZ, UR21 ;  /* 0x00000015ff177e24 */ /* 0x000fc4000f8e00ff */
[----:B------:R-:W4:Y:S04]  /*0470*/  LDG.E R24, desc[UR22][R24.64] ;  /* 0x0000001618187981 */ /* 0x000f28000c1e1900 */
[----:B------:R0:W4:Y:S04]  /*0480*/  LDG.E R27, desc[UR22][R18.64] ;  /* 0x00000016121b7981 */ /* 0x000128000c1e1900 */
[----:B------:R1:W4:Y:S01]  /*0490*/  LDG.E R25, desc[UR22][R16.64] ;  /* 0x0000001610197981 */ /* 0x000322000c1e1900 */
[----:B0-----:R-:W-:-:S04]  /*04a0*/  IMAD.WIDE R18, R11, 0x4, R14 ;  /* 0x000000040b127825 */ /* 0x001fc800078e020e */
[----:B--2---:R-:W-:Y:S01]  /*04b0*/  FADD R9, R22, -R9 ;  /* 0x8000000916097221 */ /* 0x004fe20000000000 */
[----:B------:R-:W-:-:S03]  /*04c0*/  MOV R22, UR20 ;  /* 0x0000001400167c02 */ /* 0x000fc60008000f00 */
[----:B------:R-:W-:Y:S01]  /*04d0*/  FFMA R9, R9, R9, R20 ;  /* 0x0000000909097223 */ /* 0x000fe20000000014 */
[----:B------:R-:W-:Y:S01]  /*04e0*/  MOV R20, UR16 ;  /* 0x0000001000147c02 */ /* 0x000fe20008000f00 */
[----:B------:R-:W-:Y:S01]  /*04f0*/  UIMAD.WIDE.U32 UR16, UR12, 0x4, UR24 ;  /* 0x000000040c1078a5 */ /* 0x000fe2000f8e0018 */
[----:B------:R-:W2:Y:S04]  /*0500*/  LDG.E R22, desc[UR22][R22.64] ;  /* 0x0000001616167981 */ /* 0x000ea8000c1e1900 */
[----:B------:R-:W2:Y:S01]  /*0510*/  LDG.E R20, desc[UR22][R20.64] ;  /* 0x0000001614147981 */ /* 0x000ea2000c1e1900 */
[----:B-1----:R-:W-:Y:S01]  /*0520*/  IMAD.U32 R16, RZ, RZ, UR16 ;  /* 0x00000010ff107e24 */ /* 0x002fe2000f8e00ff */
[----:B------:R-:W-:Y:S01]  /*0530*/  MOV R17, UR17 ;  /* 0x0000001100117c02 */ /* 0x000fe20008000f00 */
[----:B------:R-:W-:Y:S01]  /*0540*/  UIMAD.WIDE.U32 UR16, UR6, 0x4, UR24 ;  /* 0x00000004061078a5 */ /* 0x000fe2000f8e0018 */
[----:B------:R0:W2:Y:S04]  /*0550*/  LDG.E R23, desc[UR22][R14.64] ;  /* 0x000000160e177981 */ /* 0x0000a8000c1e1900 */
[----:B------:R1:W2:Y:S01]  /*0560*/  LDG.E R21, desc[UR22][R18.64] ;  /* 0x0000001612157981 */ /* 0x0002a2000c1e1900 */
[----:B---3--:R-:W-:-:S03]  /*0570*/  FADD R12, R29, -R12 ;  /* 0x8000000c1d0c7221 */ /* 0x008fc60000000000 */
[----:B------:R-:W3:Y:S01]  /*0580*/  LDG.E R16, desc[UR22][R16.64] ;  /* 0x0000001610107981 */ /* 0x000ee2000c1e1900 */
[----:B0-----:R-:W-:-:S05]  /*0590*/  IMAD.WIDE R14, R11, 0x4, R18 ;  /* 0x000000040b0e7825 */ /* 0x001fca00078e0212 */
[----:B------:R0:W3:Y:S01]  /*05a0*/  LDG.E R28, desc[UR22][R14.64] ;  /* 0x000000160e1c7981 */ /* 0x0000e2000c1e1900 */
[----:B-1----:R-:W-:-:S06]  /*05b0*/  IMAD.WIDE R18, R11, 0x4, R14 ;  /* 0x000000040b127825 */ /* 0x002fcc00078e020e */
[----:B------:R-:W3:Y:S01]  /*05c0*/  LDG.E R18, desc[UR22][R18.64] ;  /* 0x0000001612127981 */ /* 0x000ee2000c1e1900 */
[----:B0-----:R-:W-:Y:S01]  /*05d0*/  MOV R14, UR16 ;  /* 0x00000010000e7c02 */ /* 0x001fe20008000f00 */
[----:B------:R-:W-:-:S05]  /*05e0*/  IMAD.U32 R15, RZ, RZ, UR17 ;  /* 0x00000011ff0f7e24 */ /* 0x000fca000f8e00ff */
[----:B------:R-:W3:Y:S01]  /*05f0*/  LDG.E R29, desc[UR22][R14.64] ;  /* 0x000000160e1d7981 */ /* 0x000ee2000c1e1900 */
[----:B------:R-:W-:Y:S01]  /*0600*/  FFMA R9, R12, R12, R9 ;  /* 0x0000000c0c097223 */ /* 0x000fe20000000009 */
[----:B----4-:R-:W-:Y:S01]  /*0610*/  FADD R26, R27, -R26 ;  /* 0x8000001a1b1a7221 */ /* 0x010fe20000000000 */
[----:B------:R-:W-:Y:S01]  /*0620*/  FADD R24, R25, -R24 ;  /* 0x8000001819187221 */ /* 0x000fe20000000000 */
[----:B------:R-:W-:Y:S02]  /*0630*/  IADD3 R13, PT, PT, R13, 0x8, RZ ;  /* 0x000000080d0d7810 */ /* 0x000fe40007ffe0ff */
[----:B------:R-:W-:Y:S02]  /*0640*/  FFMA R9, R26, R26, R9 ;  /* 0x0000001a1a097223 */ /* 0x000fe40000000009 */
[----:B------:R-:W-:Y:S02]  /*0650*/  ISETP.NE.AND P0, PT, R13, RZ, PT ;  /* 0x000000ff0d00720c */ /* 0x000fe40003f05270 */
[----:B------:R-:W-:Y:S01]  /*0660*/  FFMA R9, R24, R24, R9 ;  /* 0x0000001818097223 */ /* 0x000fe20000000009 */
[----:B------:R-:W-:-:S02]  /*0670*/  UIADD3 UR7, UPT, UPT, UR5, UR7, URZ ;  /* 0x0000000705077290 */ /* 0x000fc4000fffe0ff */
[----:B------:R-:W-:Y:S02]  /*0680*/  UIADD3 UR8, UPT, UPT, UR5, UR8, URZ ;  /* 0x0000000805087290 */ /* 0x000fe4000fffe0ff */
[----:B------:R-:W-:Y:S02]  /*0690*/  UIADD3 UR9, UPT, UPT, UR5, UR9, URZ ;  /* 0x0000000905097290 */ /* 0x000fe4000fffe0ff */
[----:B------:R-:W-:Y:S02]  /*06a0*/  UIADD3 UR10, UPT, UPT, UR5, UR10, URZ ;  /* 0x0000000a050a7290 */ /* 0x000fe4000fffe0ff */
[----:B------:R-:W-:Y:S02]  /*06b0*/  UIADD3 UR11, UPT, UPT, UR5, UR11, URZ ;  /* 0x0000000b050b7290 */ /* 0x000fe4000fffe0ff */
[----:B------:R-:W-:Y:S02]  /*06c0*/  UIADD3 UR12, UPT, UPT, UR5, UR12, URZ ;  /* 0x0000000c050c7290 */ /* 0x000fe4000fffe0ff */
[----:B------:R-:W-:-:S02]  /*06d0*/  UIADD3 UR6, UPT, UPT, UR5, UR6, URZ ;  /* 0x0000000605067290 */ /* 0x000fc4000fffe0ff */
[----:B------:R-:W-:Y:S01]  /*06e0*/  UIMAD.WIDE.U32 UR14, UR5, 0x4, UR14 ;  /* 0x00000004050e78a5 */ /* 0x000fe2000f8e000e */
[----:B------:R-:W-:Y:S01]  /*06f0*/  LEA R10, R11, R10, 0x3 ;  /* 0x0000000a0b0a7211 */ /* 0x000fe200078e18ff */
[----:B--2---:R-:W-:-:S04]  /*0700*/  FADD R22, R23, -R22 ;  /* 0x8000001617167221 */ /* 0x004fc80000000000 */
[----:B------:R-:W-:Y:S01]  /*0710*/  FFMA R9, R22, R22, R9 ;  /* 0x0000001616097223 */ /* 0x000fe20000000009 */
[----:B------:R-:W-:-:S04]  /*0720*/  FADD R20, R21, -R20 ;  /* 0x8000001415147221 */ /* 0x000fc80000000000 */
[----:B------:R-:W-:Y:S01]  /*0730*/  FFMA R9, R20, R20, R9 ;  /* 0x0000001414097223 */ /* 0x000fe20000000009 */
[----:B---3--:R-:W-:-:S04]  /*0740*/  FADD R16, R28, -R16 ;  /* 0x800000101c107221 */ /* 0x008fc80000000000 */
[----:B------:R-:W-:Y:S01]  /*0750*/  FFMA R9, R16, R16, R9 ;  /* 0x0000001010097223 */ /* 0x000fe20000000009 */
[----:B------:R-:W-:-:S04]  /*0760*/  FADD R18, R18, -R29 ;  /* 0x8000001d12127221 */ /* 0x000fc80000000000 */
[----:B------:R-:W-:Y:S01]  /*0770*/  FFMA R20, R18, R18, R9 ;  /* 0x0000001212147223 */ /* 0x000fe20000000009 */
[----:B------:R-:W-:Y:S06]  /*0780*/  @P0 BRA `(.L_x_1931) ;  /* 0xfffffff800cc0947 */ /* 0x000fec000383ffff */
[----:B------:R-:W-:-:S07]  /*0790*/  IMAD.MOV.U32 R9, RZ, RZ, R6 ;  /* 0x000000ffff097224 */ /* 0x000fce00078e0006 */
.L_x_1930:
[----:B------:R-:W-:-:S13]  /*07a0*/  ISETP.NE.AND P0, PT, R4, RZ, PT ;  /* 0x000000ff0400720c */ /* 0x000fda0003f05270 */
[----:B------:R-:W-:Y:S05]  /*07b0*/  @!P0 BRA `(.L_x_1932) ;  /* 0x0000000400248947 */ /* 0x000fea0003800000 */
[----:B------:R-:W-:Y:S02]  /*07c0*/  IADD3 R10, PT, PT, R4, -0x1, RZ ;  /* 0xffffffff040a7810 */ /* 0x000fe40007ffe0ff */
[----:B------:R-:W-:Y:S02]  /*07d0*/  ISETP.NE.AND P1, PT, R5, RZ, PT ;  /* 0x000000ff0500720c */ /* 0x000fe40003f25270 */
[----:B------:R-:W-:-:S13]  /*07e0*/  ISETP.GE.U32.AND P0, PT, R10, 0x3, PT ;  /* 0x000000030a00780c */ /* 0x000fda0003f06070 */
[----:B------:R-:W-:Y:S05]  /*07f0*/  @!P0 BRA `(.L_x_1933) ;  /* 0x0000000000888947 */ /* 0x000fea0003800000 */
[----:B------:R-:W0:Y:S08]  /*0800*/  LDC R25, c[0x0][0x3a4] ;  /* 0x0000e900ff197b82 */ /* 0x000e300000000800 */
[----:B------:R-:W1:Y:S08]  /*0810*/  LDC R14, c[0x0][0x3a8] ;  /* 0x0000ea00ff0e7b82 */ /* 0x000e700000000800 */
[----:B------:R-:W2:Y:S08]  /*0820*/  LDC.64 R26, c[0x0][0x380] ;  /* 0x0000e000ff1a7b82 */ /* 0x000eb00000000a00 */
[----:B------:R-:W3:Y:S01]  /*0830*/  LDC.64 R10, c[0x0][0x388] ;  /* 0x0000e200ff0a7b82 */ /* 0x000ee20000000a00 */
[----:B0-----:R-:W-:-:S02]  /*0840*/  IMAD R13, R9, R25, R0 ;  /* 0x00000019090d7224 */ /* 0x001fc400078e0200 */
[----:B-1----:R-:W-:Y:S02]  /*0850*/  IMAD R15, R9, R14, UR4 ;  /* 0x00000004090f7e24 */ /* 0x002fe4000f8e020e */
[----:B--2---:R-:W-:-:S03]  /*0860*/  IMAD.WIDE R26, R13, 0x4, R26 ;  /* 0x000000040d1a7825 */ /* 0x004fc600078e021a */
[-C--:B------:R-:W-:Y:S01]  /*0870*/  IADD3 R13, PT, PT, R15, R14.reuse, RZ ;  /* 0x0000000e0f0d7210 */ /* 0x080fe20007ffe0ff */
[----:B------:R-:W-:Y:S02]  /*0880*/  IMAD.WIDE R16, R25, 0x4, R26 ;  /* 0x0000000419107825 */ /* 0x000fe400078e021a */
[----:B------:R-:W2:Y:S02]  /*0890*/  LDG.E R26, desc[UR22][R26.64] ;  /* 0x000000161a1a7981 */ /* 0x000ea4000c1e1900 */
[----:B---3--:R-:W-:Y:S02]  /*08a0*/  IMAD.WIDE.U32 R18, R15, 0x4, R10 ;  /* 0x000000040f127825 */ /* 0x008fe400078e000a */
[----:B------:R-:W3:Y:S02]  /*08b0*/  LDG.E R21, desc[UR22][R16.64] ;  /* 0x0000001610157981 */ /* 0x000ee4000c1e1900 */
[C---:B------:R-:W-:Y:S02]  /*08c0*/  IMAD.IADD R15, R13.reuse, 0x1, R14 ;  /* 0x000000010d0f7824 */ /* 0x040fe400078e020e */
[----:B------:R-:W-:Y:S01]  /*08d0*/  IMAD.WIDE.U32 R12, R13, 0x4, R10 ;  /* 0x000000040d0c7825 */ /* 0x000fe200078e000a */
[----:B------:R-:W2:Y:S02]  /*08e0*/  LDG.E R19, desc[UR22][R18.64] ;  /* 0x0000001612137981 */ /* 0x000ea4000c1e1900 */
[----:B------:R-:W-:Y:S01]  /*08f0*/  IADD3 R29, PT, PT, R15, R14, RZ ;  /* 0x0000000e0f1d7210 */ /* 0x000fe20007ffe0ff */
[----:B------:R-:W-:-:S02]  /*0900*/  IMAD.WIDE R22, R25, 0x4, R16 ;  /* 0x0000000419167825 */ /* 0x000fc400078e0210 */
[----:B------:R-:W3:Y:S02]  /*0910*/  LDG.E R12, desc[UR22][R12.64] ;  /* 0x000000160c0c7981 */ /* 0x000ee4000c1e1900 */
[----:B------:R-:W-:Y:S02]  /*0920*/  IMAD.WIDE.U32 R14, R15, 0x4, R10 ;  /* 0x000000040f0e7825 */ /* 0x000fe400078e000a */
[----:B------:R-:W4:Y:S02]  /*0930*/  LDG.E R28, desc[UR22][R22.64] ;  /* 0x00000016161c7981 */ /* 0x000f24000c1e1900 */
[----:B------:R-:W-:Y:S02]  /*0940*/  IMAD.WIDE R24, R25, 0x4, R22 ;  /* 0x0000000419187825 */ /* 0x000fe400078e0216 */
[----:B------:R-:W4:Y:S02]  /*0950*/  LDG.E R15, desc[UR22][R14.64] ;  /* 0x000000160e0f7981 */ /* 0x000f24000c1e1900 */
[----:B------:R-:W-:-:S02]  /*0960*/  IMAD.WIDE.U32 R10, R29, 0x4, R10 ;  /* 0x000000041d0a7825 */ /* 0x000fc400078e000a */
[----:B------:R-:W4:Y:S04]  /*0970*/  LDG.E R24, desc[UR22][R24.64] ;  /* 0x0000001618187981 */ /* 0x000f28000c1e1900 */
[----:B------:R-:W4:Y:S01]  /*0980*/  LDG.E R11, desc[UR22][R10.64] ;  /* 0x000000160a0b7981 */ /* 0x000f22000c1e1900 */
[----:B------:R-:W-:Y:S01]  /*0990*/  IADD3 R9, PT, PT, R9, 0x4, RZ ;  /* 0x0000000409097810 */ /* 0x000fe20007ffe0ff */
[----:B--2---:R-:W-:-:S04]  /*09a0*/  FADD R19, R26, -R19 ;  /* 0x800000131a137221 */ /* 0x004fc80000000000 */
[----:B------:R-:W-:Y:S01]  /*09b0*/  FFMA R19, R19, R19, R20 ;  /* 0x0000001313137223 */ /* 0x000fe20000000014 */
[----:B---3--:R-:W-:-:S04]  /*09c0*/  FADD R16, R21, -R12 ;  /* 0x8000000c15107221 */ /* 0x008fc80000000000 */
[----:B------:R-:W-:Y:S01]  /*09d0*/  FFMA R19, R16, R16, R19 ;  /* 0x0000001010137223 */ /* 0x000fe20000000013 */
[----:B----4-:R-:W-:-:S04]  /*09e0*/  FADD R28, R28, -R15 ;  /* 0x8000000f1c1c7221 */ /* 0x010fc80000000000 */
[----:B------:R-:W-:Y:S01]  /*09f0*/  FFMA R19, R28, R28, R19 ;  /* 0x0000001c1c137223 */ /* 0x000fe20000000013 */
[----:B------:R-:W-:-:S04]  /*0a00*/  FADD R20, R24, -R11 ;  /* 0x8000000b18147221 */ /* 0x000fc80000000000 */
[----:B------:R-:W-:-:S07]  /*0a10*/  FFMA R20, R20, R20, R19 ;  /* 0x0000001414147223 */ /* 0x000fce0000000013 */
.L_x_1933:
[----:B------:R-:W-:Y:S05]  /*0a20*/  @!P1 BRA `(.L_x_1932) ;  /* 0x0000000000889947 */ /* 0x000fea0003800000 */
[----:B------:R-:W-:Y:S01]  /*0a30*/  ISETP.NE.AND P0, PT, R5, 0x1, PT ;  /* 0x000000010500780c */ /* 0x000fe20003f05270 */
[----:B------:R-:W0:Y:S01]  /*0a40*/  LDC.64 R22, c[0x0][0x380] ;  /* 0x0000e000ff167b82 */ /* 0x000e220000000a00 */
[----:B------:R-:W-:-:S07]  /*0a50*/  LOP3.LUT P1, RZ, R8, 0x1, RZ, 0xc0, !PT ;  /* 0x0000000108ff7812 */ /* 0x000fce000782c0ff */
[----:B------:R-:W1:Y:S08]  /*0a60*/  LDC.64 R14, c[0x0][0x388] ;  /* 0x0000e200ff0e7b82 */ /* 0x000e700000000a00 */
[----:B------:R-:W2:Y:S08]  /*0a70*/  @P0 LDC R19, c[0x0][0x3a4] ;  /* 0x0000e900ff130b82 */ /* 0x000eb00000000800 */
[----:B------:R-:W3:Y:S08]  /*0a80*/  @P0 LDC R8, c[0x0][0x3a8] ;  /* 0x0000ea00ff080b82 */ /* 0x000ef00000000800 */
[----:B------:R-:W4:Y:S08]  /*0a90*/  @P1 LDC R21, c[0x0][0x3a4] ;  /* 0x0000e900ff151b82 */ /* 0x000f300000000800 */
[----:B------:R-:W4:Y:S01]  /*0aa0*/  @P1 LDC R24, c[0x0][0x3a8] ;  /* 0x0000ea00ff181b82 */ /* 0x000f220000000800 */
[----:B--2---:R-:W-:-:S04]  /*0ab0*/  @P0 IMAD R17, R9, R19, R0 ;  /* 0x0000001309110224 */ /* 0x004fc800078e0200 */
[----:B0-----:R-:W-:-:S03]  /*0ac0*/  @P0 IMAD.WIDE R22, R17, 0x4, R22 ;  /* 0x0000000411160825 */ /* 0x001fc600078e0216 */
[----:B------:R-:W0:Y:S01]  /*0ad0*/  LDC.64 R12, c[0x0][0x380] ;  /* 0x0000e000ff0c7b82 */ /* 0x000e220000000a00 */
[C---:B---3--:R-:W-:Y:S01]  /*0ae0*/  @P0 IMAD R25, R9.reuse, R8, UR4 ;  /* 0x0000000409190e24 */ /* 0x048fe2000f8e0208 */
[----:B------:R-:W-:-:S03]  /*0af0*/  @P0 IADD3 R9, PT, PT, R9, 0x2, RZ ;  /* 0x0000000209090810 */ /* 0x000fc60007ffe0ff */
[C---:B------:R-:W-:Y:S02]  /*0b00*/  @P0 IMAD.IADD R27, R25.reuse, 0x1, R8 ;  /* 0x00000001191b0824 */ /* 0x040fe400078e0208 */
[----:B-1----:R-:W-:Y:S01]  /*0b10*/  @P0 IMAD.WIDE.U32 R16, R25, 0x4, R14 ;  /* 0x0000000419100825 */ /* 0x002fe200078e000e */
[----:B------:R-:W1:Y:S01]  /*0b20*/  LDC.64 R10, c[0x0][0x388] ;  /* 0x0000e200ff0a7b82 */ /* 0x000e620000000a00 */
[----:B------:R-:W2:Y:S02]  /*0b30*/  @P0 LDG.E R8, desc[UR22][R22.64] ;  /* 0x0000001616080981 */ /* 0x000ea4000c1e1900 */
[----:B------:R-:W-:Y:S02]  /*0b40*/  @P0 IMAD.WIDE R18, R19, 0x4, R22 ;  /* 0x0000000413120825 */ /* 0x000fe400078e0216 */
[----:B------:R-:W2:Y:S02]  /*0b50*/  @P0 LDG.E R17, desc[UR22][R16.64] ;  /* 0x0000001610110981 */ /* 0x000ea4000c1e1900 */
[----:B------:R-:W-:-:S02]  /*0b60*/  @P0 IMAD.WIDE.U32 R14, R27, 0x4, R14 ;  /* 0x000000041b0e0825 */ /* 0x000fc400078e000e */
[----:B------:R-:W3:Y:S02]  /*0b70*/  @P0 LDG.E R18, desc[UR22][R18.64] ;  /* 0x0000001612120981 */ /* 0x000ee4000c1e1900 */
[C---:B----4-:R-:W-:Y:S02]  /*0b80*/  @P1 IMAD R21, R9.reuse, R21, R0 ;  /* 0x0000001509151224 */ /* 0x050fe400078e0200 */
[----:B------:R-:W-:Y:S01]  /*0b90*/  @P1 IMAD R9, R9, R24, UR4 ;  /* 0x0000000409091e24 */ /* 0x000fe2000f8e0218 */
[----:B------:R-:W3:Y:S01]  /*0ba0*/  @P0 LDG.E R15, desc[UR22][R14.64] ;  /* 0x000000160e0f0981 */ /* 0x000ee2000c1e1900 */
[----:B0-----:R-:W-:-:S06]  /*0bb0*/  @P1 IMAD.WIDE R12, R21, 0x4, R12 ;  /* 0x00000004150c1825 */ /* 0x001fcc00078e020c */
[----:B------:R-:W4:Y:S01]  /*0bc0*/  @P1 LDG.E R12, desc[UR22][R12.64] ;  /* 0x000000160c0c1981 */ /* 0x000f22000c1e1900 */
[----:B-1----:R-:W-:-:S06]  /*0bd0*/  @P1 IMAD.WIDE.U32 R10, R9, 0x4, R10 ;  /* 0x00000004090a1825 */ /* 0x002fcc00078e000a */
[----:B------:R-:W4:Y:S01]  /*0be0*/  @P1 LDG.E R11, desc[UR22][R10.64] ;  /* 0x000000160a0b1981 */ /* 0x000f22000c1e1900 */
[----:B--2---:R-:W-:-:S04]  /*0bf0*/  @P0 FADD R9, R8, -R17 ;  /* 0x8000001108090221 */ /* 0x004fc80000000000 */
[----:B------:R-:W-:Y:S01]  /*0c00*/  @P0 FFMA R9, R9, R9, R20 ;  /* 0x0000000909090223 */ /* 0x000fe20000000014 */
[----:B---3--:R-:W-:-:S04]  /*0c10*/  @P0 FADD R8, R18, -R15 ;  /* 0x8000000f12080221 */ /* 0x008fc80000000000 */
[----:B------:R-:W-:Y:S01]  /*0c20*/  @P0 FFMA R20, R8, R8, R9 ;  /* 0x0000000808140223 */ /* 0x000fe20000000009 */
[----:B----4-:R-:W-:-:S04]  /*0c30*/  @P1 FADD R9, R12, -R11 ;  /* 0x8000000b0c091221 */ /* 0x010fc80000000000 */
[----:B------:R-:W-:-:S07]  /*0c40*/  @P1 FFMA R20, R9, R9, R20 ;  /* 0x0000000909141223 */ /* 0x000fce0000000014 */
.L_x_1932:
[----:B------:R-:W0:Y:S01]  /*0c50*/  LDCU UR7, c[0x0][0x3a8] ;  /* 0x00007500ff0777ac */ /* 0x000e220008000800 */
[----:B------:R-:W-:Y:S01]  /*0c60*/  FSETP.GEU.AND P0, PT, R20, R7, PT ;  /* 0x000000071400720b */ /* 0x000fe20003f0e000 */
[----:B------:R-:W-:-:S03]  /*0c70*/  UIADD3 UR6, UPT, UPT, UR4, 0x1, URZ ;  /* 0x0000000104067890 */ /* 0x000fc6000fffe0ff */
[----:B------:R-:W-:Y:S02]  /*0c80*/  FSEL R7, R20, R7, !P0 ;  /* 0x0000000714077208 */ /* 0x000fe40004000000 */
[----:B------:R-:W-:Y:S01]  /*0c90*/  SEL R3, R3, UR4, P0 ;  /* 0x0000000403037c07 */ /* 0x000fe20008000000 */
[----:B0-----:R-:W-:-:S09]  /*0ca0*/  UISETP.NE.AND UP0, UPT, UR6, UR7, UPT ;  /* 0x000000070600728c */ /* 0x001fd2000bf05270 */
[----:B------:R-:W-:Y:S05]  /*0cb0*/  BRA.U !UP0, `(.L_x_1928) ;  /* 0x0000000508047547 */ /* 0x000fea000b800000 */
[----:B------:R-:W-:Y:S01]  /*0cc0*/  UMOV UR4, UR6 ;  /* 0x0000000600047c82 */ /* 0x000fe20008000000 */
[----:B------:R-:W-:Y:S05]  /*0cd0*/  BRA `(.L_x_1934) ;  /* 0xfffffff400307947 */ /* 0x000fea000383ffff */
.L_x_1929:
[----:B------:R-:W-:Y:S01]  /*0ce0*/  UISETP.GE.U32.AND UP0, UPT, UR4, 0x4, UPT ;  /* 0x000000040400788c */ /* 0x000fe2000bf06070 */
[----:B------:R-:W-:Y:S01]  /*0cf0*/  HFMA2 R6, -RZ, RZ, 0, 0 ;  /* 0x00000000ff067431 */ /* 0x000fe200000001ff */
[----:B------:R-:W-:Y:S01]  /*0d00*/  MOV R4, 0x7f7fffff ;  /* 0x7f7fffff00047802 */ /* 0x000fe20000000f00 */
[----:B------:R-:W-:Y:S01]  /*0d10*/  IMAD.MOV.U32 R3, RZ, RZ, -0x1 ;  /* 0xffffffffff037424 */ /* 0x000fe200078e00ff */
[----:B------:R-:W-:-:S05]  /*0d20*/  ULOP3.LUT UR5, UR4, 0x3, URZ, 0xc0, !UPT ;  /* 0x0000000304057892 */ /* 0x000fca000f8ec0ff */
[----:B------:R-:W-:Y:S07]  /*0d30*/  BRA.U !UP0, `(.L_x_1935) ;  /* 0x0000000108bc7547 */ /* 0x000fee000b800000 */
[----:B------:R-:W-:Y:S01]  /*0d40*/  ULOP3.LUT UR4, UR4, 0x7ffffffc, URZ, 0xc0, !UPT ;  /* 0x7ffffffc04047892 */ /* 0x000fe2000f8ec0ff */
[----:B------:R-:W-:Y:S01]  /*0d50*/  MOV R4, 0x7f7fffff ;  /* 0x7f7fffff00047802 */ /* 0x000fe20000000f00 */
[----:B------:R-:W-:Y:S01]  /*0d60*/  IMAD.MOV.U32 R3, RZ, RZ, -0x1 ;  /* 0xffffffffff037424 */ /* 0x000fe200078e00ff */
[----:B------:R-:W-:Y:S01]  /*0d70*/  MOV R5, RZ ;  /* 0x000000ff00057202 */ /* 0x000fe20000000f00 */
[----:B------:R-:W-:Y:S02]  /*0d80*/  UISETP.GT.AND UP0, UPT, UR4, URZ, UPT ;  /* 0x000000ff0400728c */ /* 0x000fe4000bf04270 */
[----:B------:R-:W-:-:S07]  /*0d90*/  MOV R6, UR4 ;  /* 0x0000000400067c02 */ /* 0x000fce0008000f00 */
[----:B------:R-:W-:Y:S05]  /*0da0*/  BRA.U !UP0, `(.L_x_1936) ;  /* 0x0000000108887547 */ /* 0x000fea000b800000 */
[----:B------:R-:W-:Y:S01]  /*0db0*/  IMAD.IADD R7, R6, 0x1, -R5 ;  /* 0x0000000106077824 */ /* 0x000fe200078e0a05 */
[----:B------:R-:W-:-:S04]  /*0dc0*/  PLOP3.LUT P0, PT, PT, PT, PT, 0x80, 0x8 ;  /* 0x000000000008781c */ /* 0x000fc80003f0f070 */
[----:B------:R-:W-:-:S13]  /*0dd0*/  ISETP.GT.AND P1, PT, R7, 0xc, PT ;  /* 0x0000000c0700780c */ /* 0x000fda0003f24270 */
[----:B------:R-:W-:Y:S05]  /*0de0*/  @!P1 BRA `(.L_x_1937) ;  /* 0x0000000000449947 */ /* 0x000fea0003800000 */
[----:B------:R-:W-:Y:S02]  /*0df0*/  PLOP3.LUT P0, PT, PT, PT, PT, 0x8, 0x80 ;  /* 0x000000000080781c */ /* 0x000fe40003f0e170 */
[----:B------:R-:W-:-:S11]  /*0e00*/  IADD3 R8, PT, PT, R6, -0xc, RZ ;  /* 0xfffffff406087810 */ /* 0x000fd60007ffe0ff */
.L_x_1938:
[----:B------:R-:W-:-:S04]  /*0e10*/  FSETP.GT.AND P2, PT, R4, RZ, PT ;  /* 0x000000ff0400720b */ /* 0x000fc80003f44000 */
[----:B------:R-:W-:Y:S02]  /*0e20*/  FSEL R4, R4, RZ, !P2 ;  /* 0x000000ff04047208 */ /* 0x000fe40005000000 */
[----:B------:R-:W-:Y:S02]  /*0e30*/  SEL R3, R5, R3, P2 ;  /* 0x0000000305037207 */ /* 0x000fe40001000000 */
[----:B------:R-:W-:-:S04]  /*0e40*/  FSETP.GT.AND P3, PT, R4, RZ, PT ;  /* 0x000000ff0400720b */ /* 0x000fc80003f64000 */
[----:B------:R-:W-:-:S04]  /*0e50*/  FSEL R4, R4, RZ, !P3 ;  /* 0x000000ff04047208 */ /* 0x000fc80005800000 */
[----:B------:R-:W-:-:S04]  /*0e60*/  FSETP.GT.AND P4, PT, R4, RZ, PT ;  /* 0x000000ff0400720b */ /* 0x000fc80003f84000 */
[----:B------:R-:W-:Y:S02]  /*0e70*/  FSEL R4, R4, RZ, !P4 ;  /* 0x000000ff04047208 */ /* 0x000fe40006000000 */
[----:B------:R-:W-:Y:S02]  /*0e80*/  @P3 IADD3 R3, PT, PT, R5, 0x4, RZ ;  /* 0x0000000405033810 */ /* 0x000fe40007ffe0ff */
[----:B------:R-:W-:-:S04]  /*0e90*/  FSETP.GT.AND P1, PT, R4, RZ, PT ;  /* 0x000000ff0400720b */ /* 0x000fc80003f24000 */
[----:B------:R-:W-:Y:S01]  /*0ea0*/  FSEL R4, R4, RZ, !P1 ;  /* 0x000000ff04047208 */ /* 0x000fe20004800000 */
[----:B------:R-:W-:-:S08]  /*0eb0*/  @P4 VIADD R3, R5, 0x8 ;  /* 0x0000000805034836 */ /* 0x000fd00000000000 */
[C---:B------:R-:W-:Y:S02]  /*0ec0*/  @P1 IADD3 R3, PT, PT, R5.reuse, 0xc, RZ ;  /* 0x0000000c05031810 */ /* 0x040fe40007ffe0ff */
[----:B------:R-:W-:-:S04]  /*0ed0*/  IADD3 R5, PT, PT, R5, 0x10, RZ ;  /* 0x0000001005057810 */ /* 0x000fc80007ffe0ff */
[----:B------:R-:W-:-:S13]  /*0ee0*/  ISETP.GE.AND P2, PT, R5, R8, PT ;  /* 0x000000080500720c */ /* 0x000fda0003f46270 */
[----:B------:R-:W-:Y:S05]  /*0ef0*/  @!P2 BRA `(.L_x_1938) ;  /* 0xfffffffc00c4a947 */ /* 0x000fea000383ffff */
.L_x_1937:
[----:B------:R-:W-:-:S05]  /*0f00*/  IMAD.IADD R7, R6, 0x1, -R5 ;  /* 0x0000000106077824 */ /* 0x000fca00078e0a05 */
[----:B------:R-:W-:-:S13]  /*0f10*/  ISETP.GT.AND P1, PT, R7, 0x4, PT ;  /* 0x000000040700780c */ /* 0x000fda0003f24270 */
[----:B------:R-:W-:Y:S05]  /*0f20*/  @!P1 BRA `(.L_x_1939) ;  /* 0x0000000000209947 */ /* 0x000fea0003800000 */
[C---:B------:R-:W-:Y:S02]  /*0f30*/  FSETP.GT.AND P1, PT, R4.reuse, RZ, PT ;  /* 0x000000ff0400720b */ /* 0x040fe40003f24000 */
[----:B------:R-:W-:Y:S02]  /*0f40*/  PLOP3.LUT P0, PT, PT, PT, PT, 0x8, 0x80 ;  /* 0x000000000080781c */ /* 0x000fe40003f0e170 */
[----:B------:R-:W-:Y:S02]  /*0f50*/  FSEL R4, R4, RZ, !P1 ;  /* 0x000000ff04047208 */ /* 0x000fe40004800000 */
[----:B------:R-:W-:Y:S02]  /*0f60*/  SEL R3, R5, R3, P1 ;  /* 0x0000000305037207 */ /* 0x000fe40000800000 */
[----:B------:R-:W-:-:S04]  /*0f70*/  FSETP.GT.AND P2, PT, R4, RZ, PT ;  /* 0x000000ff0400720b */ /* 0x000fc80003f44000 */
[----:B------:R-:W-:-:S09]  /*0f80*/  FSEL R4, R4, RZ, !P2 ;  /* 0x000000ff04047208 */ /* 0x000fd20005000000 */
[C---:B------:R-:W-:Y:S02]  /*0f90*/  @P2 IADD3 R3, PT, PT, R5.reuse, 0x4, RZ ;  /* 0x0000000405032810 */ /* 0x040fe40007ffe0ff */
[----:B------:R-:W-:-:S07]  /*0fa0*/  IADD3 R5, PT, PT, R5, 0x8, RZ ;  /* 0x0000000805057810 */ /* 0x000fce0007ffe0ff */
.L_x_1939:
[----:B------:R-:W-:-:S13]  /*0fb0*/  ISETP.NE.OR P0, PT, R5, R6, P0 ;  /* 0x000000060500720c */ /* 0x000fda0000705670 */
[----:B------:R-:W-:Y:S05]  /*0fc0*/  @!P0 BRA `(.L_x_1935) ;  /* 0x0000000000188947 */ /* 0x000fea0003800000 */
.L_x_1936:
[----:B------:R-:W-:-:S04]  /*0fd0*/  FSETP.GT.AND P1, PT, R4, RZ, PT ;  /* 0x000000ff0400720b */ /* 0x000fc80003f24000 */
[C---:B------:R-:W-:Y:S01]  /*0fe0*/  SEL R3, R5.reuse, R3, P1 ;  /* 0x0000000305037207 */ /* 0x040fe20000800000 */
[----:B------:R-:W-:Y:S01]  /*0ff0*/  VIADD R5, R5, 0x4 ;  /* 0x0000000405057836 */ /* 0x000fe20000000000 */
[----:B------:R-:W-:-:S04]  /*1000*/  FSEL R4, R4, RZ, !P1 ;  /* 0x000000ff04047208 */ /* 0x000fc80004800000 */
[----:B------:R-:W-:-:S13]  /*1010*/  ISETP.NE.AND P0, PT, R5, R6, PT ;  /* 0x000000060500720c */ /* 0x000fda0003f05270 */
[----:B------:R-:W-:Y:S05]  /*1020*/  @P0 BRA `(.L_x_1936) ;  /* 0xfffffffc00e80947 */ /* 0x000fea000383ffff */
.L_x_1935:
[----:B------:R-:W-:-:S09]  /*1030*/  UISETP.NE.AND UP0, UPT, UR5, URZ, UPT ;  /* 0x000000ff0500728c */ /* 0x000fd2000bf05270 */
[----:B------:R-:W-:Y:S05]  /*1040*/  BRA.U !UP0, `(.L_x_1928) ;  /* 0x0000000108207547 */ /* 0x000fea000b800000 */
[----:B------:R-:W-:-:S05]  /*1050*/  UMOV UR4, URZ ;  /* 0x000000ff00047c82 */ /* 0x000fca0008000000 */
.L_x_1940:
[----:B------:R-:W-:Y:S01]  /*1060*/  UIADD3 UR4, UPT, UPT, UR4, 0x1, URZ ;  /* 0x0000000104047890 */ /* 0x000fe2000fffe0ff */
[----:B------:R-:W-:-:S03]  /*1070*/  FSETP.GT.AND P0, PT, R4, RZ, PT ;  /* 0x000000ff0400720b */ /* 0x000fc60003f04000 */
[----:B------:R-:W-:Y:S01]  /*1080*/  UISETP.NE.AND UP0, UPT, UR4, UR5, UPT ;  /* 0x000000050400728c */ /* 0x000fe2000bf05270 */
[----:B------:R-:W-:Y:S02]  /*1090*/  SEL R3, R6, R3, P0 ;  /* 0x0000000306037207 */ /* 0x000fe40000000000 */
[----:B------:R-:W-:Y:S02]  /*10a0*/  FSEL R4, R4, RZ, !P0 ;  /* 0x000000ff04047208 */ /* 0x000fe40004000000 */
[----:B------:R-:W-:-:S04]  /*10b0*/  IADD3 R6, PT, PT, R6, 0x1, RZ ;  /* 0x0000000106067810 */ /* 0x000fc80007ffe0ff */
[----:B------:R-:W-:Y:S05]  /*10c0*/  BRA.U UP0, `(.L_x_1940) ;  /* 0xfffffffd00e47547 */ /* 0x000fea000b83ffff */
.L_x_1928:
[----:B-----5:R-:W-:Y:S01]  /*10d0*/  ISETP.NE.AND P0, PT, R2, R3, PT ;  /* 0x000000030200720c */ /* 0x020fe20003f05270 */
[----:B------:R-:W0:-:S12]  /*10e0*/  LDC.64 R6, c[0x0][0x390] ;  /* 0x0000e400ff067b82 */ /* 0x000e180000000a00 */
[----:B------:R-:W1:Y:S01]  /*10f0*/  @P0 LDC.64 R4, c[0x0][0x398] ;  /* 0x0000e600ff040b82 */ /* 0x000e620000000a00 */
[----:B------:R-:W-:Y:S01]  /*1100*/  @P0 MOV R9, 0x1 ;  /* 0x0000000100090802 */ /* 0x000fe20000000f00 */
[----:B0-----:R-:W-:-:S04]  /*1110*/  IMAD.WIDE R6, R0, 0x4, R6 ;  /* 0x0000000400067825 */ /* 0x001fc800078e0206 */
[----:B-1----:R-:W-:-:S05]  /*1120*/  @P0 IMAD.WIDE R4, R0, 0x4, R4 ;  /* 0x0000000400040825 */ /* 0x002fca00078e0204 */
[----:B------:R0:W-:Y:S04]  /*1130*/  @P0 STG.E desc[UR22][R4.64], R9 ;  /* 0x0000000904000986 */ /* 0x0001e8000c101916 */
[----:B------:R0:W-:Y:S01]  /*1140*/  @P0 STG.E desc[UR22][R6.64], R3 ;  /* 0x0000000306000986 */ /* 0x0001e2000c101916 */
[----:B------:R-:W-:Y:S05]  /*1150*/  @P0 EXIT ;  /* 0x000000000000094d */ /* 0x000fea0003800000 */
[----:B0-----:R-:W0:Y:S02]  /*1160*/  LDC.64 R2, c[0x0][0x398] ;  /* 0x0000e600ff027b82 */ /* 0x001e240000000a00 */
[----:B0-----:R-:W-:-:S05]  /*1170*/  IMAD.WIDE R2, R0, 0x4, R2 ;  /* 0x0000000400027825 */ /* 0x001fca00078e0202 */
[----:B------:R-:W-:Y:S01]  /*1180*/  STG.E desc[UR22][R2.64], RZ ;  /* 0x000000ff02007986 */ /* 0x000fe2000c101916 */
[----:B------:R-:W-:Y:S05]  /*1190*/  EXIT ;  /* 0x000000000000794d */ /* 0x000fea0003800000 */
.L_x_1941:
        /* <DEDUP_REMOVED lines=14> */
.L_x_1975:


//--------------------- .nv.shared._ZN3cub18CUB_300001_SM_10006detail10radix_sort29DeviceRadixSortOnesweepKernelINS1_5radix10policy_hubIiiyE10Policy1000ELNS0_9SortOrderE0EiiyiiNS1_21identity_decomposer_tEEEvPT5_SB_PT3_PKSC_PT1_PKSG_PT2_PKSK_T4_iiT6_ --------------------------
	.section	.nv.shared._ZN3cub18CUB_300001_SM_10006detail10radix_sort29DeviceRadixSortOnesweepKernelINS1_5radix10policy_hubIiiyE10Policy1000ELNS0_9SortOrderE0EiiyiiNS1_21identity_decomposer_tEEEvPT5_SB_PT3_PKSC_PT1_PKSG_PT2_PKSK_T4_iiT6_,"aw",@nobits
	.sectionflags	@""
	.align	16
.nv.shared._ZN3cub18CUB_300001_SM_10006detail10radix_sort29DeviceRadixSortOnesweepKernelINS1_5radix10policy_hubIiiyE10Policy1000ELNS0_9SortOrderE0EiiyiiNS1_21identity_decomposer_tEEEvPT5_SB_PT3_PKSC_PT1_PKSG_PT2_PKSK_T4_iiT6_:
	.zero		29184


//--------------------- .nv.shared.reserved.0     --------------------------
	.section	.nv.shared.reserved.0,"aw",@nobits
	.weak		__nv_reservedSMEM_offset_0_alias
	.size		__nv_reservedSMEM_offset_0_alias, 0, 64
	.other		__nv_reservedSMEM_offset_0_alias,@"STO_CUDA_RESERVED_SHARED STV_DEFAULT"
__nv_reservedSMEM_offset_0_alias:
	.zero		0
	.zero		64


//--------------------- .nv.global                --------------------------
	.section	.nv.global,"aw",@nobits
.nv.global:
	.type		_ZN30_INTERNAL_a10baaf1_4_k_cu_main6thrust24THRUST_300001_SM_1000_NS12placeholders2_8E,@object
	.size		_ZN30_INTERNAL_a10baaf1_4_k_cu_main6thrust24THRUST_300001_SM_1000_NS12placeholders2_8E,(_ZN30_INTERNAL_a10baaf1_4_k_cu_main4cuda3std3__432_GLOBAL__N__a10baaf1_4_k_cu_main6ignoreE - _ZN30_INTERNAL_a10baaf1_4_k_cu_main6thrust24THRUST_300001_SM_1000_NS12placeholders2_8E)
_ZN30_INTERNAL_a10baaf1_4_k_cu_main6thrust24THRUST_300001_SM_1000_NS12placeholders2_8E:
	.zero		1
	.type		_ZN30_INTERNAL_a10baaf1_4_k_cu_main4cuda3std3__432_GLOBAL__N__a10baaf1_4_k_cu_main6ignoreE,@object
	.size		_ZN30_INTERNAL_a10baaf1_4_k_cu_main4cuda3std3__432_GLOBAL__N__a10baaf1_4_k_cu_main6ignoreE,(_ZN30_INTERNAL_a10baaf1_4_k_cu_main4cuda3std6ranges3__45__cpo4dataE - _ZN30_INTERNAL_a10baaf1_4_k_cu_main4cuda3std3__432_GLOBAL__N__a10baaf1_4_k_cu_main6ignoreE)
_ZN30_INTERNAL_a10baaf1_4_k_cu_main4cuda3std3__432_GLOBAL__N__a10baaf1_4_k_cu_main6ignoreE:
	.zero		1
	.type		_ZN30_INTERNAL_a10baaf1_4_k_cu_main4cuda3std6ranges3__45__cpo4dataE,@object
	.size		_ZN30_INTERNAL_a10baaf1_4_k_cu_main4cuda3std6ranges3__45__cpo4dataE,(_ZN30_INTERNAL_a10baaf1_4_k_cu_main6thrust24THRUST_300001_SM_1000_NS6system3cpp3parE - _ZN30_INTERNAL_a10baaf1_4_k_cu_main4cuda3std6ranges3__45__cpo4dataE)
_ZN30_INTERNAL_a10baaf1_4_k_cu_main4cuda3std6ranges3__45__cpo4dataE:
	.zero		1
	.type		_ZN30_INTERNAL_a10baaf1_4_k_cu_main6thrust24THRUST_300001_SM_1000_NS6system3cpp3parE,@object
	.size		_ZN30_INTERNAL_a10baaf1_4_k_cu_main6thrust24THRUST_300001_SM_1000_NS6system3cpp3parE,(_ZN30_INTERNAL_a10baaf1_4_k_cu_main4cuda3std3__45__cpo5beginE - _ZN30_INTERNAL_a10baaf1_4_k_cu_main6thrust24THRUST_300001_SM_1000_NS6system3cpp3parE)
_ZN30_INTERNAL_a10baaf1_4_k_cu_main6thrust24THRUST_300001_SM_1000_NS6system3cpp3parE:
	.zero		1
	.type		_ZN30_INTERNAL_a10baaf1_4_k_cu_main4cuda3std3__45__cpo5beginE,@object
	.size		_ZN30_INTERNAL_a10baaf1_4_k_cu_main4cuda3std3__45__cpo5beginE,(_ZN30_INTERNAL_a10baaf1_4_k_cu_main4cuda3std6ranges3__45__cpo5beginE - _ZN30_INTERNAL_a10baaf1_4_k_cu_main4cuda3std3__45__cpo5beginE)
_ZN30_INTERNAL_a10baaf1_4_k_cu_main4cuda3std3__45__cpo5beginE:
	.zero		1
	.type		_ZN30_INTERNAL_a10baaf1_4_k_cu_main4cuda3std6ranges3__45__cpo5beginE,@object
	.size		_ZN30_INTERNAL_a10baaf1_4_k_cu_main4cuda3std6ranges3__45__cpo5beginE,(_ZN30_INTERNAL_a10baaf1_4_k_cu_main6thrust24THRUST_300001_SM_1000_NS6deviceE - _ZN30_INTERNAL_a10baaf1_4_k_cu_main4cuda3std6ranges3__45__cpo5beginE)
_ZN30_INTERNAL_a10baaf1_4_k_cu_main4cuda3std6ranges3__45__cpo5beginE:
	.zero		1
	.type		_ZN30_INTERNAL_a10baaf1_4_k_cu_main6thrust24THRUST_300001_SM_1000_NS6deviceE,@object
	.size		_ZN30_INTERNAL_a10baaf1_4_k_cu_main6thrust24THRUST_300001_SM_1000_NS6deviceE,(_ZN30_INTERNAL_a10baaf1_4_k_cu_main4cuda3std3__47nulloptE - _ZN30_INTERNAL_a10baaf1_4_k_cu_main6thrust24THRUST_300001_SM_1000_NS6deviceE)
_ZN30_INTERNAL_a10baaf1_4_k_cu_main6thrust24THRUST_300001_SM_1000_NS6deviceE:
	.zero		1
	.type		_ZN30_INTERNAL_a10baaf1_4_k_cu_main4cuda3std3__47nulloptE,@object
	.size		_ZN30_INTERNAL_a10baaf1_4_k_cu_main4cuda3std3__47nulloptE,(_ZN30_INTERNAL_a10baaf1_4_k_cu_main4cuda3std6ranges3__45__cpo8distanceE - _ZN30_INTERNAL_a10baaf1_4_k_cu_main4cuda3std3__47nulloptE)
_ZN30_INTERNAL_a10baaf1_4_k_cu_main4cuda3std3__47nulloptE:
	.zero		1
	.type		_ZN30_INTERNAL_a10baaf1_4_k_cu_main4cuda3std6ranges3__45__cpo8distanceE,@object
	.size		_ZN30_INTERNAL_a10baaf1_4_k_cu_main4cuda3std6ranges3__45__cpo8distanceE,(_ZN30_INTERNAL_a10baaf1_4_k_cu_main6thrust24THRUST_300001_SM_1000_NS12placeholders2_4E - _ZN30_INTERNAL_a10baaf1_4_k_cu_main4cuda3std6ranges3__45__cpo8distanceE)
_ZN30_INTERNAL_a10baaf1_4_k_cu_main4cuda3std6ranges3__45__cpo8distanceE:
	.zero		1
	.type		_ZN30_INTERNAL_a10baaf1_4_k_cu_main6thrust24THRUST_300001_SM_1000_NS12placeholders2_4E,@object
	.size		_ZN30_INTERNAL_a10baaf1_4_k_cu_main6thrust24THRUST_300001_SM_1000_NS12placeholders2_4E,(_ZN30_INTERNAL_a10baaf1_4_k_cu_main4cuda3std3__45__cpo6rbeginE - _ZN30_INTERNAL_a10baaf1_4_k_cu_main6thrust24THRUST_300001_SM_1000_NS12placeholders2_4E)
_ZN30_INTERNAL_a10baaf1_4_k_cu_main6thrust24THRUST_300001_SM_1000_NS12placeholders2_4E:
	.zero		1
	.type		_ZN30_INTERNAL_a10baaf1_4_k_cu_main4cuda3std3__45__cpo6rbeginE,@object
	.size		_ZN30_INTERNAL_a10baaf1_4_k_cu_main4cuda3std3__45__cpo6rbeginE,(_ZN30_INTERNAL_a10baaf1_4_k_cu_main4cuda3std6ranges3__45__cpo7advanceE - _ZN30_INTERNAL_a10baaf1_4_k_cu_main4cuda3std3__45__cpo6rbeginE)
_ZN30_INTERNAL_a10baaf1_4_k_cu_main4cuda3std3__45__cpo6rbeginE:
	.zero		1
	.type		_ZN30_INTERNAL_a10baaf1_4_k_cu_main4cuda3std6ranges3__45__cpo7advanceE,@object
	.size		_ZN30_INTERNAL_a10baaf1_4_k_cu_main4cuda3std6ranges3__45__cpo7advanceE,(_ZN30_INTERNAL_a10baaf1_4_k_cu_main6thrust24THRUST_300001_SM_1000_NS12placeholders3_10E - _ZN30_INTERNAL_a10baaf1_4_k_cu_main4cuda3std6ranges3__45__cpo7advanceE)
_ZN30_INTERNAL_a10baaf1_4_k_cu_main4cuda3std6ranges3__45__cpo7advanceE:
	.zero		1
	.type		_ZN30_INTERNAL_a10baaf1_4_k_cu_main6thrust24THRUST_300001_SM_1000_NS12placeholders3_10E,@object
	.size		_ZN30_INTERNAL_a10baaf1_4_k_cu_main6thrust24THRUST_300001_SM_1000_NS12placeholders3_10E,(_ZN30_INTERNAL_a10baaf1_4_k_cu_main4cuda3std3__48in_placeE - _ZN30_INTERNAL_a10baaf1_4_k_cu_main6thrust24THRUST_300001_SM_1000_NS12placeholders3_10E)
_ZN30_INTERNAL_a10baaf1_4_k_cu_main6thrust24THRUST_300001_SM_1000_NS12placeholders3_10E:
	.zero		1
	.type		_ZN30_INTERNAL_a10baaf1_4_k_cu_main4cuda3std3__48in_placeE,@object
	.size		_ZN30_INTERNAL_a10baaf1_4_k_cu_main4cuda3std3__48in_placeE,(_ZN30_INTERNAL_a10baaf1_4_k_cu_main4cuda3std6ranges3__45__cpo4sizeE - _ZN30_INTERNAL_a10baaf1_4_k_cu_main4cuda3std3__48in_placeE)
_ZN30_INTERNAL_a10baaf1_4_k_cu_main4cuda3std3__48in_placeE:
	.zero		1
	.type		_ZN30_INTERNAL_a10baaf1_4_k_cu_main4cuda3std6ranges3__45__cpo4sizeE,@object
	.size		_ZN30_INTERNAL_a10baaf1_4_k_cu_main4cuda3std6ranges3__45__cpo4sizeE,(_ZN30_INTERNAL_a10baaf1_4_k_cu_main6thrust24THRUST_300001_SM_1000_NS12placeholders2_2E - _ZN30_INTERNAL_a10baaf1_4_k_cu_main4cuda3std6ranges3__45__cpo4sizeE)
_ZN30_INTERNAL_a10baaf1_4_k_cu_main4cuda3std6ranges3__45__cpo4sizeE:
	.zero		1
	.type		_ZN30_INTERNAL_a10baaf1_4_k_cu_main6thrust24THRUST_300001_SM_1000_NS12placeholders2_2E,@object
	.size		_ZN30_INTERNAL_a10baaf1_4_k_cu_main6thrust24THRUST_300001_SM_1000_NS12placeholders2_2E,(_ZN30_INTERNAL_a10baaf1_4_k_cu_main4cuda3std3__45__cpo6cbeginE - _ZN30_INTERNAL_a10baaf1_4_k_cu_main6thrust24THRUST_300001_SM_1000_NS12placeholders2_2E)
_ZN30_INTERNAL_a10baaf1_4_k_cu_main6thrust24THRUST_300001_SM_1000_NS12placeholders2_2E:
	.zero		1
	.type		_ZN30_INTERNAL_a10baaf1_4_k_cu_main4cuda3std3__45__cpo6cbeginE,@object
	.size		_ZN30_INTERNAL_a10baaf1_4_k_cu_main4cuda3std3__45__cpo6cbeginE,(_ZN30_INTERNAL_a10baaf1_4_k_cu_main4cuda3std6ranges3__45__cpo6cbeginE - _ZN30_INTERNAL_a10baaf1_4_k_cu_main4cuda3std3__45__cpo6cbeginE)
_ZN30_INTERNAL_a10baaf1_4_k_cu_main4cuda3std3__45__cpo6cbeginE:
	.zero		1
	.type		_ZN30_INTERNAL_a10baaf1_4_k_cu_main4cuda3std6ranges3__45__cpo6cbeginE,@object
	.size		_ZN30_INTERNAL_a10baaf1_4_k_cu_main4cuda3std6ranges3__45__cpo6cbeginE,(_ZN30_INTERNAL_a10baaf1_4_k_cu_main6thrust24THRUST_300001_SM_1000_NS12placeholders2_6E - _ZN30_INTERNAL_a10baaf1_4_k_cu_main4cuda3std6ranges3__45__cpo6cbeginE)
_ZN30_INTERNAL_a10baaf1_4_k_cu_main4cuda3std6ranges3__45__cpo6cbeginE:
	.zero		1
	.type		_ZN30_INTERNAL_a10baaf1_4_k_cu_main6thrust24THRUST_300001_SM_1000_NS12placeholders2_6E,@object
	.size		_ZN30_INTERNAL_a10baaf1_4_k_cu_main6thrust24THRUST_300001_SM_1000_NS12placeholders2_6E,(_ZN30_INTERNAL_a10baaf1_4_k_cu_main4cuda3std3__45__cpo7crbeginE - _ZN30_INTERNAL_a10baaf1_4_k_cu_main6thrust24THRUST_300001_SM_1000_NS12placeholders2_6E)
_ZN30_INTERNAL_a10baaf1_4_k_cu_main6thrust24THRUST_300001_SM_1000_NS12placeholders2_6E:
	.zero		1
	.type		_ZN30_INTERNAL_a10baaf1_4_k_cu_main4cuda3std3__45__cpo7crbeginE,@object
	.size		_ZN30_INTERNAL_a10baaf1_4_k_cu_main4cuda3std3__45__cpo7crbeginE,(_ZN30_INTERNAL_a10baaf1_4_k_cu_main4cuda3std6ranges3__45__cpo4nextE - _ZN30_INTERNAL_a10baaf1_4_k_cu_main4cuda3std3__45__cpo7crbeginE)
_ZN30_INTERNAL_a10baaf1_4_k_cu_main4cuda3std3__45__cpo7crbeginE:
	.zero		1
	.type		_ZN30_INTERNAL_a10baaf1_4_k_cu_main4cuda3std6ranges3__45__cpo4nextE,@object
	.size		_ZN30_INTERNAL_a10baaf1_4_k_cu_main4cuda3std6ranges3__45__cpo4nextE,(_ZN30_INTERNAL_a10baaf1_4_k_cu_main4cuda3std6ranges3__45__cpo4swapE - _ZN30_INTERNAL_a10baaf1_4_k_cu_main4cuda3std6ranges3__45__cpo4nextE)
_ZN30_INTERNAL_a10baaf1_4_k_cu_main4cuda3std6ranges3__45__cpo4nextE:
	.zero		1
	.type		_ZN30_INTERNAL_a10baaf1_4_k_cu_main4cuda3std6ranges3__45__cpo4swapE,@object
	.size		_ZN30_INTERNAL_a10baaf1_4_k_cu_main4cuda3std6ranges3__45__cpo4swapE,(_ZN30_INTERNAL_a10baaf1_4_k_cu_main6thrust24THRUST_300001_SM_1000_NS8cuda_cub10par_nosyncE - _ZN30_INTERNAL_a10baaf1_4_k_cu_main4cuda3std6ranges3__45__cpo4swapE)
_ZN30_INTERNAL_a10baaf1_4_k_cu_main4cuda3std6ranges3__45__cpo4swapE:
	.zero		1
	.type		_ZN30_INTERNAL_a10baaf1_4_k_cu_main6thrust24THRUST_300001_SM_1000_NS8cuda_cub10par_nosyncE,@object
	.size		_ZN30_INTERNAL_a10baaf1_4_k_cu_main6thrust24THRUST_300001_SM_1000_NS8cuda_cub10par_nosyncE,(_ZN30_INTERNAL_a10baaf1_4_k_cu_main6thrust24THRUST_300001_SM_1000_NS3seqE - _ZN30_INTERNAL_a10baaf1_4_k_cu_main6thrust24THRUST_300001_SM_1000_NS8cuda_cub10par_nosyncE)
_ZN30_INTERNAL_a10baaf1_4_k_cu_main6thrust24THRUST_300001_SM_1000_NS8cuda_cub10par_nosyncE:
	.zero		1
	.type		_ZN30_INTERNAL_a10baaf1_4_k_cu_main6thrust24THRUST_300001_SM_1000_NS3seqE,@object
	.size		_ZN30_INTERNAL_a10baaf1_4_k_cu_main6thrust24THRUST_300001_SM_1000_NS3seqE,(_ZN30_INTERNAL_a10baaf1_4_k_cu_main4cuda3std3__420unreachable_sentinelE - _ZN30_INTERNAL_a10baaf1_4_k_cu_main6thrust24THRUST_300001_SM_1000_NS3seqE)
_ZN30_INTERNAL_a10baaf1_4_k_cu_main6thrust24THRUST_300001_SM_1000_NS3seqE:
	.zero		1
	.type		_ZN30_INTERNAL_a10baaf1_4_k_cu_main4cuda3std3__420unreachable_sentinelE,@object
	.size		_ZN30_INTERNAL_a10baaf1_4_k_cu_main4cuda3std3__420unreachable_sentinelE,(_ZN30_INTERNAL_a10baaf1_4_k_cu_main4cuda3std6ranges3__45__cpo5ssizeE - _ZN30_INTERNAL_a10baaf1_4_k_cu_main4cuda3std3__420unreachable_sentinelE)
_ZN30_INTERNAL_a10baaf1_4_k_cu_main4cuda3std3__420unreachable_sentinelE:
	.zero		1
	.type		_ZN30_INTERNAL_a10baaf1_4_k_cu_main4cuda3std6ranges3__45__cpo5ssizeE,@object
	.size		_ZN30_INTERNAL_a10baaf1_4_k_cu_main4cuda3std6ranges3__45__cpo5ssizeE,(_ZN30_INTERNAL_a10baaf1_4_k_cu_main6thrust24THRUST_300001_SM_1000_NS12placeholders2_3E - _ZN30_INTERNAL_a10baaf1_4_k_cu_main4cuda3std6ranges3__45__cpo5ssizeE)
_ZN30_INTERNAL_a10baaf1_4_k_cu_main4cuda3std6ranges3__45__cpo5ssizeE:
	.zero		1
	.type		_ZN30_INTERNAL_a10baaf1_4_k_cu_main6thrust24THRUST_300001_SM_1000_NS12placeholders2_3E,@object
	.size		_ZN30_INTERNAL_a10baaf1_4_k_cu_main6thrust24THRUST_300001_SM_1000_NS12placeholders2_3E,(_ZN30_INTERNAL_a10baaf1_4_k_cu_main4cuda3std3__45__cpo4cendE - _ZN30_INTERNAL_a10baaf1_4_k_cu_main6thrust24THRUST_300001_SM_1000_NS12placeholders2_3E)
_ZN30_INTERNAL_a10baaf1_4_k_cu_main6thrust24THRUST_300001_SM_1000_NS12placeholders2_3E:
	.zero		1
	.type		_ZN30_INTERNAL_a10baaf1_4_k_cu_main4cuda3std3__45__cpo4cendE,@object
	.size		_ZN30_INTERNAL_a10baaf1_4_k_cu_main4cuda3std3__45__cpo4cendE,(_ZN30_INTERNAL_a10baaf1_4_k_cu_main4cuda3std6ranges3__45__cpo4cendE - _ZN30_INTERNAL_a10baaf1_4_k_cu_main4cuda3std3__45__cpo4cendE)
_ZN30_INTERNAL_a10baaf1_4_k_cu_main4cuda3std3__45__cpo4cendE:
	.zero		1
	.type		_ZN30_INTERNAL_a10baaf1_4_k_cu_main4cuda3std6ranges3__45__cpo4cendE,@object
	.size		_ZN30_INTERNAL_a10baaf1_4_k_cu_main4cuda3std6ranges3__45__cpo4cendE,(_ZN30_INTERNAL_a10baaf1_4_k_cu_main6thrust24THRUST_300001_SM_1000_NS12placeholders2_7E - _ZN30_INTERNAL_a10baaf1_4_k_cu_main4cuda3std6ranges3__45__cpo4cendE)
_ZN30_INTERNAL_a10baaf1_4_k_cu_main4cuda3std6ranges3__45__cpo4cendE:
	.zero		1
	.type		_ZN30_INTERNAL_a10baaf1_4_k_cu_main6thrust24THRUST_300001_SM_1000_NS12placeholders2_7E,@object
	.size		_ZN30_INTERNAL_a10baaf1_4_k_cu_main6thrust24THRUST_300001_SM_1000_NS12placeholders2_7E,(_ZN30_INTERNAL_a10baaf1_4_k_cu_main4cuda3std3__45__cpo5crendE - _ZN30_INTERNAL_a10baaf1_4_k_cu_main6thrust24THRUST_300001_SM_1000_NS12placeholders2_7E)
_ZN30_INTERNAL_a10baaf1_4_k_cu_main6thrust24THRUST_300001_SM_1000_NS12placeholders2_7E:
	.zero		1
	.type		_ZN30_INTERNAL_a10baaf1_4_k_cu_main4cuda3std3__45__cpo5crendE,@object
	.size		_ZN30_INTERNAL_a10baaf1_4_k_cu_main4cuda3std3__45__cpo5crendE,(_ZN30_INTERNAL_a10baaf1_4_k_cu_main4cuda3std6ranges3__45__cpo4prevE - _ZN30_INTERNAL_a10baaf1_4_k_cu_main4cuda3std3__45__cpo5crendE)
_ZN30_INTERNAL_a10baaf1_4_k_cu_main4cuda3std3__45__cpo5crendE:
	.zero		1
	.type		_ZN30_INTERNAL_a10baaf1_4_k_cu_main4cuda3std6ranges3__45__cpo4prevE,@object
	.size		_ZN30_INTERNAL_a10baaf1_4_k_cu_main4cuda3std6ranges3__45__cpo4prevE,(_ZN30_INTERNAL_a10baaf1_4_k_cu_main4cuda3std6ranges3__45__cpo9iter_moveE - _ZN30_INTERNAL_a10baaf1_4_k_cu_main4cuda3std6ranges3__45__cpo4prevE)
_ZN30_INTERNAL_a10baaf1_4_k_cu_main4cuda3std6ranges3__45__cpo4prevE:
	.zero		1
	.type		_ZN30_INTERNAL_a10baaf1_4_k_cu_main4cuda3std6ranges3__45__cpo9iter_moveE,@object
	.size		_ZN30_INTERNAL_a10baaf1_4_k_cu_main4cuda3std6ranges3__45__cpo9iter_moveE,(_ZN30_INTERNAL_a10baaf1_4_k_cu_main6thrust24THRUST_300001_SM_1000_NS6system6detail10sequential3seqE - _ZN30_INTERNAL_a10baaf1_4_k_cu_main4cuda3std6ranges3__45__cpo9iter_moveE)
_ZN30_INTERNAL_a10baaf1_4_k_cu_main4cuda3std6ranges3__45__cpo9iter_moveE:
	.zero		1
	.type		_ZN30_INTERNAL_a10baaf1_4_k_cu_main6thrust24THRUST_300001_SM_1000_NS6system6detail10sequential3seqE,@object
	.size		_ZN30_INTERNAL_a10baaf1_4_k_cu_main6thrust24THRUST_300001_SM_1000_NS6system6detail10sequential3seqE,(_ZN30_INTERNAL_a10baaf1_4_k_cu_main6thrust24THRUST_300001_SM_1000_NS12placeholders2_9E - _ZN30_INTERNAL_a10baaf1_4_k_cu_main6thrust24THRUST_300001_SM_1000_NS6system6detail10sequential3seqE)
_ZN30_INTERNAL_a10baaf1_4_k_cu_main6thrust24THRUST_300001_SM_1000_NS6system6detail10sequential3seqE:
	.zero		1
	.type		_ZN30_INTERNAL_a10baaf1_4_k_cu_main6thrust24THRUST_300001_SM_1000_NS12placeholders2_9E,@object
	.size		_ZN30_INTERNAL_a10baaf1_4_k_cu_main6thrust24THRUST_300001_SM_1000_NS12placeholders2_9E,(_ZN30_INTERNAL_a10baaf1_4_k_cu_main4cuda3std3__419piecewise_constructE - _ZN30_INTERNAL_a10baaf1_4_k_cu_main6thrust24THRUST_300001_SM_1000_NS12placeholders2_9E)
_ZN30_INTERNAL_a10baaf1_4_k_cu_main6thrust24THRUST_300001_SM_1000_NS12placeholders2_9E:
	.zero		1
	.type		_ZN30_INTERNAL_a10baaf1_4_k_cu_main4cuda3std3__419piecewise_constructE,@object
	.size		_ZN30_INTERNAL_a10baaf1_4_k_cu_main4cuda3std3__419piecewise_constructE,(_ZN30_INTERNAL_a10baaf1_4_k_cu_main4cuda3std6ranges3__45__cpo5cdataE - _ZN30_INTERNAL_a10baaf1_4_k_cu_main4cuda3std3__419piecewise_constructE)
_ZN30_INTERNAL_a10baaf1_4_k_cu_main4cuda3std3__419piecewise_constructE:
	.zero		1
	.type		_ZN30_INTERNAL_a10baaf1_4_k_cu_main4cuda3std6ranges3__45__cpo5cdataE,@object
	.size		_ZN30_INTERNAL_a10baaf1_4_k_cu_main4cuda3std6ranges3__45__cpo5cdataE,(_ZN30_INTERNAL_a10baaf1_4_k_cu_main6thrust24THRUST_300001_SM_1000_NS12placeholders2_1E - _ZN30_INTERNAL_a10baaf1_4_k_cu_main4cuda3std6ranges3__45__cpo5cdataE)
_ZN30_INTERNAL_a10baaf1_4_k_cu_main4cuda3std6ranges3__45__cpo5cdataE:
	.zero		1
	.type		_ZN30_INTERNAL_a10baaf1_4_k_cu_main6thrust24THRUST_300001_SM_1000_NS12placeholders2_1E,@object
	.size		_ZN30_INTERNAL_a10baaf1_4_k_cu_main6thrust24THRUST_300001_SM_1000_NS12placeholders2_1E,(_ZN30_INTERNAL_a10baaf1_4_k_cu_main4cuda3std3__45__cpo3endE - _ZN30_INTERNAL_a10baaf1_4_k_cu_main6thrust24THRUST_300001_SM_1000_NS12placeholders2_1E)
_ZN30_INTERNAL_a10baaf1_4_k_cu_main6thrust24THRUST_300001_SM_1000_NS12placeholders2_1E:
	.zero		1
	.type		_ZN30_INTERNAL_a10baaf1_4_k_cu_main4cuda3std3__45__cpo3endE,@object
	.size		_ZN30_INTERNAL_a10baaf1_4_k_cu_main4cuda3std3__45__cpo3endE,(_ZN30_INTERNAL_a10baaf1_4_k_cu_main4cuda3std6ranges3__45__cpo3endE - _ZN30_INTERNAL_a10baaf1_4_k_cu_main4cuda3std3__45__cpo3endE)
_ZN30_INTERNAL_a10baaf1_4_k_cu_main4cuda3std3__45__cpo3endE:
	.zero		1
	.type		_ZN30_INTERNAL_a10baaf1_4_k_cu_main4cuda3std6ranges3__45__cpo3endE,@object
	.size		_ZN30_INTERNAL_a10baaf1_4_k_cu_main4cuda3std6ranges3__45__cpo3endE,(_ZN30_INTERNAL_a10baaf1_4_k_cu_main6thrust24THRUST_300001_SM_1000_NS12placeholders2_5E - _ZN30_INTERNAL_a10baaf1_4_k_cu_main4cuda3std6ranges3__45__cpo3endE)
_ZN30_INTERNAL_a10baaf1_4_k_cu_main4cuda3std6ranges3__45__cpo3endE:
	.zero		1
	.type		_ZN30_INTERNAL_a10baaf1_4_k_cu_main6thrust24THRUST_300001_SM_1000_NS12placeholders2_5E,@object
	.size		_ZN30_INTERNAL_a10baaf1_4_k_cu_main6thrust24THRUST_300001_SM_1000_NS12placeholders2_5E,(_ZN30_INTERNAL_a10baaf1_4_k_cu_main4cuda3std3__45__cpo4rendE - _ZN30_INTERNAL_a10baaf1_4_k_cu_main6thrust24THRUST_300001_SM_1000_NS12placeholders2_5E)
_ZN30_INTERNAL_a10baaf1_4_k_cu_main6thrust24THRUST_300001_SM_1000_NS12placeholders2_5E:
	.zero		1
	.type		_ZN30_INTERNAL_a10baaf1_4_k_cu_main4cuda3std3__45__cpo4rendE,@object
	.size		_ZN30_INTERNAL_a10baaf1_4_k_cu_main4cuda3std3__45__cpo4rendE,(_ZN30_INTERNAL_a10baaf1_4_k_cu_main4cuda3std6ranges3__45__cpo9iter_swapE - _ZN30_INTERNAL_a10baaf1_4_k_cu_main4cuda3std3__45__cpo4rendE)
_ZN30_INTERNAL_a10baaf1_4_k_cu_main4cuda3std3__45__cpo4rendE:
	.zero		1
	.type		_ZN30_INTERNAL_a10baaf1_4_k_cu_main4cuda3std6ranges3__45__cpo9iter_swapE,@object
	.size		_ZN30_INTERNAL_a10baaf1_4_k_cu_main4cuda3std6ranges3__45__cpo9iter_swapE,(_ZN30_INTERNAL_a10baaf1_4_k_cu_main4cuda3std3__48unexpectE - _ZN30_INTERNAL_a10baaf1_4_k_cu_main4cuda3std6ranges3__45__cpo9iter_swapE)
_ZN30_INTERNAL_a10baaf1_4_k_cu_main4cuda3std6ranges3__45__cpo9iter_swapE:
	.zero		1
	.type		_ZN30_INTERNAL_a10baaf1_4_k_cu_main4cuda3std3__48unexpectE,@object
	.size		_ZN30_INTERNAL_a10baaf1_4_k_cu_main4cuda3std3__48unexpectE,(_ZN30_INTERNAL_a10baaf1_4_k_cu_main6thrust24THRUST_300001_SM_1000_NS8cuda_cub3parE - _ZN30_INTERNAL_a10baaf1_4_k_cu_main4cuda3std3__48unexpectE)
_ZN30_INTERNAL_a10baaf1_4_k_cu_main4cuda3std3__48unexpectE:
	.zero		1
	.type		_ZN30_INTERNAL_a10baaf1_4_k_cu_main6thrust24THRUST_300001_SM_1000_NS8cuda_cub3parE,@object
	.size		_ZN30_INTERNAL_a10baaf1_4_k_cu_main6thrust24THRUST_300001_SM_1000_NS8cuda_cub3parE,(.L_29 - _ZN30_INTERNAL_a10baaf1_4_k_cu_main6thrust24THRUST_300001_SM_1000_NS8cuda_cub3parE)
_ZN30_INTERNAL_a10baaf1_4_k_cu_main6thrust24THRUST_300001_SM_1000_NS8cuda_cub3parE:
	.zero		1
.L_29:


//--------------------- .nv.shared._ZN3cub18CUB_300001_SM_10006detail10radix_sort33DeviceRadixSortExclusiveSumKernelINS1_5radix10policy_hubIiiyE10Policy1000EyEEvPT0_ --------------------------
	.section	.nv.shared._ZN3cub18CUB_300001_SM_10006detail10radix_sort33DeviceRadixSortExclusiveSumKernelINS1_5radix10policy_hubIiiyE10Policy1000EyEEvPT0_,"aw",@nobits
	.sectionflags	@""
	.align	16
.nv.shared._ZN3cub18CUB_300001_SM_10006detail10radix_sort33DeviceRadixSortExclusiveSumKernelINS1_5radix10policy_hubIiiyE10Policy1000EyEEvPT0_:
	.zero		3360


//--------------------- .nv.shared._ZN3cub18CUB_300001_SM_10006detail10radix_sort30DeviceRadixSortHistogramKernelINS1_5radix10policy_hubIiiyE10Policy1000ELNS0_9SortOrderE0EiyNS1_21identity_decomposer_tEEEvPT2_PKT1_SA_iiT3_ --------------------------
	.section	.nv.shared._ZN3cub18CUB_300001_SM_10006detail10radix_sort30DeviceRadixSortHistogramKernelINS1_5radix10policy_hubIiiyE10Policy1000ELNS0_9SortOrderE0EiyNS1_21identity_decomposer_tEEEvPT2_PKT1_SA_iiT3_,"aw",@nobits
	.sectionflags	@""
	.align	16
.nv.shared._ZN3cub18CUB_300001_SM_10006detail10radix_sort30DeviceRadixSortHistogramKernelINS1_5radix10policy_hubIiiyE10Policy1000ELNS0_9SortOrderE0EiyNS1_21identity_decomposer_tEEEvPT2_PKT1_SA_iiT3_:
	.zero		5120


//--------------------- .nv.shared._ZN3cub18CUB_300001_SM_10006detail10radix_sort31DeviceRadixSortSingleTileKernelINS1_5radix10policy_hubIiiyE10Policy1000ELNS0_9SortOrderE0EiiyNS1_21identity_decomposer_tEEEvPKT1_PSA_PKT2_PSE_T3_iiT4_ --------------------------
	.section	.nv.shared._ZN3cub18CUB_300001_SM_10006detail10radix_sort31DeviceRadixSortSingleTileKernelINS1_5radix10policy_hubIiiyE10Policy1000ELNS0_9SortOrderE0EiiyNS1_21identity_decomposer_tEEEvPKT1_PSA_PKT2_PSE_T3_iiT4_,"aw",@nobits
	.sectionflags	@""
	.align	16
.nv.shared._ZN3cub18CUB_300001_SM_10006detail10radix_sort31DeviceRadixSortSingleTileKernelINS1_5radix10policy_hubIiiyE10Policy1000ELNS0_9SortOrderE0EiiyNS1_21identity_decomposer_tEEEvPKT1_PSA_PKT2_PSE_T3_iiT4_:
	.zero		34880


//--------------------- .nv.shared._ZN3cub18CUB_300001_SM_10006detail10radix_sort29DeviceRadixSortOnesweepKernelINS1_5radix10policy_hubIifyE10Policy1000ELNS0_9SortOrderE0EifyiiNS1_21identity_decomposer_tEEEvPT5_SB_PT3_PKSC_PT1_PKSG_PT2_PKSK_T4_iiT6_ --------------------------
	.section	.nv.shared._ZN3cub18CUB_300001_SM_10006detail10radix_sort29DeviceRadixSortOnesweepKernelINS1_5radix10policy_hubIifyE10Policy1000ELNS0_9SortOrderE0EifyiiNS1_21identity_decomposer_tEEEvPT5_SB_PT3_PKSC_PT1_PKSG_PT2_PKSK_T4_iiT6_,"aw",@nobits
	.sectionflags	@""
	.align	16
.nv.shared._ZN3cub18CUB_300001_SM_10006detail10radix_sort29DeviceRadixSortOnesweepKernelINS1_5radix10policy_hubIifyE10Policy1000ELNS0_9SortOrderE0EifyiiNS1_21identity_decomposer_tEEEvPT5_SB_PT3_PKSC_PT1_PKSG_PT2_PKSK_T4_iiT6_:
	.zero		29184


//--------------------- .nv.shared._ZN3cub18CUB_300001_SM_10006detail10radix_sort33DeviceRadixSortExclusiveSumKernelINS1_5radix10policy_hubIifyE10Policy1000EyEEvPT0_ --------------------------
	.section	.nv.shared._ZN3cub18CUB_300001_SM_10006detail10radix_sort33DeviceRadixSortExclusiveSumKernelINS1_5radix10policy_hubIifyE10Policy1000EyEEvPT0_,"aw",@nobits
	.sectionflags	@""
	.align	16
.nv.shared._ZN3cub18CUB_300001_SM_10006detail10radix_sort33DeviceRadixSortExclusiveSumKernelINS1_5radix10policy_hubIifyE10Policy1000EyEEvPT0_:
	.zero		3360


//--------------------- .nv.shared._ZN3cub18CUB_300001_SM_10006detail10radix_sort30DeviceRadixSortHistogramKernelINS1_5radix10policy_hubIifyE10Policy1000ELNS0_9SortOrderE0EiyNS1_21identity_decomposer_tEEEvPT2_PKT1_SA_iiT3_ --------------------------
	.section	.nv.shared._ZN3cub18CUB_300001_SM_10006detail10radix_sort30DeviceRadixSortHistogramKernelINS1_5radix10policy_hubIifyE10Policy1000ELNS0_9SortOrderE0EiyNS1_21identity_decomposer_tEEEvPT2_PKT1_SA_iiT3_,"aw",@nobits
	.sectionflags	@""
	.align	16
.nv.shared._ZN3cub18CUB_300001_SM_10006detail10radix_sort30DeviceRadixSortHistogramKernelINS1_5radix10policy_hubIifyE10Policy1000ELNS0_9SortOrderE0EiyNS1_21identity_decomposer_tEEEvPT2_PKT1_SA_iiT3_:
	.zero		5120


//--------------------- .nv.shared._ZN3cub18CUB_300001_SM_10006detail10radix_sort31DeviceRadixSortSingleTileKernelINS1_5radix10policy_hubIifyE10Policy1000ELNS0_9SortOrderE0EifyNS1_21identity_decomposer_tEEEvPKT1_PSA_PKT2_PSE_T3_iiT4_ --------------------------
	.section	.nv.shared._ZN3cub18CUB_300001_SM_10006detail10radix_sort31DeviceRadixSortSingleTileKernelINS1_5radix10policy_hubIifyE10Policy1000ELNS0_9SortOrderE0EifyNS1_21identity_decomposer_tEEEvPKT1_PSA_PKT2_PSE_T3_iiT4_,"aw",@nobits
	.sectionflags	@""
	.align	16
.nv.shared._ZN3cub18CUB_300001_SM_10006detail10radix_sort31DeviceRadixSortSingleTileKernelINS1_5radix10policy_hubIifyE10Policy1000ELNS0_9SortOrderE0EifyNS1_21identity_decomposer_tEEEvPKT1_PSA_PKT2_PSE_T3_iiT4_:
	.zero		34880


//--------------------- .nv.shared._ZN3cub18CUB_300001_SM_10006detail9transform16transform_kernelINS2_10policy_hubILb1EN4cuda3std3__45tupleIJN6thrust24THRUST_300001_SM_1000_NS6detail15normal_iteratorINSA_10device_ptrIfEEEENSC_INSD_IiEEEEEEEE10policy1000El12compute_meanSF_JPfPiEEEvT0_iT1_T2_DpNS2_10kernel_argIT3_EE --------------------------
	.section	.nv.shared._ZN3cub18CUB_300001_SM_10006detail9transform16transform_kernelINS2_10policy_hubILb1EN4cuda3std3__45tupleIJN6thrust24THRUST_300001_SM_1000_NS6detail15normal_iteratorINSA_10device_ptrIfEEEENSC_INSD_IiEEEEEEEE10policy1000El12compute_meanSF_JPfPiEEEvT0_iT1_T2_DpNS2_10kernel_argIT3_EE,"aw",@nobits
	.sectionflags	@""
	.align	16
	.zero		1024


//--------------------- .nv.shared._ZN3cub18CUB_300001_SM_10006detail9transform16transform_kernelINS2_10policy_hubILb1EN4cuda3std3__45tupleIJN6thrust24THRUST_300001_SM_1000_NS6detail15normal_iteratorINSA_10device_ptrIfEEEENSC_INSD_IiEEEEEEEE10policy1000Ei12compute_meanSF_JPfPiEEEvT0_iT1_T2_DpNS2_10kernel_argIT3_EE --------------------------
	.section	.nv.shared._ZN3cub18CUB_300001_SM_10006detail9transform16transform_kernelINS2_10policy_hubILb1EN4cuda3std3__45tupleIJN6thrust24THRUST_300001_SM_1000_NS6detail15normal_iteratorINSA_10device_ptrIfEEEENSC_INSD_IiEEEEEEEE10policy1000Ei12compute_meanSF_JPfPiEEEvT0_iT1_T2_DpNS2_10kernel_argIT3_EE,"aw",@nobits
	.sectionflags	@""
	.align	16
	.zero		1024


//--------------------- .nv.shared._ZN3cub18CUB_300001_SM_10006detail8for_each13static_kernelINS2_12policy_hub_t12policy_500_tEmN6thrust24THRUST_300001_SM_1000_NS8cuda_cub20__uninitialized_fill7functorINS7_10device_ptrIfEEfEEEEvT0_T1_ --------------------------
	.section	.nv.shared._ZN3cub18CUB_300001_SM_10006detail8for_each13static_kernelINS2_12policy_hub_t12policy_500_tEmN6thrust24THRUST_300001_SM_1000_NS8cuda_cub20__uninitialized_fill7functorINS7_10device_ptrIfEEfEEEEvT0_T1_,"aw",@nobits
	.sectionflags	@""
	.align	16
	.zero		1024


//--------------------- .nv.shared._ZN3cub18CUB_300001_SM_10006detail8for_each13static_kernelINS2_12policy_hub_t12policy_500_tEmN6thrust24THRUST_300001_SM_1000_NS8cuda_cub20__uninitialized_fill7functorINS7_10device_ptrIiEEiEEEEvT0_T1_ --------------------------
	.section	.nv.shared._ZN3cub18CUB_300001_SM_10006detail8for_each13static_kernelINS2_12policy_hub_t12policy_500_tEmN6thrust24THRUST_300001_SM_1000_NS8cuda_cub20__uninitialized_fill7functorINS7_10device_ptrIiEEiEEEEvT0_T1_,"aw",@nobits
	.sectionflags	@""
	.align	16
	.zero		1024


//--------------------- .nv.shared._ZN3cub18CUB_300001_SM_10006detail6reduce28DeviceReduceSingleTileKernelINS2_10policy_hubIiyN4cuda3std3__44plusIiEEE10Policy1000EPiSC_iS9_iiNS7_10__identityEEEvT0_T1_T2_T3_T4_T6_ --------------------------
	.section	.nv.shared._ZN3cub18CUB_300001_SM_10006detail6reduce28DeviceReduceSingleTileKernelINS2_10policy_hubIiyN4cuda3std3__44plusIiEEE10Policy1000EPiSC_iS9_iiNS7_10__identityEEEvT0_T1_T2_T3_T4_T6_,"aw",@nobits
	.sectionflags	@""
	.align	16
.nv.shared._ZN3cub18CUB_300001_SM_10006detail6reduce28DeviceReduceSingleTileKernelINS2_10policy_hubIiyN4cuda3std3__44plusIiEEE10Policy1000EPiSC_iS9_iiNS7_10__identityEEEvT0_T1_T2_T3_T4_T6_:
	.zero		1072


//--------------------- .nv.shared._ZN3cub18CUB_300001_SM_10006detail6reduce18DeviceReduceKernelINS2_10policy_hubIiyN4cuda3std3__44plusIiEEE10Policy1000EN6thrust24THRUST_300001_SM_1000_NS10device_ptrIiEEyS9_iNS7_10__identityEEEvT0_PT3_T1_NS0_13GridEvenShareISK_EET2_T4_ --------------------------
	.section	.nv.shared._ZN3cub18CUB_300001_SM_10006detail6reduce18DeviceReduceKernelINS2_10policy_hubIiyN4cuda3std3__44plusIiEEE10Policy1000EN6thrust24THRUST_300001_SM_1000_NS10device_ptrIiEEyS9_iNS7_10__identityEEEvT0_PT3_T1_NS0_13GridEvenShareISK_EET2_T4_,"aw",@nobits
	.sectionflags	@""
	.align	16
.nv.shared._ZN3cub18CUB_300001_SM_10006detail6reduce18DeviceReduceKernelINS2_10policy_hubIiyN4cuda3std3__44plusIiEEE10Policy1000EN6thrust24THRUST_300001_SM_1000_NS10device_ptrIiEEyS9_iNS7_10__identityEEEvT0_PT3_T1_NS0_13GridEvenShareISK_EET2_T4_:
	.zero		1072


//--------------------- .nv.shared._ZN3cub18CUB_300001_SM_10006detail6reduce28DeviceReduceSingleTileKernelINS2_10policy_hubIiyN4cuda3std3__44plusIiEEE10Policy1000EN6thrust24THRUST_300001_SM_1000_NS10device_ptrIiEEPiyS9_iiNS7_10__identityEEEvT0_T1_T2_T3_T4_T6_ --------------------------
	.section	.nv.shared._ZN3cub18CUB_300001_SM_10006detail6reduce28DeviceReduceSingleTileKernelINS2_10policy_hubIiyN4cuda3std3__44plusIiEEE10Policy1000EN6thrust24THRUST_300001_SM_1000_NS10device_ptrIiEEPiyS9_iiNS7_10__identityEEEvT0_T1_T2_T3_T4_T6_,"aw",@nobits
	.sectionflags	@""
	.align	16
.nv.shared._ZN3cub18CUB_300001_SM_10006detail6reduce28DeviceReduceSingleTileKernelINS2_10policy_hubIiyN4cuda3std3__44plusIiEEE10Policy1000EN6thrust24THRUST_300001_SM_1000_NS10device_ptrIiEEPiyS9_iiNS7_10__identityEEEvT0_T1_T2_T3_T4_T6_:
	.zero		1072


//--------------------- .nv.shared._ZN3cub18CUB_300001_SM_10006detail6reduce28DeviceReduceSingleTileKernelINS2_10policy_hubIijN4cuda3std3__44plusIiEEE10Policy1000EPiSC_iS9_iiNS7_10__identityEEEvT0_T1_T2_T3_T4_T6_ --------------------------
	.section	.nv.shared._ZN3cub18CUB_300001_SM_10006detail6reduce28DeviceReduceSingleTileKernelINS2_10policy_hubIijN4cuda3std3__44plusIiEEE10Policy1000EPiSC_iS9_iiNS7_10__identityEEEvT0_T1_T2_T3_T4_T6_,"aw",@nobits
	.sectionflags	@""
	.align	16
.nv.shared._ZN3cub18CUB_300001_SM_10006detail6reduce28DeviceReduceSingleTileKernelINS2_10policy_hubIijN4cuda3std3__44plusIiEEE10Policy1000EPiSC_iS9_iiNS7_10__identityEEEvT0_T1_T2_T3_T4_T6_:
	.zero		1072


//--------------------- .nv.shared._ZN3cub18CUB_300001_SM_10006detail6reduce18DeviceReduceKernelINS2_10policy_hubIijN4cuda3std3__44plusIiEEE10Policy1000EN6thrust24THRUST_300001_SM_1000_NS10device_ptrIiEEjS9_iNS7_10__identityEEEvT0_PT3_T1_NS0_13GridEvenShareISK_EET2_T4_ --------------------------
	.section	.nv.shared._ZN3cub18CUB_300001_SM_10006detail6reduce18DeviceReduceKernelINS2_10policy_hubIijN4cuda3std3__44plusIiEEE10Policy1000EN6thrust24THRUST_300001_SM_1000_NS10device_ptrIiEEjS9_iNS7_10__identityEEEvT0_PT3_T1_NS0_13GridEvenShareISK_EET2_T4_,"aw",@nobits
	.sectionflags	@""
	.align	16
.nv.shared._ZN3cub18CUB_300001_SM_10006detail6reduce18DeviceReduceKernelINS2_10policy_hubIijN4cuda3std3__44plusIiEEE10Policy1000EN6thrust24THRUST_300001_SM_1000_NS10device_ptrIiEEjS9_iNS7_10__identityEEEvT0_PT3_T1_NS0_13GridEvenShareISK_EET2_T4_:
	.zero		1072


//--------------------- .nv.shared._ZN3cub18CUB_300001_SM_10006detail6reduce28DeviceReduceSingleTileKernelINS2_10policy_hubIijN4cuda3std3__44plusIiEEE10Policy1000EN6thrust24THRUST_300001_SM_1000_NS10device_ptrIiEEPijS9_iiNS7_10__identityEEEvT0_T1_T2_T3_T4_T6_ --------------------------
	.section	.nv.shared._ZN3cub18CUB_300001_SM_10006detail6reduce28DeviceReduceSingleTileKernelINS2_10policy_hubIijN4cuda3std3__44plusIiEEE10Policy1000EN6thrust24THRUST_300001_SM_1000_NS10device_ptrIiEEPijS9_iiNS7_10__identityEEEvT0_T1_T2_T3_T4_T6_,"aw",@nobits
	.sectionflags	@""
	.align	16
.nv.shared._ZN3cub18CUB_300001_SM_10006detail6reduce28DeviceReduceSingleTileKernelINS2_10policy_hubIijN4cuda3std3__44plusIiEEE10Policy1000EN6thrust24THRUST_300001_SM_1000_NS10device_ptrIiEEPijS9_iiNS7_10__identityEEEvT0_T1_T2_T3_T4_T6_:
	.zero		1072


//--------------------- .nv.shared._ZN3cub18CUB_300001_SM_10006detail11EmptyKernelIvEEvv --------------------------
	.section	.nv.shared._ZN3cub18CUB_300001_SM_10006detail11EmptyKernelIvEEvv,"aw",@nobits
	.sectionflags	@""
	.align	16
	.zero		1024


//--------------------- .nv.shared._ZN6thrust24THRUST_300001_SM_1000_NS8cuda_cub4core6detail13_kernel_agentINS1_15__reduce_by_key16ReduceByKeyAgentINS0_6detail15normal_iteratorINS0_10device_ptrIiEEEENS0_17constant_iteratorIiNS0_11use_defaultESD_EESB_SB_N4cuda3std3__48equal_toIiEENSH_4plusIiEEPllEEJSB_SE_SB_SB_SM_N3cub18CUB_300001_SM_100024ReduceByKeyScanTileStateIilLb1EEESJ_SL_llEEEvDpT0_ --------------------------
	.section	.nv.shared._ZN6thrust24THRUST_300001_SM_1000_NS8cuda_cub4core6detail13_kernel_agentINS1_15__reduce_by_key16ReduceByKeyAgentINS0_6detail15normal_iteratorINS0_10device_ptrIiEEEENS0_17constant_iteratorIiNS0_11use_defaultESD_EESB_SB_N4cuda3std3__48equal_toIiEENSH_4plusIiEEPllEEJSB_SE_SB_SB_SM_N3cub18CUB_300001_SM_100024ReduceByKeyScanTileStateIilLb1EEESJ_SL_llEEEvDpT0_,"aw",@nobits
	.sectionflags	@""
	.align	16
	.zero		1024


//--------------------- .nv.shared._ZN6thrust24THRUST_300001_SM_1000_NS8cuda_cub4core6detail13_kernel_agentINS1_15__reduce_by_key9InitAgentIN3cub18CUB_300001_SM_100024ReduceByKeyScanTileStateIilLb1EEElPlEEJSA_lSB_EEEvDpT0_ --------------------------
	.section	.nv.shared._ZN6thrust24THRUST_300001_SM_1000_NS8cuda_cub4core6detail13_kernel_agentINS1_15__reduce_by_key9InitAgentIN3cub18CUB_300001_SM_100024ReduceByKeyScanTileStateIilLb1EEElPlEEJSA_lSB_EEEvDpT0_,"aw",@nobits
	.sectionflags	@""
	.align	16
	.zero		1024


//--------------------- .nv.shared._ZN6thrust24THRUST_300001_SM_1000_NS8cuda_cub4core6detail13_kernel_agentINS1_15__reduce_by_key16ReduceByKeyAgentINS0_6detail15normal_iteratorINS0_10device_ptrIiEEEENS0_17constant_iteratorIiNS0_11use_defaultESD_EESB_SB_N4cuda3std3__48equal_toIiEENSH_4plusIiEEPiiEEJSB_SE_SB_SB_SM_N3cub18CUB_300001_SM_100024ReduceByKeyScanTileStateIiiLb1EEESJ_SL_iiEEEvDpT0_ --------------------------
	.section	.nv.shared._ZN6thrust24THRUST_300001_SM_1000_NS8cuda_cub4core6detail13_kernel_agentINS1_15__reduce_by_key16ReduceByKeyAgentINS0_6detail15normal_iteratorINS0_10device_ptrIiEEEENS0_17constant_iteratorIiNS0_11use_defaultESD_EESB_SB_N4cuda3std3__48equal_toIiEENSH_4plusIiEEPiiEEJSB_SE_SB_SB_SM_N3cub18CUB_300001_SM_100024ReduceByKeyScanTileStateIiiLb1EEESJ_SL_iiEEEvDpT0_,"aw",@nobits
	.sectionflags	@""
	.align	16
	.zero		1024


//--------------------- .nv.shared._ZN6thrust24THRUST_300001_SM_1000_NS8cuda_cub4core6detail13_kernel_agentINS1_15__reduce_by_key9InitAgentIN3cub18CUB_300001_SM_100024ReduceByKeyScanTileStateIiiLb1EEEiPiEEJSA_iSB_EEEvDpT0_ --------------------------
	.section	.nv.shared._ZN6thrust24THRUST_300001_SM_1000_NS8cuda_cub4core6detail13_kernel_agentINS1_15__reduce_by_key9InitAgentIN3cub18CUB_300001_SM_100024ReduceByKeyScanTileStateIiiLb1EEEiPiEEJSA_iSB_EEEvDpT0_,"aw",@nobits
	.sectionflags	@""
	.align	16
	.zero		1024


//--------------------- .nv.shared._ZN6thrust24THRUST_300001_SM_1000_NS8cuda_cub4core6detail13_kernel_agentINS1_15__reduce_by_key16ReduceByKeyAgentINS0_6detail15normal_iteratorINS0_10device_ptrIiEEEENS8_INS9_IfEEEESB_SD_N4cuda3std3__48equal_toIiEENSG_4plusIfEEPllEEJSB_SD_SB_SD_SL_N3cub18CUB_300001_SM_100024ReduceByKeyScanTileStateIflLb1EEESI_SK_llEEEvDpT0_ --------------------------
	.section	.nv.shared._ZN6thrust24THRUST_300001_SM_1000_NS8cuda_cub4core6detail13_kernel_agentINS1_15__reduce_by_key16ReduceByKeyAgentINS0_6detail15normal_iteratorINS0_10device_ptrIiEEEENS8_INS9_IfEEEESB_SD_N4cuda3std3__48equal_toIiEENSG_4plusIfEEPllEEJSB_SD_SB_SD_SL_N3cub18CUB_300001_SM_100024ReduceByKeyScanTileStateIflLb1EEESI_SK_llEEEvDpT0_,"aw",@nobits
	.sectionflags	@""
	.align	16
	.zero		1024


//--------------------- .nv.shared._ZN6thrust24THRUST_300001_SM_1000_NS8cuda_cub4core6detail13_kernel_agentINS1_15__reduce_by_key9InitAgentIN3cub18CUB_300001_SM_100024ReduceByKeyScanTileStateIflLb1EEElPlEEJSA_lSB_EEEvDpT0_ --------------------------
	.section	.nv.shared._ZN6thrust24THRUST_300001_SM_1000_NS8cuda_cub4core6detail13_kernel_agentINS1_15__reduce_by_key9InitAgentIN3cub18CUB_300001_SM_100024ReduceByKeyScanTileStateIflLb1EEElPlEEJSA_lSB_EEEvDpT0_,"aw",@nobits
	.sectionflags	@""
	.align	16
	.zero		1024


//--------------------- .nv.shared._ZN6thrust24THRUST_300001_SM_1000_NS8cuda_cub4core6detail13_kernel_agentINS1_15__reduce_by_key16ReduceByKeyAgentINS0_6detail15normal_iteratorINS0_10device_ptrIiEEEENS8_INS9_IfEEEESB_SD_N4cuda3std3__48equal_toIiEENSG_4plusIfEEPiiEEJSB_SD_SB_SD_SL_N3cub18CUB_300001_SM_100024ReduceByKeyScanTileStateIfiLb1EEESI_SK_iiEEEvDpT0_ --------------------------
	.section	.nv.shared._ZN6thrust24THRUST_300001_SM_1000_NS8cuda_cub4core6detail13_kernel_agentINS1_15__reduce_by_key16ReduceByKeyAgentINS0_6detail15normal_iteratorINS0_10device_ptrIiEEEENS8_INS9_IfEEEESB_SD_N4cuda3std3__48equal_toIiEENSG_4plusIfEEPiiEEJSB_SD_SB_SD_SL_N3cub18CUB_300001_SM_100024ReduceByKeyScanTileStateIfiLb1EEESI_SK_iiEEEvDpT0_,"aw",@nobits
	.sectionflags	@""
	.align	16
	.zero		1024


//--------------------- .nv.shared._ZN6thrust24THRUST_300001_SM_1000_NS8cuda_cub4core6detail13_kernel_agentINS1_15__reduce_by_key9InitAgentIN3cub18CUB_300001_SM_100024ReduceByKeyScanTileStateIfiLb1EEEiPiEEJSA_iSB_EEEvDpT0_ --------------------------
	.section	.nv.shared._ZN6thrust24THRUST_300001_SM_1000_NS8cuda_cub4core6detail13_kernel_agentINS1_15__reduce_by_key9InitAgentIN3cub18CUB_300001_SM_100024ReduceByKeyScanTileStateIfiLb1EEEiPiEEJSA_iSB_EEEvDpT0_,"aw",@nobits
	.sectionflags	@""
	.align	16
	.zero		1024


//--------------------- .nv.shared._Z12reduce_arrayIfLj512EEvPT_S1_i --------------------------
	.section	.nv.shared._Z12reduce_arrayIfLj512EEvPT_S1_i,"aw",@nobits
	.sectionflags	@""
	.align	16
	.zero		1024


//--------------------- .nv.shared._Z22reduce_centroid_countsILj512EEvPKiiPii --------------------------
	.section	.nv.shared._Z22reduce_centroid_countsILj512EEvPKiiPii,"aw",@nobits
	.sectionflags	@""
	.align	16
	.zero		1024


//--------------------- .nv.shared._Z20reduce_centroid_sumsILj512EEvPKfPKiiPfi --------------------------
	.section	.nv.shared._Z20reduce_centroid_sumsILj512EEvPKfPKiiPfi,"aw",@nobits
	.sectionflags	@""
	.align	16
	.zero		1024


//--------------------- .nv.shared._Z12reduce_arrayIiLj512EEvPT_S1_i --------------------------
	.section	.nv.shared._Z12reduce_arrayIiLj512EEvPT_S1_i,"aw",@nobits
	.sectionflags	@""
	.align	16
	.zero		1024


//--------------------- .nv.shared._Z26assign_points_to_centroidsPKfS0_PiS1_iii --------------------------
	.section	.nv.shared._Z26assign_points_to_centroidsPKfS0_PiS1_iii,"aw",@nobits
	.sectionflags	@""
	.align	16
	.zero		1024


//--------------------- .nv.constant0._ZN3cub18CUB_300001_SM_10006detail10radix_sort29DeviceRadixSortOnesweepKernelINS1_5radix10policy_hubIiiyE10Policy1000ELNS0_9SortOrderE0EiiyiiNS1_21identity_decomposer_tEEEvPT5_SB_PT3_PKSC_PT1_PKSG_PT2_PKSK_T4_iiT6_ --------------------------
	.section	.nv.constant0._ZN3cub18CUB_300001_SM_10006detail10radix_sort29DeviceRadixSortOnesweepKernelINS1_5radix10policy_hubIiiyE10Policy1000ELNS0_9SortOrderE0EiiyiiNS1_21identity_decomposer_tEEEvPT5_SB_PT3_PKSC_PT1_PKSG_PT2_PKSK_T4_iiT6_,"a",@progbits
	.sectionflags	@""
	.align	4
.nv.constant0._ZN3cub18CUB_300001_SM_10006detail10radix_sort29DeviceRadixSortOnesweepKernelINS1_5radix10policy_hubIiiyE10Policy1000ELNS0_9SortOrderE0EiiyiiNS1_21identity_decomposer_tEEEvPT5_SB_PT3_PKSC_PT1_PKSG_PT2_PKSK_T4_iiT6_:
	.zero		973


//--------------------- .nv.constant0._ZN3cub18CUB_300001_SM_10006detail10radix_sort33DeviceRadixSortExclusiveSumKernelINS1_5radix10policy_hubIiiyE10Policy1000EyEEvPT0_ --------------------------
	.section	.nv.constant0._ZN3cub18CUB_300001_SM_10006detail10radix_sort33DeviceRadixSortExclusiveSumKernelINS1_5radix10policy_hubIiiyE10Policy1000EyEEvPT0_,"a",@progbits
	.sectionflags	@""
	.align	4
.nv.constant0._ZN3cub18CUB_300001_SM_10006detail10radix_sort33DeviceRadixSortExclusiveSumKernelINS1_5radix10policy_hubIiiyE10Policy1000EyEEvPT0_:
	.zero		904


//--------------------- .nv.constant0._ZN3cub18CUB_300001_SM_10006detail10radix_sort30DeviceRadixSortHistogramKernelINS1_5radix10policy_hubIiiyE10Policy1000ELNS0_9SortOrderE0EiyNS1_21identity_decomposer_tEEEvPT2_PKT1_SA_iiT3_ --------------------------
	.section	.nv.constant0._ZN3cub18CUB_300001_SM_10006detail10radix_sort30DeviceRadixSortHistogramKernelINS1_5radix10policy_hubIiiyE10Policy1000ELNS0_9SortOrderE0EiyNS1_21identity_decomposer_tEEEvPT2_PKT1_SA_iiT3_,"a",@progbits
	.sectionflags	@""
	.align	4
.nv.constant0._ZN3cub18CUB_300001_SM_10006detail10radix_sort30DeviceRadixSortHistogramKernelINS1_5radix10policy_hubIiiyE10Policy1000ELNS0_9SortOrderE0EiyNS1_21identity_decomposer_tEEEvPT2_PKT1_SA_iiT3_:
	.zero		929


//--------------------- .nv.constant0._ZN3cub18CUB_300001_SM_10006detail10radix_sort31DeviceRadixSortSingleTileKernelINS1_5radix10policy_hubIiiyE10Policy1000ELNS0_9SortOrderE0EiiyNS1_21identity_decomposer_tEEEvPKT1_PSA_PKT2_PSE_T3_iiT4_ --------------------------
	.section	.nv.constant0._ZN3cub18CUB_300001_SM_10006detail10radix_sort31DeviceRadixSortSingleTileKernelINS1_5radix10policy_hubIiiyE10Policy1000ELNS0_9SortOrderE0EiiyNS1_21identity_decomposer_tEEEvPKT1_PSA_PKT2_PSE_T3_iiT4_,"a",@progbits
	.sectionflags	@""
	.align	4
.nv.constant0._ZN3cub18CUB_300001_SM_10006detail10radix_sort31DeviceRadixSortSingleTileKernelINS1_5radix10policy_hubIiiyE10Policy1000ELNS0_9SortOrderE0EiiyNS1_21identity_decomposer_tEEEvPKT1_PSA_PKT2_PSE_T3_iiT4_:
	.zero		945


//--------------------- .nv.constant0._ZN3cub18CUB_300001_SM_10006detail10radix_sort29DeviceRadixSortOnesweepKernelINS1_5radix10policy_hubIifyE10Policy1000ELNS0_9SortOrderE0EifyiiNS1_21identity_decomposer_tEEEvPT5_SB_PT3_PKSC_PT1_PKSG_PT2_PKSK_T4_iiT6_ --------------------------
	.section	.nv.constant0._ZN3cub18CUB_300001_SM_10006detail10radix_sort29DeviceRadixSortOnesweepKernelINS1_5radix10policy_hubIifyE10Policy1000ELNS0_9SortOrderE0EifyiiNS1_21identity_decomposer_tEEEvPT5_SB_PT3_PKSC_PT1_PKSG_PT2_PKSK_T4_iiT6_,"a",@progbits
	.sectionflags	@""
	.align	4
.nv.constant0._ZN3cub18CUB_300001_SM_10006detail10radix_sort29DeviceRadixSortOnesweepKernelINS1_5radix10policy_hubIifyE10Policy1000ELNS0_9SortOrderE0EifyiiNS1_21identity_decomposer_tEEEvPT5_SB_PT3_PKSC_PT1_PKSG_PT2_PKSK_T4_iiT6_:
	.zero		973


//--------------------- .nv.constant0._ZN3cub18CUB_300001_SM_10006detail10radix_sort33DeviceRadixSortExclusiveSumKernelINS1_5radix10policy_hubIifyE10Policy1000EyEEvPT0_ --------------------------
	.section	.nv.constant0._ZN3cub18CUB_300001_SM_10006detail10radix_sort33DeviceRadixSortExclusiveSumKernelINS1_5radix10policy_hubIifyE10Policy1000EyEEvPT0_,"a",@progbits
	.sectionflags	@""
	.align	4
.nv.constant0._ZN3cub18CUB_300001_SM_10006detail10radix_sort33DeviceRadixSortExclusiveSumKernelINS1_5radix10policy_hubIifyE10Policy1000EyEEvPT0_:
	.zero		904


//--------------------- .nv.constant0._ZN3cub18CUB_300001_SM_10006detail10radix_sort30DeviceRadixSortHistogramKernelINS1_5radix10policy_hubIifyE10Policy1000ELNS0_9SortOrderE0EiyNS1_21identity_decomposer_tEEEvPT2_PKT1_SA_iiT3_ --------------------------
	.section	.nv.constant0._ZN3cub18CUB_300001_SM_10006detail10radix_sort30DeviceRadixSortHistogramKernelINS1_5radix10policy_hubIifyE10Policy1000ELNS0_9SortOrderE0EiyNS1_21identity_decomposer_tEEEvPT2_PKT1_SA_iiT3_,"a",@progbits
	.sectionflags	@""
	.align	4
.nv.constant0._ZN3cub18CUB_300001_SM_10006detail10radix_sort30DeviceRadixSortHistogramKernelINS1_5radix10policy_hubIifyE10Policy1000ELNS0_9SortOrderE0EiyNS1_21identity_decomposer_tEEEvPT2_PKT1_SA_iiT3_:
	.zero		929


//--------------------- .nv.constant0._ZN3cub18CUB_300001_SM_10006detail10radix_sort31DeviceRadixSortSingleTileKernelINS1_5radix10policy_hubIifyE10Policy1000ELNS0_9SortOrderE0EifyNS1_21identity_decomposer_tEEEvPKT1_PSA_PKT2_PSE_T3_iiT4_ --------------------------
	.section	.nv.constant0._ZN3cub18CUB_300001_SM_10006detail10radix_sort31DeviceRadixSortSingleTileKernelINS1_5radix10policy_hubIifyE10Policy1000ELNS0_9SortOrderE0EifyNS1_21identity_decomposer_tEEEvPKT1_PSA_PKT2_PSE_T3_iiT4_,"a",@progbits
	.sectionflags	@""
	.align	4
.nv.constant0._ZN3cub18CUB_300001_SM_10006detail10radix_sort31DeviceRadixSortSingleTileKernelINS1_5radix10policy_hubIifyE10Policy1000ELNS0_9SortOrderE0EifyNS1_21identity_decomposer_tEEEvPKT1_PSA_PKT2_PSE_T3_iiT4_:
	.zero		945


//--------------------- .nv.constant0._ZN3cub18CUB_300001_SM_10006detail9transform16transform_kernelINS2_10policy_hubILb1EN4cuda3std3__45tupleIJN6thrust24THRUST_300001_SM_1000_NS6detail15normal_iteratorINSA_10device_ptrIfEEEENSC_INSD_IiEEEEEEEE10policy1000El12compute_meanSF_JPfPiEEEvT0_iT1_T2_DpNS2_10kernel_argIT3_EE --------------------------
	.section	.nv.constant0._ZN3cub18CUB_300001_SM_10006detail9transform16transform_kernelINS2_10policy_hubILb1EN4cuda3std3__45tupleIJN6thrust24THRUST_300001_SM_1000_NS6detail15normal_iteratorINSA_10device_ptrIfEEEENSC_INSD_IiEEEEEEEE10policy1000El12compute_meanSF_JPfPiEEEvT0_iT1_T2_DpNS2_10kernel_argIT3_EE,"a",@progbits
	.sectionflags	@""
	.align	4
.nv.constant0._ZN3cub18CUB_300001_SM_10006detail9transform16transform_kernelINS2_10policy_hubILb1EN4cuda3std3__45tupleIJN6thrust24THRUST_300001_SM_1000_NS6detail15normal_iteratorINSA_10device_ptrIfEEEENSC_INSD_IiEEEEEEEE10policy1000El12compute_meanSF_JPfPiEEEvT0_iT1_T2_DpNS2_10kernel_argIT3_EE:
	.zero		952


//--------------------- .nv.constant0._ZN3cub18CUB_300001_SM_10006detail9transform16transform_kernelINS2_10policy_hubILb1EN4cuda3std3__45tupleIJN6thrust24THRUST_300001_SM_1000_NS6detail15normal_iteratorINSA_10device_ptrIfEEEENSC_INSD_IiEEEEEEEE10policy1000Ei12compute_meanSF_JPfPiEEEvT0_iT1_T2_DpNS2_10kernel_argIT3_EE --------------------------
	.section	.nv.constant0._ZN3cub18CUB_300001_SM_10006detail9transform16transform_kernelINS2_10policy_hubILb1EN4cuda3std3__45tupleIJN6thrust24THRUST_300001_SM_1000_NS6detail15normal_iteratorINSA_10device_ptrIfEEEENSC_INSD_IiEEEEEEEE10policy1000Ei12compute_meanSF_JPfPiEEEvT0_iT1_T2_DpNS2_10kernel_argIT3_EE,"a",@progbits
	.sectionflags	@""
	.align	4
.nv.constant0._ZN3cub18CUB_300001_SM_10006detail9transform16transform_kernelINS2_10policy_hubILb1EN4cuda3std3__45tupleIJN6thrust24THRUST_300001_SM_1000_NS6detail15normal_iteratorINSA_10device_ptrIfEEEENSC_INSD_IiEEEEEEEE10policy1000Ei12compute_meanSF_JPfPiEEEvT0_iT1_T2_DpNS2_10kernel_argIT3_EE:
	.zero		952


//--------------------- .nv.constant0._ZN3cub18CUB_300001_SM_10006detail8for_each13static_kernelINS2_12policy_hub_t12policy_500_tEmN6thrust24THRUST_300001_SM_1000_NS8cuda_cub20__uninitialized_fill7functorINS7_10device_ptrIfEEfEEEEvT0_T1_ --------------------------
	.section	.nv.constant0._ZN3cub18CUB_300001_SM_10006detail8for_each13static_kernelINS2_12policy_hub_t12policy_500_tEmN6thrust24THRUST_300001_SM_1000_NS8cuda_cub20__uninitialized_fill7functorINS7_10device_ptrIfEEfEEEEvT0_T1_,"a",@progbits
	.sectionflags	@""
	.align	4
.nv.constant0._ZN3cub18CUB_300001_SM_10006detail8for_each13static_kernelINS2_12policy_hub_t12policy_500_tEmN6thrust24THRUST_300001_SM_1000_NS8cuda_cub20__uninitialized_fill7functorINS7_10device_ptrIfEEfEEEEvT0_T1_:
	.zero		920


//--------------------- .nv.constant0._ZN3cub18CUB_300001_SM_10006detail8for_each13static_kernelINS2_12policy_hub_t12policy_500_tEmN6thrust24THRUST_300001_SM_1000_NS8cuda_cub20__uninitialized_fill7functorINS7_10device_ptrIiEEiEEEEvT0_T1_ --------------------------
	.section	.nv.constant0._ZN3cub18CUB_300001_SM_10006detail8for_each13static_kernelINS2_12policy_hub_t12policy_500_tEmN6thrust24THRUST_300001_SM_1000_NS8cuda_cub20__uninitialized_fill7functorINS7_10device_ptrIiEEiEEEEvT0_T1_,"a",@progbits
	.sectionflags	@""
	.align	4
.nv.constant0._ZN3cub18CUB_300001_SM_10006detail8for_each13static_kernelINS2_12policy_hub_t12policy_500_tEmN6thrust24THRUST_300001_SM_1000_NS8cuda_cub20__uninitialized_fill7functorINS7_10device_ptrIiEEiEEEEvT0_T1_:
	.zero		920


//--------------------- .nv.constant0._ZN3cub18CUB_300001_SM_10006detail6reduce28DeviceReduceSingleTileKernelINS2_10policy_hubIiyN4cuda3std3__44plusIiEEE10Policy1000EPiSC_iS9_iiNS7_10__identityEEEvT0_T1_T2_T3_T4_T6_ --------------------------
	.section	.nv.constant0._ZN3cub18CUB_300001_SM_10006detail6reduce28DeviceReduceSingleTileKernelINS2_10policy_hubIiyN4cuda3std3__44plusIiEEE10Policy1000EPiSC_iS9_iiNS7_10__identityEEEvT0_T1_T2_T3_T4_T6_,"a",@progbits
	.sectionflags	@""
	.align	4
.nv.constant0._ZN3cub18CUB_300001_SM_10006detail6reduce28DeviceReduceSingleTileKernelINS2_10policy_hubIiyN4cuda3std3__44plusIiEEE10Policy1000EPiSC_iS9_iiNS7_10__identityEEEvT0_T1_T2_T3_T4_T6_:
	.zero		925


//--------------------- .nv.constant0._ZN3cub18CUB_300001_SM_10006detail6reduce18DeviceReduceKernelINS2_10policy_hubIiyN4cuda3std3__44plusIiEEE10Policy1000EN6thrust24THRUST_300001_SM_1000_NS10device_ptrIiEEyS9_iNS7_10__identityEEEvT0_PT3_T1_NS0_13GridEvenShareISK_EET2_T4_ --------------------------
	.section	.nv.constant0._ZN3cub18CUB_300001_SM_10006detail6reduce18DeviceReduceKernelINS2_10policy_hubIiyN4cuda3std3__44plusIiEEE10Policy1000EN6thrust24THRUST_300001_SM_1000_NS10device_ptrIiEEyS9_iNS7_10__identityEEEvT0_PT3_T1_NS0_13GridEvenShareISK_EET2_T4_,"a",@progbits
	.sectionflags	@""
	.align	4
.nv.constant0._ZN3cub18CUB_300001_SM_10006detail6reduce18DeviceReduceKernelINS2_10policy_hubIiyN4cuda3std3__44plusIiEEE10Policy1000EN6thrust24THRUST_300001_SM_1000_NS10device_ptrIiEEyS9_iNS7_10__identityEEEvT0_PT3_T1_NS0_13GridEvenShareISK_EET2_T4_:
	.zero		994


//--------------------- .nv.constant0._ZN3cub18CUB_300001_SM_10006detail6reduce28DeviceReduceSingleTileKernelINS2_10policy_hubIiyN4cuda3std3__44plusIiEEE10Policy1000EN6thrust24THRUST_300001_SM_1000_NS10device_ptrIiEEPiyS9_iiNS7_10__identityEEEvT0_T1_T2_T3_T4_T6_ --------------------------
	.section	.nv.constant0._ZN3cub18CUB_300001_SM_10006detail6reduce28DeviceReduceSingleTileKernelINS2_10policy_hubIiyN4cuda3std3__44plusIiEEE10Policy1000EN6thrust24THRUST_300001_SM_1000_NS10device_ptrIiEEPiyS9_iiNS7_10__identityEEEvT0_T1_T2_T3_T4_T6_,"a",@progbits
	.sectionflags	@""
	.align	4
.nv.constant0._ZN3cub18CUB_300001_SM_10006detail6reduce28DeviceReduceSingleTileKernelINS2_10policy_hubIiyN4cuda3std3__44plusIiEEE10Policy1000EN6thrust24THRUST_300001_SM_1000_NS10device_ptrIiEEPiyS9_iiNS7_10__identityEEEvT0_T1_T2_T3_T4_T6_:
	.zero		929


//--------------------- .nv.constant0._ZN3cub18CUB_300001_SM_10006detail6reduce28DeviceReduceSingleTileKernelINS2_10policy_hubIijN4cuda3std3__44plusIiEEE10Policy1000EPiSC_iS9_iiNS7_10__identityEEEvT0_T1_T2_T3_T4_T6_ --------------------------
	.section	.nv.constant0._ZN3cub18CUB_300001_SM_10006detail6reduce28DeviceReduceSingleTileKernelINS2_10policy_hubIijN4cuda3std3__44plusIiEEE10Policy1000EPiSC_iS9_iiNS7_10__identityEEEvT0_T1_T2_T3_T4_T6_,"a",@progbits
	.sectionflags	@""
	.align	4
.nv.constant0._ZN3cub18CUB_300001_SM_10006detail6reduce28DeviceReduceSingleTileKernelINS2_10policy_hubIijN4cuda3std3__44plusIiEEE10Policy1000EPiSC_iS9_iiNS7_10__identityEEEvT0_T1_T2_T3_T4_T6_:
	.zero		925


//--------------------- .nv.constant0._ZN3cub18CUB_300001_SM_10006detail6reduce18DeviceReduceKernelINS2_10policy_hubIijN4cuda3std3__44plusIiEEE10Policy1000EN6thrust24THRUST_300001_SM_1000_NS10device_ptrIiEEjS9_iNS7_10__identityEEEvT0_PT3_T1_NS0_13GridEvenShareISK_EET2_T4_ --------------------------
	.section	.nv.constant0._ZN3cub18CUB_300001_SM_10006detail6reduce18DeviceReduceKernelINS2_10policy_hubIijN4cuda3std3__44plusIiEEE10Policy1000EN6thrust24THRUST_300001_SM_1000_NS10device_ptrIiEEjS9_iNS7_10__identityEEEvT0_PT3_T1_NS0_13GridEvenShareISK_EET2_T4_,"a",@progbits
	.sectionflags	@""
	.align	4
.nv.constant0._ZN3cub18CUB_300001_SM_10006detail6reduce18DeviceReduceKernelINS2_10policy_hubIijN4cuda3std3__44plusIiEEE10Policy1000EN6thrust24THRUST_300001_SM_1000_NS10device_ptrIiEEjS9_iNS7_10__identityEEEvT0_PT3_T1_NS0_13GridEvenShareISK_EET2_T4_:
	.zero		958


//--------------------- .nv.constant0._ZN3cub18CUB_300001_SM_10006detail6reduce28DeviceReduceSingleTileKernelINS2_10policy_hubIijN4cuda3std3__44plusIiEEE10Policy1000EN6thrust24THRUST_300001_SM_1000_NS10device_ptrIiEEPijS9_iiNS7_10__identityEEEvT0_T1_T2_T3_T4_T6_ --------------------------
	.section	.nv.constant0._ZN3cub18CUB_300001_SM_10006detail6reduce28DeviceReduceSingleTileKernelINS2_10policy_hubIijN4cuda3std3__44plusIiEEE10Policy1000EN6thrust24THRUST_300001_SM_1000_NS10device_ptrIiEEPijS9_iiNS7_10__identityEEEvT0_T1_T2_T3_T4_T6_,"a",@progbits
	.sectionflags	@""
	.align	4
.nv.constant0._ZN3cub18CUB_300001_SM_10006detail6reduce28DeviceReduceSingleTileKernelINS2_10policy_hubIijN4cuda3std3__44plusIiEEE10Policy1000EN6thrust24THRUST_300001_SM_1000_NS10device_ptrIiEEPijS9_iiNS7_10__identityEEEvT0_T1_T2_T3_T4_T6_:
	.zero		925


//--------------------- .nv.constant0._ZN3cub18CUB_300001_SM_10006detail11EmptyKernelIvEEvv --------------------------
	.section	.nv.constant0._ZN3cub18CUB_300001_SM_10006detail11EmptyKernelIvEEvv,"a",@progbits
	.sectionflags	@""
	.align	4
.nv.constant0._ZN3cub18CUB_300001_SM_10006detail11EmptyKernelIvEEvv:
	.zero		896


//--------------------- .nv.constant0._ZN6thrust24THRUST_300001_SM_1000_NS8cuda_cub4core6detail13_kernel_agentINS1_15__reduce_by_key16ReduceByKeyAgentINS0_6detail15normal_iteratorINS0_10device_ptrIiEEEENS0_17constant_iteratorIiNS0_11use_defaultESD_EESB_SB_N4cuda3std3__48equal_toIiEENSH_4plusIiEEPllEEJSB_SE_SB_SB_SM_N3cub18CUB_300001_SM_100024ReduceByKeyScanTileStateIilLb1EEESJ_SL_llEEEvDpT0_ --------------------------
	.section	.nv.constant0._ZN6thrust24THRUST_300001_SM_1000_NS8cuda_cub4core6detail13_kernel_agentINS1_15__reduce_by_key16ReduceByKeyAgentINS0_6detail15normal_iteratorINS0_10device_ptrIiEEEENS0_17constant_iteratorIiNS0_11use_defaultESD_EESB_SB_N4cuda3std3__48equal_toIiEENSH_4plusIiEEPllEEJSB_SE_SB_SB_SM_N3cub18CUB_300001_SM_100024ReduceByKeyScanTileStateIilLb1EEESJ_SL_llEEEvDpT0_,"a",@progbits
	.sectionflags	@""
	.align	4
.nv.constant0._ZN6thrust24THRUST_300001_SM_1000_NS8cuda_cub4core6detail13_kernel_agentINS1_15__reduce_by_key16ReduceByKeyAgentINS0_6detail15normal_iteratorINS0_10device_ptrIiEEEENS0_17constant_iteratorIiNS0_11use_defaultESD_EESB_SB_N4cuda3std3__48equal_toIiEENSH_4plusIiEEPllEEJSB_SE_SB_SB_SM_N3cub18CUB_300001_SM_100024ReduceByKeyScanTileStateIilLb1EEESJ_SL_llEEEvDpT0_:
	.zero		976


//--------------------- .nv.constant0._ZN6thrust24THRUST_300001_SM_1000_NS8cuda_cub4core6detail13_kernel_agentINS1_15__reduce_by_key9InitAgentIN3cub18CUB_300001_SM_100024ReduceByKeyScanTileStateIilLb1EEElPlEEJSA_lSB_EEEvDpT0_ --------------------------
	.section	.nv.constant0._ZN6thrust24THRUST_300001_SM_1000_NS8cuda_cub4core6detail13_kernel_agentINS1_15__reduce_by_key9InitAgentIN3cub18CUB_300001_SM_100024ReduceByKeyScanTileStateIilLb1EEElPlEEJSA_lSB_EEEvDpT0_,"a",@progbits
	.sectionflags	@""
	.align	4
.nv.constant0._ZN6thrust24THRUST_300001_SM_1000_NS8cuda_cub4core6detail13_kernel_agentINS1_15__reduce_by_key9InitAgentIN3cub18CUB_300001_SM_100024ReduceByKeyScanTileStateIilLb1EEElPlEEJSA_lSB_EEEvDpT0_:
	.zero		920


//--------------------- .nv.constant0._ZN6thrust24THRUST_300001_SM_1000_NS8cuda_cub4core6detail13_kernel_agentINS1_15__reduce_by_key16ReduceByKeyAgentINS0_6detail15normal_iteratorINS0_10device_ptrIiEEEENS0_17constant_iteratorIiNS0_11use_defaultESD_EESB_SB_N4cuda3std3__48equal_toIiEENSH_4plusIiEEPiiEEJSB_SE_SB_SB_SM_N3cub18CUB_300001_SM_100024ReduceByKeyScanTileStateIiiLb1EEESJ_SL_iiEEEvDpT0_ --------------------------
	.section	.nv.constant0._ZN6thrust24THRUST_300001_SM_1000_NS8cuda_cub4core6detail13_kernel_agentINS1_15__reduce_by_key16ReduceByKeyAgentINS0_6detail15normal_iteratorINS0_10device_ptrIiEEEENS0_17constant_iteratorIiNS0_11use_defaultESD_EESB_SB_N4cuda3std3__48equal_toIiEENSH_4plusIiEEPiiEEJSB_SE_SB_SB_SM_N3cub18CUB_300001_SM_100024ReduceByKeyScanTileStateIiiLb1EEESJ_SL_iiEEEvDpT0_,"a",@progbits
	.sectionflags	@""
	.align	4
.nv.constant0._ZN6thrust24THRUST_300001_SM_1000_NS8cuda_cub4core6detail13_kernel_agentINS1_15__reduce_by_key16ReduceByKeyAgentINS0_6detail15normal_iteratorINS0_10device_ptrIiEEEENS0_17constant_iteratorIiNS0_11use_defaultESD_EESB_SB_N4cuda3std3__48equal_toIiEENSH_4plusIiEEPiiEEJSB_SE_SB_SB_SM_N3cub18CUB_300001_SM_100024ReduceByKeyScanTileStateIiiLb1EEESJ_SL_iiEEEvDpT0_:
	.zero		964


//--------------------- .nv.constant0._ZN6thrust24THRUST_300001_SM_1000_NS8cuda_cub4core6detail13_kernel_agentINS1_15__reduce_by_key9InitAgentIN3cub18CUB_300001_SM_100024ReduceByKeyScanTileStateIiiLb1EEEiPiEEJSA_iSB_EEEvDpT0_ --------------------------
	.section	.nv.constant0._ZN6thrust24THRUST_300001_SM_1000_NS8cuda_cub4core6detail13_kernel_agentINS1_15__reduce_by_key9InitAgentIN3cub18CUB_300001_SM_100024ReduceByKeyScanTileStateIiiLb1EEEiPiEEJSA_iSB_EEEvDpT0_,"a",@progbits
	.sectionflags	@""
	.align	4
.nv.constant0._ZN6thrust24THRUST_300001_SM_1000_NS8cuda_cub4core6detail13_kernel_agentINS1_15__reduce_by_key9InitAgentIN3cub18CUB_300001_SM_100024ReduceByKeyScanTileStateIiiLb1EEEiPiEEJSA_iSB_EEEvDpT0_:
	.zero		920


//--------------------- .nv.constant0._ZN6thrust24THRUST_300001_SM_1000_NS8cuda_cub4core6detail13_kernel_agentINS1_15__reduce_by_key16ReduceByKeyAgentINS0_6detail15normal_iteratorINS0_10device_ptrIiEEEENS8_INS9_IfEEEESB_SD_N4cuda3std3__48equal_toIiEENSG_4plusIfEEPllEEJSB_SD_SB_SD_SL_N3cub18CUB_300001_SM_100024ReduceByKeyScanTileStateIflLb1EEESI_SK_llEEEvDpT0_ --------------------------
	.section	.nv.constant0._ZN6thrust24THRUST_300001_SM_1000_NS8cuda_cub4core6detail13_kernel_agentINS1_15__reduce_by_key16ReduceByKeyAgentINS0_6detail15normal_iteratorINS0_10device_ptrIiEEEENS8_INS9_IfEEEESB_SD_N4cuda3std3__48equal_toIiEENSG_4plusIfEEPllEEJSB_SD_SB_SD_SL_N3cub18CUB_300001_SM_100024ReduceByKeyScanTileStateIflLb1EEESI_SK_llEEEvDpT0_,"a",@progbits
	.sectionflags	@""
	.align	4
.nv.constant0._ZN6thrust24THRUST_300001_SM_1000_NS8cuda_cub4core6detail13_kernel_agentINS1_15__reduce_by_key16ReduceByKeyAgentINS0_6detail15normal_iteratorINS0_10device_ptrIiEEEENS8_INS9_IfEEEESB_SD_N4cuda3std3__48equal_toIiEENSG_4plusIfEEPllEEJSB_SD_SB_SD_SL_N3cub18CUB_300001_SM_100024ReduceByKeyScanTileStateIflLb1EEESI_SK_llEEEvDpT0_:
	.zero		968


//--------------------- .nv.constant0._ZN6thrust24THRUST_300001_SM_1000_NS8cuda_cub4core6detail13_kernel_agentINS1_15__reduce_by_key9InitAgentIN3cub18CUB_300001_SM_100024ReduceByKeyScanTileStateIflLb1EEElPlEEJSA_lSB_EEEvDpT0_ --------------------------
	.section	.nv.constant0._ZN6thrust24THRUST_300001_SM_1000_NS8cuda_cub4core6detail13_kernel_agentINS1_15__reduce_by_key9InitAgentIN3cub18CUB_300001_SM_100024ReduceByKeyScanTileStateIflLb1EEElPlEEJSA_lSB_EEEvDpT0_,"a",@progbits
	.sectionflags	@""
	.align	4
.nv.constant0._ZN6thrust24THRUST_300001_SM_1000_NS8cuda_cub4core6detail13_kernel_agentINS1_15__reduce_by_key9InitAgentIN3cub18CUB_300001_SM_100024ReduceByKeyScanTileStateIflLb1EEElPlEEJSA_lSB_EEEvDpT0_:
	.zero		920


//--------------------- .nv.constant0._ZN6thrust24THRUST_300001_SM_1000_NS8cuda_cub4core6detail13_kernel_agentINS1_15__reduce_by_key16ReduceByKeyAgentINS0_6detail15normal_iteratorINS0_10device_ptrIiEEEENS8_INS9_IfEEEESB_SD_N4cuda3std3__48equal_toIiEENSG_4plusIfEEPiiEEJSB_SD_SB_SD_SL_N3cub18CUB_300001_SM_100024ReduceByKeyScanTileStateIfiLb1EEESI_SK_iiEEEvDpT0_ --------------------------
	.section	.nv.constant0._ZN6thrust24THRUST_300001_SM_1000_NS8cuda_cub4core6detail13_kernel_agentINS1_15__reduce_by_key16ReduceByKeyAgentINS0_6detail15normal_iteratorINS0_10device_ptrIiEEEENS8_INS9_IfEEEESB_SD_N4cuda3std3__48equal_toIiEENSG_4plusIfEEPiiEEJSB_SD_SB_SD_SL_N3cub18CUB_300001_SM_100024ReduceByKeyScanTileStateIfiLb1EEESI_SK_iiEEEvDpT0_,"a",@progbits
	.sectionflags	@""
	.align	4
.nv.constant0._ZN6thrust24THRUST_300001_SM_1000_NS8cuda_cub4core6detail13_kernel_agentINS1_15__reduce_by_key16ReduceByKeyAgentINS0_6detail15normal_iteratorINS0_10device_ptrIiEEEENS8_INS9_IfEEEESB_SD_N4cuda3std3__48equal_toIiEENSG_4plusIfEEPiiEEJSB_SD_SB_SD_SL_N3cub18CUB_300001_SM_100024ReduceByKeyScanTileStateIfiLb1EEESI_SK_iiEEEvDpT0_:
	.zero		956


//--------------------- .nv.constant0._ZN6thrust24THRUST_300001_SM_1000_NS8cuda_cub4core6detail13_kernel_agentINS1_15__reduce_by_key9InitAgentIN3cub18CUB_300001_SM_100024ReduceByKeyScanTileStateIfiLb1EEEiPiEEJSA_iSB_EEEvDpT0_ --------------------------
	.section	.nv.constant0._ZN6thrust24THRUST_300001_SM_1000_NS8cuda_cub4core6detail13_kernel_agentINS1_15__reduce_by_key9InitAgentIN3cub18CUB_300001_SM_100024ReduceByKeyScanTileStateIfiLb1EEEiPiEEJSA_iSB_EEEvDpT0_,"a",@progbits
	.sectionflags	@""
	.align	4
.nv.constant0._ZN6thrust24THRUST_300001_SM_1000_NS8cuda_cub4core6detail13_kernel_agentINS1_15__reduce_by_key9InitAgentIN3cub18CUB_300001_SM_100024ReduceByKeyScanTileStateIfiLb1EEEiPiEEJSA_iSB_EEEvDpT0_:
	.zero		920


//--------------------- .nv.constant0._Z12reduce_arrayIfLj512EEvPT_S1_i --------------------------
	.section	.nv.constant0._Z12reduce_arrayIfLj512EEvPT_S1_i,"a",@progbits
	.sectionflags	@""
	.align	4
.nv.constant0._Z12reduce_arrayIfLj512EEvPT_S1_i:
	.zero		916


//--------------------- .nv.constant0._Z22reduce_centroid_countsILj512EEvPKiiPii --------------------------
	.section	.nv.constant0._Z22reduce_centroid_countsILj512EEvPKiiPii,"a",@progbits
	.sectionflags	@""
	.align	4
.nv.constant0._Z22reduce_centroid_countsILj512EEvPKiiPii:
	.zero		924


//--------------------- .nv.constant0._Z20reduce_centroid_sumsILj512EEvPKfPKiiPfi --------------------------
	.section	.nv.constant0._Z20reduce_centroid_sumsILj512EEvPKfPKiiPfi,"a",@progbits
	.sectionflags	@""
	.align	4
.nv.constant0._Z20reduce_centroid_sumsILj512EEvPKfPKiiPfi:
	.zero		932


//--------------------- .nv.constant0._Z12reduce_arrayIiLj512EEvPT_S1_i --------------------------
	.section	.nv.constant0._Z12reduce_arrayIiLj512EEvPT_S1_i,"a",@progbits
	.sectionflags	@""
	.align	4
.nv.constant0._Z12reduce_arrayIiLj512EEvPT_S1_i:
	.zero		916


//--------------------- .nv.constant0._Z26assign_points_to_centroidsPKfS0_PiS1_iii --------------------------
	.section	.nv.constant0._Z26assign_points_to_centroidsPKfS0_PiS1_iii,"a",@progbits
	.sectionflags	@""
	.align	4
.nv.constant0._Z26assign_points_to_centroidsPKfS0_PiS1_iii:
	.zero		940


//--------------------- SYMBOLS --------------------------

	.type		.nv.reservedSmem.offset0,@object
	.size		.nv.reservedSmem.offset0,0x4
	.type		.nv.reservedSmem.cap,@object
	.size		.nv.reservedSmem.cap,0x4
